//
// Generated by NVIDIA NVVM Compiler
//
// Compiler Build ID: CL-36424714
// Cuda compilation tools, release 13.0, V13.0.88
// Based on NVVM 20.0.0
//

.version 9.0
.target sm_100
.address_size 64

	// .globl	_Z11sort_kernelPKiPiiii
// _ZZN3cub18CUB_300001_SM_10006detail10radix_sort31DeviceRadixSortSingleTileKernelINS1_5radix10policy_hubIiNS0_8NullTypeEjE10Policy1000ELNS0_9SortOrderE0EiS6_jNS1_21identity_decomposer_tEEEvPKT1_PSB_PKT2_PSF_T3_iiT4_E12temp_storage has been demoted
// _ZZN3cub18CUB_300001_SM_10006detail10radix_sort30DeviceRadixSortHistogramKernelINS1_5radix10policy_hubIiNS0_8NullTypeEjE10Policy1000ELNS0_9SortOrderE0EijNS1_21identity_decomposer_tEEEvPT2_PKT1_SB_iiT3_E12temp_storage has been demoted
// _ZZN3cub18CUB_300001_SM_10006detail10radix_sort33DeviceRadixSortExclusiveSumKernelINS1_5radix10policy_hubIiNS0_8NullTypeEjE10Policy1000EjEEvPT0_E12temp_storage has been demoted
// _ZZN3cub18CUB_300001_SM_10006detail10radix_sort29DeviceRadixSortOnesweepKernelINS1_5radix10policy_hubIiNS0_8NullTypeEjE10Policy1000ELNS0_9SortOrderE0EiS6_jiiNS1_21identity_decomposer_tEEEvPT5_SC_PT3_PKSD_PT1_PKSH_PT2_PKSL_T4_iiT6_E1s has been demoted
.global .align 1 .b8 _ZN34_INTERNAL_3f53771e_4_k_cu_4467baca4cuda3std3__45__cpo5beginE[1];
.global .align 1 .b8 _ZN34_INTERNAL_3f53771e_4_k_cu_4467baca4cuda3std3__45__cpo3endE[1];
.global .align 1 .b8 _ZN34_INTERNAL_3f53771e_4_k_cu_4467baca4cuda3std3__45__cpo6cbeginE[1];
.global .align 1 .b8 _ZN34_INTERNAL_3f53771e_4_k_cu_4467baca4cuda3std3__45__cpo4cendE[1];
.global .align 1 .b8 _ZN34_INTERNAL_3f53771e_4_k_cu_4467baca4cuda3std3__45__cpo6rbeginE[1];
.global .align 1 .b8 _ZN34_INTERNAL_3f53771e_4_k_cu_4467baca4cuda3std3__45__cpo4rendE[1];
.global .align 1 .b8 _ZN34_INTERNAL_3f53771e_4_k_cu_4467baca4cuda3std3__45__cpo7crbeginE[1];
.global .align 1 .b8 _ZN34_INTERNAL_3f53771e_4_k_cu_4467baca4cuda3std3__45__cpo5crendE[1];
.global .align 1 .b8 _ZN34_INTERNAL_3f53771e_4_k_cu_4467baca4cuda3std3__436_GLOBAL__N__3f53771e_4_k_cu_4467baca6ignoreE[1];
.global .align 1 .b8 _ZN34_INTERNAL_3f53771e_4_k_cu_4467baca4cuda3std3__419piecewise_constructE[1];
.global .align 1 .b8 _ZN34_INTERNAL_3f53771e_4_k_cu_4467baca4cuda3std3__48in_placeE[1];
.global .align 1 .b8 _ZN34_INTERNAL_3f53771e_4_k_cu_4467baca4cuda3std3__420unreachable_sentinelE[1];
.global .align 1 .b8 _ZN34_INTERNAL_3f53771e_4_k_cu_4467baca4cuda3std3__47nulloptE[1];
.global .align 1 .b8 _ZN34_INTERNAL_3f53771e_4_k_cu_4467baca4cuda3std3__48unexpectE[1];
.global .align 1 .b8 _ZN34_INTERNAL_3f53771e_4_k_cu_4467baca4cuda3std6ranges3__45__cpo4swapE[1];
.global .align 1 .b8 _ZN34_INTERNAL_3f53771e_4_k_cu_4467baca4cuda3std6ranges3__45__cpo9iter_moveE[1];
.global .align 1 .b8 _ZN34_INTERNAL_3f53771e_4_k_cu_4467baca4cuda3std6ranges3__45__cpo5beginE[1];
.global .align 1 .b8 _ZN34_INTERNAL_3f53771e_4_k_cu_4467baca4cuda3std6ranges3__45__cpo3endE[1];
.global .align 1 .b8 _ZN34_INTERNAL_3f53771e_4_k_cu_4467baca4cuda3std6ranges3__45__cpo6cbeginE[1];
.global .align 1 .b8 _ZN34_INTERNAL_3f53771e_4_k_cu_4467baca4cuda3std6ranges3__45__cpo4cendE[1];
.global .align 1 .b8 _ZN34_INTERNAL_3f53771e_4_k_cu_4467baca4cuda3std6ranges3__45__cpo7advanceE[1];
.global .align 1 .b8 _ZN34_INTERNAL_3f53771e_4_k_cu_4467baca4cuda3std6ranges3__45__cpo9iter_swapE[1];
.global .align 1 .b8 _ZN34_INTERNAL_3f53771e_4_k_cu_4467baca4cuda3std6ranges3__45__cpo4nextE[1];
.global .align 1 .b8 _ZN34_INTERNAL_3f53771e_4_k_cu_4467baca4cuda3std6ranges3__45__cpo4prevE[1];
.global .align 1 .b8 _ZN34_INTERNAL_3f53771e_4_k_cu_4467baca4cuda3std6ranges3__45__cpo4dataE[1];
.global .align 1 .b8 _ZN34_INTERNAL_3f53771e_4_k_cu_4467baca4cuda3std6ranges3__45__cpo5cdataE[1];
.global .align 1 .b8 _ZN34_INTERNAL_3f53771e_4_k_cu_4467baca4cuda3std6ranges3__45__cpo4sizeE[1];
.global .align 1 .b8 _ZN34_INTERNAL_3f53771e_4_k_cu_4467baca4cuda3std6ranges3__45__cpo5ssizeE[1];
.global .align 1 .b8 _ZN34_INTERNAL_3f53771e_4_k_cu_4467baca4cuda3std6ranges3__45__cpo8distanceE[1];
.global .align 1 .b8 _ZN34_INTERNAL_3f53771e_4_k_cu_4467baca6thrust24THRUST_300001_SM_1000_NS6system6detail10sequential3seqE[1];
.global .align 1 .b8 _ZN34_INTERNAL_3f53771e_4_k_cu_4467baca6thrust24THRUST_300001_SM_1000_NS12placeholders2_1E[1];
.global .align 1 .b8 _ZN34_INTERNAL_3f53771e_4_k_cu_4467baca6thrust24THRUST_300001_SM_1000_NS12placeholders2_2E[1];
.global .align 1 .b8 _ZN34_INTERNAL_3f53771e_4_k_cu_4467baca6thrust24THRUST_300001_SM_1000_NS12placeholders2_3E[1];
.global .align 1 .b8 _ZN34_INTERNAL_3f53771e_4_k_cu_4467baca6thrust24THRUST_300001_SM_1000_NS12placeholders2_4E[1];
.global .align 1 .b8 _ZN34_INTERNAL_3f53771e_4_k_cu_4467baca6thrust24THRUST_300001_SM_1000_NS12placeholders2_5E[1];
.global .align 1 .b8 _ZN34_INTERNAL_3f53771e_4_k_cu_4467baca6thrust24THRUST_300001_SM_1000_NS12placeholders2_6E[1];
.global .align 1 .b8 _ZN34_INTERNAL_3f53771e_4_k_cu_4467baca6thrust24THRUST_300001_SM_1000_NS12placeholders2_7E[1];
.global .align 1 .b8 _ZN34_INTERNAL_3f53771e_4_k_cu_4467baca6thrust24THRUST_300001_SM_1000_NS12placeholders2_8E[1];
.global .align 1 .b8 _ZN34_INTERNAL_3f53771e_4_k_cu_4467baca6thrust24THRUST_300001_SM_1000_NS12placeholders2_9E[1];
.global .align 1 .b8 _ZN34_INTERNAL_3f53771e_4_k_cu_4467baca6thrust24THRUST_300001_SM_1000_NS12placeholders3_10E[1];

.visible .entry _Z11sort_kernelPKiPiiii(
	.param .u64 .ptr .align 1 _Z11sort_kernelPKiPiiii_param_0,
	.param .u64 .ptr .align 1 _Z11sort_kernelPKiPiiii_param_1,
	.param .u32 _Z11sort_kernelPKiPiiii_param_2,
	.param .u32 _Z11sort_kernelPKiPiiii_param_3,
	.param .u32 _Z11sort_kernelPKiPiiii_param_4
)
{
	.reg .pred 	%p<23>;
	.reg .b32 	%r<109>;
	.reg .b64 	%rd<29>;

	ld.param.u64 	%rd9, [_Z11sort_kernelPKiPiiii_param_0];
	ld.param.u64 	%rd10, [_Z11sort_kernelPKiPiiii_param_1];
	ld.param.u32 	%r55, [_Z11sort_kernelPKiPiiii_param_2];
	ld.param.u32 	%r56, [_Z11sort_kernelPKiPiiii_param_3];
	ld.param.u32 	%r57, [_Z11sort_kernelPKiPiiii_param_4];
	cvta.to.global.u64 	%rd1, %rd10;
	cvta.to.global.u64 	%rd2, %rd9;
	mov.u32 	%r58, %ctaid.x;
	mov.u32 	%r59, %ntid.x;
	mov.u32 	%r60, %tid.x;
	mad.lo.s32 	%r61, %r58, %r59, %r60;
	mul.lo.s32 	%r94, %r55, %r61;
	setp.lt.s32 	%p1, %r55, 1;
	@%p1 bra 	$L__BB0_19;
	shl.b32 	%r2, %r57, 1;
	mul.lo.s32 	%r62, %r94, %r57;
	shl.b32 	%r63, %r62, 1;
	add.s32 	%r93, %r63, %r57;
	add.s64 	%rd3, %rd1, 8;
	add.s64 	%rd4, %rd2, 8;
	add.s32 	%r4, %r94, %r55;
$L__BB0_2:
	add.s32 	%r64, %r93, %r57;
	min.s32 	%r7, %r56, %r64;
	min.s32 	%r8, %r56, %r93;
	mul.lo.s32 	%r65, %r2, %r94;
	add.s32 	%r66, %r65, %r57;
	add.s32 	%r9, %r66, %r57;
	min.s32 	%r95, %r65, %r56;
	min.s32 	%r11, %r66, %r56;
	min.s32 	%r12, %r9, %r56;
	setp.ge.s32 	%p2, %r65, %r11;
	setp.ge.s32 	%p3, %r66, %r12;
	or.pred  	%p4, %p2, %p3;
	mov.u32 	%r96, %r95;
	mov.u32 	%r97, %r11;
	@%p4 bra 	$L__BB0_3;
	bra.uni 	$L__BB0_20;
$L__BB0_3:
	setp.ge.s32 	%p10, %r96, %r11;
	mov.u32 	%r101, %r95;
	@%p10 bra 	$L__BB0_11;
	sub.s32 	%r75, %r8, %r96;
	and.b32  	%r16, %r75, 3;
	setp.eq.s32 	%p11, %r16, 0;
	mov.u32 	%r98, %r96;
	mov.u32 	%r101, %r95;
	@%p11 bra 	$L__BB0_8;
	add.s32 	%r98, %r96, 1;
	mul.wide.s32 	%rd17, %r96, 4;
	add.s64 	%rd5, %rd2, %rd17;
	ld.global.u32 	%r76, [%rd5];
	add.s32 	%r101, %r95, 1;
	mul.wide.s32 	%rd18, %r95, 4;
	add.s64 	%rd6, %rd1, %rd18;
	st.global.u32 	[%rd6], %r76;
	setp.eq.s32 	%p12, %r16, 1;
	@%p12 bra 	$L__BB0_8;
	add.s32 	%r98, %r96, 2;
	ld.global.u32 	%r77, [%rd5+4];
	add.s32 	%r101, %r95, 2;
	st.global.u32 	[%rd6+4], %r77;
	setp.eq.s32 	%p13, %r16, 2;
	@%p13 bra 	$L__BB0_8;
	add.s32 	%r98, %r96, 3;
	ld.global.u32 	%r78, [%rd5+8];
	add.s32 	%r101, %r95, 3;
	st.global.u32 	[%rd6+8], %r78;
$L__BB0_8:
	sub.s32 	%r79, %r96, %r8;
	setp.gt.u32 	%p14, %r79, -4;
	@%p14 bra 	$L__BB0_11;
	sub.s32 	%r104, %r98, %r8;
$L__BB0_10:
	mul.wide.s32 	%rd19, %r101, 4;
	add.s64 	%rd20, %rd3, %rd19;
	mul.wide.s32 	%rd21, %r98, 4;
	add.s64 	%rd22, %rd4, %rd21;
	ld.global.u32 	%r80, [%rd22+-8];
	st.global.u32 	[%rd20+-8], %r80;
	ld.global.u32 	%r81, [%rd22+-4];
	st.global.u32 	[%rd20+-4], %r81;
	ld.global.u32 	%r82, [%rd22];
	st.global.u32 	[%rd20], %r82;
	add.s32 	%r98, %r98, 4;
	ld.global.u32 	%r83, [%rd22+4];
	add.s32 	%r101, %r101, 4;
	st.global.u32 	[%rd20+4], %r83;
	add.s32 	%r104, %r104, 4;
	setp.eq.s32 	%p15, %r104, 0;
	@%p15 bra 	$L__BB0_11;
	bra.uni 	$L__BB0_10;
$L__BB0_11:
	setp.ge.s32 	%p16, %r97, %r12;
	@%p16 bra 	$L__BB0_18;
	sub.s32 	%r84, %r7, %r97;
	and.b32  	%r34, %r84, 3;
	setp.eq.s32 	%p17, %r34, 0;
	mov.u32 	%r102, %r97;
	mov.u32 	%r103, %r101;
	@%p17 bra 	$L__BB0_16;
	add.s32 	%r102, %r97, 1;
	mul.wide.s32 	%rd23, %r97, 4;
	add.s64 	%rd7, %rd2, %rd23;
	ld.global.u32 	%r85, [%rd7];
	add.s32 	%r103, %r101, 1;
	mul.wide.s32 	%rd24, %r101, 4;
	add.s64 	%rd8, %rd1, %rd24;
	st.global.u32 	[%rd8], %r85;
	setp.eq.s32 	%p18, %r34, 1;
	@%p18 bra 	$L__BB0_16;
	add.s32 	%r102, %r97, 2;
	ld.global.u32 	%r86, [%rd7+4];
	add.s32 	%r103, %r101, 2;
	st.global.u32 	[%rd8+4], %r86;
	setp.eq.s32 	%p19, %r34, 2;
	@%p19 bra 	$L__BB0_16;
	add.s32 	%r102, %r97, 3;
	ld.global.u32 	%r87, [%rd7+8];
	add.s32 	%r103, %r101, 3;
	st.global.u32 	[%rd8+8], %r87;
$L__BB0_16:
	sub.s32 	%r88, %r97, %r7;
	setp.gt.u32 	%p20, %r88, -4;
	@%p20 bra 	$L__BB0_18;
$L__BB0_17:
	mul.wide.s32 	%rd25, %r102, 4;
	add.s64 	%rd26, %rd2, %rd25;
	ld.global.u32 	%r89, [%rd26];
	mul.wide.s32 	%rd27, %r103, 4;
	add.s64 	%rd28, %rd1, %rd27;
	st.global.u32 	[%rd28], %r89;
	ld.global.u32 	%r90, [%rd26+4];
	st.global.u32 	[%rd28+4], %r90;
	ld.global.u32 	%r91, [%rd26+8];
	st.global.u32 	[%rd28+8], %r91;
	add.s32 	%r102, %r102, 4;
	ld.global.u32 	%r92, [%rd26+12];
	add.s32 	%r103, %r103, 4;
	st.global.u32 	[%rd28+12], %r92;
	setp.ne.s32 	%p21, %r102, %r7;
	@%p21 bra 	$L__BB0_17;
$L__BB0_18:
	add.s32 	%r94, %r94, 1;
	setp.lt.s32 	%p22, %r94, %r4;
	add.s32 	%r93, %r9, %r57;
	@%p22 bra 	$L__BB0_2;
$L__BB0_19:
	ret;
$L__BB0_20:
	mul.wide.s32 	%rd11, %r96, 4;
	add.s64 	%rd12, %rd2, %rd11;
	ld.global.u32 	%r67, [%rd12];
	mul.wide.s32 	%rd13, %r97, 4;
	add.s64 	%rd14, %rd2, %rd13;
	ld.global.u32 	%r69, [%rd14];
	setp.ge.s32 	%p5, %r67, %r69;
	setp.lt.s32 	%p6, %r67, %r69;
	selp.u32 	%r71, 1, 0, %p6;
	add.s32 	%r96, %r96, %r71;
	selp.u32 	%r72, 1, 0, %p5;
	add.s32 	%r97, %r97, %r72;
	min.s32 	%r73, %r67, %r69;
	mul.wide.s32 	%rd15, %r95, 4;
	add.s64 	%rd16, %rd1, %rd15;
	st.global.u32 	[%rd16], %r73;
	add.s32 	%r95, %r95, 1;
	setp.lt.s32 	%p7, %r96, %r11;
	setp.lt.s32 	%p8, %r97, %r12;
	and.pred  	%p9, %p7, %p8;
	@%p9 bra 	$L__BB0_20;
	bra.uni 	$L__BB0_3;

}
	// .globl	_ZN3cub18CUB_300001_SM_10006detail11EmptyKernelIvEEvv
.visible .entry _ZN3cub18CUB_300001_SM_10006detail11EmptyKernelIvEEvv()
{


	ret;

}
	// .globl	_ZN3cub18CUB_300001_SM_10006detail10radix_sort31DeviceRadixSortSingleTileKernelINS1_5radix10policy_hubIiNS0_8NullTypeEjE10Policy1000ELNS0_9SortOrderE0EiS6_jNS1_21identity_decomposer_tEEEvPKT1_PSB_PKT2_PSF_T3_iiT4_
.visible .entry _ZN3cub18CUB_300001_SM_10006detail10radix_sort31DeviceRadixSortSingleTileKernelINS1_5radix10policy_hubIiNS0_8NullTypeEjE10Policy1000ELNS0_9SortOrderE0EiS6_jNS1_21identity_decomposer_tEEEvPKT1_PSB_PKT2_PSF_T3_iiT4_(
	.param .u64 .ptr .align 1 _ZN3cub18CUB_300001_SM_10006detail10radix_sort31DeviceRadixSortSingleTileKernelINS1_5radix10policy_hubIiNS0_8NullTypeEjE10Policy1000ELNS0_9SortOrderE0EiS6_jNS1_21identity_decomposer_tEEEvPKT1_PSB_PKT2_PSF_T3_iiT4__param_0,
	.param .u64 .ptr .align 1 _ZN3cub18CUB_300001_SM_10006detail10radix_sort31DeviceRadixSortSingleTileKernelINS1_5radix10policy_hubIiNS0_8NullTypeEjE10Policy1000ELNS0_9SortOrderE0EiS6_jNS1_21identity_decomposer_tEEEvPKT1_PSB_PKT2_PSF_T3_iiT4__param_1,
	.param .u64 .ptr .align 1 _ZN3cub18CUB_300001_SM_10006detail10radix_sort31DeviceRadixSortSingleTileKernelINS1_5radix10policy_hubIiNS0_8NullTypeEjE10Policy1000ELNS0_9SortOrderE0EiS6_jNS1_21identity_decomposer_tEEEvPKT1_PSB_PKT2_PSF_T3_iiT4__param_2,
	.param .u64 .ptr .align 1 _ZN3cub18CUB_300001_SM_10006detail10radix_sort31DeviceRadixSortSingleTileKernelINS1_5radix10policy_hubIiNS0_8NullTypeEjE10Policy1000ELNS0_9SortOrderE0EiS6_jNS1_21identity_decomposer_tEEEvPKT1_PSB_PKT2_PSF_T3_iiT4__param_3,
	.param .u32 _ZN3cub18CUB_300001_SM_10006detail10radix_sort31DeviceRadixSortSingleTileKernelINS1_5radix10policy_hubIiNS0_8NullTypeEjE10Policy1000ELNS0_9SortOrderE0EiS6_jNS1_21identity_decomposer_tEEEvPKT1_PSB_PKT2_PSF_T3_iiT4__param_4,
	.param .u32 _ZN3cub18CUB_300001_SM_10006detail10radix_sort31DeviceRadixSortSingleTileKernelINS1_5radix10policy_hubIiNS0_8NullTypeEjE10Policy1000ELNS0_9SortOrderE0EiS6_jNS1_21identity_decomposer_tEEEvPKT1_PSB_PKT2_PSF_T3_iiT4__param_5,
	.param .u32 _ZN3cub18CUB_300001_SM_10006detail10radix_sort31DeviceRadixSortSingleTileKernelINS1_5radix10policy_hubIiNS0_8NullTypeEjE10Policy1000ELNS0_9SortOrderE0EiS6_jNS1_21identity_decomposer_tEEEvPKT1_PSB_PKT2_PSF_T3_iiT4__param_6,
	.param .align 1 .b8 _ZN3cub18CUB_300001_SM_10006detail10radix_sort31DeviceRadixSortSingleTileKernelINS1_5radix10policy_hubIiNS0_8NullTypeEjE10Policy1000ELNS0_9SortOrderE0EiS6_jNS1_21identity_decomposer_tEEEvPKT1_PSB_PKT2_PSF_T3_iiT4__param_7[1]
)
.maxntid 256
.minnctapersm 1
{
	.reg .pred 	%p<52>;
	.reg .b16 	%rs<39>;
	.reg .b32 	%r<744>;
	.reg .b64 	%rd<9>;
	// demoted variable
	.shared .align 16 .b8 _ZZN3cub18CUB_300001_SM_10006detail10radix_sort31DeviceRadixSortSingleTileKernelINS1_5radix10policy_hubIiNS0_8NullTypeEjE10Policy1000ELNS0_9SortOrderE0EiS6_jNS1_21identity_decomposer_tEEEvPKT1_PSB_PKT2_PSF_T3_iiT4_E12temp_storage[33856];
	ld.param.u64 	%rd4, [_ZN3cub18CUB_300001_SM_10006detail10radix_sort31DeviceRadixSortSingleTileKernelINS1_5radix10policy_hubIiNS0_8NullTypeEjE10Policy1000ELNS0_9SortOrderE0EiS6_jNS1_21identity_decomposer_tEEEvPKT1_PSB_PKT2_PSF_T3_iiT4__param_0];
	ld.param.u64 	%rd3, [_ZN3cub18CUB_300001_SM_10006detail10radix_sort31DeviceRadixSortSingleTileKernelINS1_5radix10policy_hubIiNS0_8NullTypeEjE10Policy1000ELNS0_9SortOrderE0EiS6_jNS1_21identity_decomposer_tEEEvPKT1_PSB_PKT2_PSF_T3_iiT4__param_1];
	ld.param.u32 	%r188, [_ZN3cub18CUB_300001_SM_10006detail10radix_sort31DeviceRadixSortSingleTileKernelINS1_5radix10policy_hubIiNS0_8NullTypeEjE10Policy1000ELNS0_9SortOrderE0EiS6_jNS1_21identity_decomposer_tEEEvPKT1_PSB_PKT2_PSF_T3_iiT4__param_4];
	ld.param.u32 	%r189, [_ZN3cub18CUB_300001_SM_10006detail10radix_sort31DeviceRadixSortSingleTileKernelINS1_5radix10policy_hubIiNS0_8NullTypeEjE10Policy1000ELNS0_9SortOrderE0EiS6_jNS1_21identity_decomposer_tEEEvPKT1_PSB_PKT2_PSF_T3_iiT4__param_5];
	ld.param.u32 	%r190, [_ZN3cub18CUB_300001_SM_10006detail10radix_sort31DeviceRadixSortSingleTileKernelINS1_5radix10policy_hubIiNS0_8NullTypeEjE10Policy1000ELNS0_9SortOrderE0EiS6_jNS1_21identity_decomposer_tEEEvPKT1_PSB_PKT2_PSF_T3_iiT4__param_6];
	cvta.to.global.u64 	%rd5, %rd4;
	mov.u32 	%r1, %tid.x;
	mul.lo.s32 	%r2, %r1, 19;
	setp.ge.s32 	%p1, %r2, %r188;
	mul.wide.u32 	%rd6, %r2, 4;
	add.s64 	%rd1, %rd5, %rd6;
	mov.b32 	%r741, -1;
	@%p1 bra 	$L__BB2_2;
	ld.global.u32 	%r192, [%rd1];
	xor.b32  	%r741, %r192, -2147483648;
$L__BB2_2:
	add.s32 	%r194, %r2, 1;
	setp.ge.s32 	%p2, %r194, %r188;
	mov.b32 	%r740, -1;
	@%p2 bra 	$L__BB2_4;
	ld.global.u32 	%r195, [%rd1+4];
	xor.b32  	%r740, %r195, -2147483648;
$L__BB2_4:
	add.s32 	%r197, %r2, 2;
	setp.ge.s32 	%p3, %r197, %r188;
	mov.b32 	%r739, -1;
	@%p3 bra 	$L__BB2_6;
	ld.global.u32 	%r198, [%rd1+8];
	xor.b32  	%r739, %r198, -2147483648;
$L__BB2_6:
	add.s32 	%r200, %r2, 3;
	setp.ge.s32 	%p4, %r200, %r188;
	mov.b32 	%r738, -1;
	@%p4 bra 	$L__BB2_8;
	ld.global.u32 	%r201, [%rd1+12];
	xor.b32  	%r738, %r201, -2147483648;
$L__BB2_8:
	add.s32 	%r203, %r2, 4;
	setp.ge.s32 	%p5, %r203, %r188;
	mov.b32 	%r737, -1;
	@%p5 bra 	$L__BB2_10;
	ld.global.u32 	%r204, [%rd1+16];
	xor.b32  	%r737, %r204, -2147483648;
$L__BB2_10:
	add.s32 	%r206, %r2, 5;
	setp.ge.s32 	%p6, %r206, %r188;
	mov.b32 	%r736, -1;
	@%p6 bra 	$L__BB2_12;
	ld.global.u32 	%r207, [%rd1+20];
	xor.b32  	%r736, %r207, -2147483648;
$L__BB2_12:
	add.s32 	%r209, %r2, 6;
	setp.ge.s32 	%p7, %r209, %r188;
	mov.b32 	%r735, -1;
	@%p7 bra 	$L__BB2_14;
	ld.global.u32 	%r210, [%rd1+24];
	xor.b32  	%r735, %r210, -2147483648;
$L__BB2_14:
	add.s32 	%r212, %r2, 7;
	setp.ge.s32 	%p8, %r212, %r188;
	mov.b32 	%r734, -1;
	@%p8 bra 	$L__BB2_16;
	ld.global.u32 	%r213, [%rd1+28];
	xor.b32  	%r734, %r213, -2147483648;
$L__BB2_16:
	add.s32 	%r215, %r2, 8;
	setp.ge.s32 	%p9, %r215, %r188;
	mov.b32 	%r733, -1;
	@%p9 bra 	$L__BB2_18;
	ld.global.u32 	%r216, [%rd1+32];
	xor.b32  	%r733, %r216, -2147483648;
$L__BB2_18:
	add.s32 	%r218, %r2, 9;
	setp.ge.s32 	%p10, %r218, %r188;
	mov.b32 	%r732, -1;
	@%p10 bra 	$L__BB2_20;
	ld.global.u32 	%r219, [%rd1+36];
	xor.b32  	%r732, %r219, -2147483648;
$L__BB2_20:
	add.s32 	%r221, %r2, 10;
	setp.ge.s32 	%p11, %r221, %r188;
	mov.b32 	%r731, -1;
	@%p11 bra 	$L__BB2_22;
	ld.global.u32 	%r222, [%rd1+40];
	xor.b32  	%r731, %r222, -2147483648;
$L__BB2_22:
	add.s32 	%r224, %r2, 11;
	setp.ge.s32 	%p12, %r224, %r188;
	mov.b32 	%r730, -1;
	@%p12 bra 	$L__BB2_24;
	ld.global.u32 	%r225, [%rd1+44];
	xor.b32  	%r730, %r225, -2147483648;
$L__BB2_24:
	add.s32 	%r227, %r2, 12;
	setp.ge.s32 	%p13, %r227, %r188;
	mov.b32 	%r729, -1;
	@%p13 bra 	$L__BB2_26;
	ld.global.u32 	%r228, [%rd1+48];
	xor.b32  	%r729, %r228, -2147483648;
$L__BB2_26:
	add.s32 	%r230, %r2, 13;
	setp.ge.s32 	%p14, %r230, %r188;
	mov.b32 	%r728, -1;
	@%p14 bra 	$L__BB2_28;
	ld.global.u32 	%r231, [%rd1+52];
	xor.b32  	%r728, %r231, -2147483648;
$L__BB2_28:
	add.s32 	%r233, %r2, 14;
	setp.ge.s32 	%p15, %r233, %r188;
	mov.b32 	%r727, -1;
	@%p15 bra 	$L__BB2_30;
	ld.global.u32 	%r234, [%rd1+56];
	xor.b32  	%r727, %r234, -2147483648;
$L__BB2_30:
	add.s32 	%r236, %r2, 15;
	setp.ge.s32 	%p16, %r236, %r188;
	mov.b32 	%r726, -1;
	@%p16 bra 	$L__BB2_32;
	ld.global.u32 	%r237, [%rd1+60];
	xor.b32  	%r726, %r237, -2147483648;
$L__BB2_32:
	add.s32 	%r239, %r2, 16;
	setp.ge.s32 	%p17, %r239, %r188;
	mov.b32 	%r725, -1;
	@%p17 bra 	$L__BB2_34;
	ld.global.u32 	%r240, [%rd1+64];
	xor.b32  	%r725, %r240, -2147483648;
$L__BB2_34:
	add.s32 	%r242, %r2, 17;
	setp.ge.s32 	%p18, %r242, %r188;
	mov.b32 	%r724, -1;
	@%p18 bra 	$L__BB2_36;
	ld.global.u32 	%r243, [%rd1+68];
	xor.b32  	%r724, %r243, -2147483648;
$L__BB2_36:
	add.s32 	%r245, %r2, 18;
	setp.ge.s32 	%p19, %r245, %r188;
	mov.b32 	%r723, -1;
	@%p19 bra 	$L__BB2_38;
	ld.global.u32 	%r246, [%rd1+72];
	xor.b32  	%r723, %r246, -2147483648;
$L__BB2_38:
	bar.sync 	0;
	shr.u32 	%r41, %r1, 5;
	shl.b32 	%r248, %r1, 2;
	mov.u32 	%r249, _ZZN3cub18CUB_300001_SM_10006detail10radix_sort31DeviceRadixSortSingleTileKernelINS1_5radix10policy_hubIiNS0_8NullTypeEjE10Policy1000ELNS0_9SortOrderE0EiS6_jNS1_21identity_decomposer_tEEEvPKT1_PSB_PKT2_PSF_T3_iiT4_E12temp_storage;
	add.s32 	%r42, %r249, %r248;
	shl.b32 	%r250, %r1, 7;
	add.s32 	%r43, %r42, %r250;
	shl.b32 	%r251, %r41, 2;
	add.s32 	%r252, %r249, %r251;
	add.s32 	%r44, %r252, 33792;
	mad.lo.s32 	%r45, %r1, -56, %r43;
	add.s32 	%r722, %r189, 6;
	sub.s32 	%r721, %r190, %r189;
$L__BB2_39:
	add.s32 	%r312, %r722, -6;
	min.s32 	%r255, %r721, 6;
	mov.b32 	%r341, 0;
	st.shared.u32 	[%r42], %r341;
	st.shared.u32 	[%r42+1024], %r341;
	st.shared.u32 	[%r42+2048], %r341;
	st.shared.u32 	[%r42+3072], %r341;
	st.shared.u32 	[%r42+4096], %r341;
	st.shared.u32 	[%r42+5120], %r341;
	st.shared.u32 	[%r42+6144], %r341;
	st.shared.u32 	[%r42+7168], %r341;
	st.shared.u32 	[%r42+8192], %r341;
	st.shared.u32 	[%r42+9216], %r341;
	st.shared.u32 	[%r42+10240], %r341;
	st.shared.u32 	[%r42+11264], %r341;
	st.shared.u32 	[%r42+12288], %r341;
	st.shared.u32 	[%r42+13312], %r341;
	st.shared.u32 	[%r42+14336], %r341;
	st.shared.u32 	[%r42+15360], %r341;
	st.shared.u32 	[%r42+16384], %r341;
	st.shared.u32 	[%r42+17408], %r341;
	st.shared.u32 	[%r42+18432], %r341;
	st.shared.u32 	[%r42+19456], %r341;
	st.shared.u32 	[%r42+20480], %r341;
	st.shared.u32 	[%r42+21504], %r341;
	st.shared.u32 	[%r42+22528], %r341;
	st.shared.u32 	[%r42+23552], %r341;
	st.shared.u32 	[%r42+24576], %r341;
	st.shared.u32 	[%r42+25600], %r341;
	st.shared.u32 	[%r42+26624], %r341;
	st.shared.u32 	[%r42+27648], %r341;
	st.shared.u32 	[%r42+28672], %r341;
	st.shared.u32 	[%r42+29696], %r341;
	st.shared.u32 	[%r42+30720], %r341;
	st.shared.u32 	[%r42+31744], %r341;
	st.shared.u32 	[%r42+32768], %r341;
	// begin inline asm
	bmsk.clamp.b32 %r253, %r341, %r255;
	// end inline asm
	// begin inline asm
	shr.b32 %r256, %r741, %r312;
	// end inline asm
	and.b32  	%r344, %r253, %r256;
	shl.b32 	%r345, %r344, 10;
	and.b32  	%r346, %r345, 31744;
	add.s32 	%r347, %r42, %r346;
	shr.u32 	%r348, %r344, 4;
	and.b32  	%r349, %r348, 268435454;
	add.s32 	%r70, %r347, %r349;
	ld.shared.u16 	%rs1, [%r70];
	add.s16 	%rs20, %rs1, 1;
	st.shared.u16 	[%r70], %rs20;
	// begin inline asm
	shr.b32 %r259, %r740, %r312;
	// end inline asm
	and.b32  	%r350, %r253, %r259;
	shl.b32 	%r351, %r350, 10;
	and.b32  	%r352, %r351, 31744;
	add.s32 	%r353, %r42, %r352;
	shr.u32 	%r354, %r350, 4;
	and.b32  	%r355, %r354, 268435454;
	add.s32 	%r71, %r353, %r355;
	ld.shared.u16 	%rs2, [%r71];
	add.s16 	%rs21, %rs2, 1;
	st.shared.u16 	[%r71], %rs21;
	// begin inline asm
	shr.b32 %r262, %r739, %r312;
	// end inline asm
	and.b32  	%r356, %r253, %r262;
	shl.b32 	%r357, %r356, 10;
	and.b32  	%r358, %r357, 31744;
	add.s32 	%r359, %r42, %r358;
	shr.u32 	%r360, %r356, 4;
	and.b32  	%r361, %r360, 268435454;
	add.s32 	%r72, %r359, %r361;
	ld.shared.u16 	%rs3, [%r72];
	add.s16 	%rs22, %rs3, 1;
	st.shared.u16 	[%r72], %rs22;
	// begin inline asm
	shr.b32 %r265, %r738, %r312;
	// end inline asm
	and.b32  	%r362, %r253, %r265;
	shl.b32 	%r363, %r362, 10;
	and.b32  	%r364, %r363, 31744;
	add.s32 	%r365, %r42, %r364;
	shr.u32 	%r366, %r362, 4;
	and.b32  	%r367, %r366, 268435454;
	add.s32 	%r73, %r365, %r367;
	ld.shared.u16 	%rs4, [%r73];
	add.s16 	%rs23, %rs4, 1;
	st.shared.u16 	[%r73], %rs23;
	// begin inline asm
	shr.b32 %r268, %r737, %r312;
	// end inline asm
	and.b32  	%r368, %r253, %r268;
	shl.b32 	%r369, %r368, 10;
	and.b32  	%r370, %r369, 31744;
	add.s32 	%r371, %r42, %r370;
	shr.u32 	%r372, %r368, 4;
	and.b32  	%r373, %r372, 268435454;
	add.s32 	%r74, %r371, %r373;
	ld.shared.u16 	%rs5, [%r74];
	add.s16 	%rs24, %rs5, 1;
	st.shared.u16 	[%r74], %rs24;
	// begin inline asm
	shr.b32 %r271, %r736, %r312;
	// end inline asm
	and.b32  	%r374, %r253, %r271;
	shl.b32 	%r375, %r374, 10;
	and.b32  	%r376, %r375, 31744;
	add.s32 	%r377, %r42, %r376;
	shr.u32 	%r378, %r374, 4;
	and.b32  	%r379, %r378, 268435454;
	add.s32 	%r75, %r377, %r379;
	ld.shared.u16 	%rs6, [%r75];
	add.s16 	%rs25, %rs6, 1;
	st.shared.u16 	[%r75], %rs25;
	// begin inline asm
	shr.b32 %r274, %r735, %r312;
	// end inline asm
	and.b32  	%r380, %r253, %r274;
	shl.b32 	%r381, %r380, 10;
	and.b32  	%r382, %r381, 31744;
	add.s32 	%r383, %r42, %r382;
	shr.u32 	%r384, %r380, 4;
	and.b32  	%r385, %r384, 268435454;
	add.s32 	%r76, %r383, %r385;
	ld.shared.u16 	%rs7, [%r76];
	add.s16 	%rs26, %rs7, 1;
	st.shared.u16 	[%r76], %rs26;
	// begin inline asm
	shr.b32 %r277, %r734, %r312;
	// end inline asm
	and.b32  	%r386, %r253, %r277;
	shl.b32 	%r387, %r386, 10;
	and.b32  	%r388, %r387, 31744;
	add.s32 	%r389, %r42, %r388;
	shr.u32 	%r390, %r386, 4;
	and.b32  	%r391, %r390, 268435454;
	add.s32 	%r77, %r389, %r391;
	ld.shared.u16 	%rs8, [%r77];
	add.s16 	%rs27, %rs8, 1;
	st.shared.u16 	[%r77], %rs27;
	// begin inline asm
	shr.b32 %r280, %r733, %r312;
	// end inline asm
	and.b32  	%r392, %r253, %r280;
	shl.b32 	%r393, %r392, 10;
	and.b32  	%r394, %r393, 31744;
	add.s32 	%r395, %r42, %r394;
	shr.u32 	%r396, %r392, 4;
	and.b32  	%r397, %r396, 268435454;
	add.s32 	%r78, %r395, %r397;
	ld.shared.u16 	%rs9, [%r78];
	add.s16 	%rs28, %rs9, 1;
	st.shared.u16 	[%r78], %rs28;
	// begin inline asm
	shr.b32 %r283, %r732, %r312;
	// end inline asm
	and.b32  	%r398, %r253, %r283;
	shl.b32 	%r399, %r398, 10;
	and.b32  	%r400, %r399, 31744;
	add.s32 	%r401, %r42, %r400;
	shr.u32 	%r402, %r398, 4;
	and.b32  	%r403, %r402, 268435454;
	add.s32 	%r79, %r401, %r403;
	ld.shared.u16 	%rs10, [%r79];
	add.s16 	%rs29, %rs10, 1;
	st.shared.u16 	[%r79], %rs29;
	// begin inline asm
	shr.b32 %r286, %r731, %r312;
	// end inline asm
	and.b32  	%r404, %r253, %r286;
	shl.b32 	%r405, %r404, 10;
	and.b32  	%r406, %r405, 31744;
	add.s32 	%r407, %r42, %r406;
	shr.u32 	%r408, %r404, 4;
	and.b32  	%r409, %r408, 268435454;
	add.s32 	%r80, %r407, %r409;
	ld.shared.u16 	%rs11, [%r80];
	add.s16 	%rs30, %rs11, 1;
	st.shared.u16 	[%r80], %rs30;
	// begin inline asm
	shr.b32 %r289, %r730, %r312;
	// end inline asm
	and.b32  	%r410, %r253, %r289;
	shl.b32 	%r411, %r410, 10;
	and.b32  	%r412, %r411, 31744;
	add.s32 	%r413, %r42, %r412;
	shr.u32 	%r414, %r410, 4;
	and.b32  	%r415, %r414, 268435454;
	add.s32 	%r81, %r413, %r415;
	ld.shared.u16 	%rs12, [%r81];
	add.s16 	%rs31, %rs12, 1;
	st.shared.u16 	[%r81], %rs31;
	// begin inline asm
	shr.b32 %r292, %r729, %r312;
	// end inline asm
	and.b32  	%r416, %r253, %r292;
	shl.b32 	%r417, %r416, 10;
	and.b32  	%r418, %r417, 31744;
	add.s32 	%r419, %r42, %r418;
	shr.u32 	%r420, %r416, 4;
	and.b32  	%r421, %r420, 268435454;
	add.s32 	%r82, %r419, %r421;
	ld.shared.u16 	%rs13, [%r82];
	add.s16 	%rs32, %rs13, 1;
	st.shared.u16 	[%r82], %rs32;
	// begin inline asm
	shr.b32 %r295, %r728, %r312;
	// end inline asm
	and.b32  	%r422, %r253, %r295;
	shl.b32 	%r423, %r422, 10;
	and.b32  	%r424, %r423, 31744;
	add.s32 	%r425, %r42, %r424;
	shr.u32 	%r426, %r422, 4;
	and.b32  	%r427, %r426, 268435454;
	add.s32 	%r83, %r425, %r427;
	ld.shared.u16 	%rs14, [%r83];
	add.s16 	%rs33, %rs14, 1;
	st.shared.u16 	[%r83], %rs33;
	// begin inline asm
	shr.b32 %r298, %r727, %r312;
	// end inline asm
	and.b32  	%r428, %r253, %r298;
	shl.b32 	%r429, %r428, 10;
	and.b32  	%r430, %r429, 31744;
	add.s32 	%r431, %r42, %r430;
	shr.u32 	%r432, %r428, 4;
	and.b32  	%r433, %r432, 268435454;
	add.s32 	%r84, %r431, %r433;
	ld.shared.u16 	%rs15, [%r84];
	add.s16 	%rs34, %rs15, 1;
	st.shared.u16 	[%r84], %rs34;
	// begin inline asm
	shr.b32 %r301, %r726, %r312;
	// end inline asm
	and.b32  	%r434, %r253, %r301;
	shl.b32 	%r435, %r434, 10;
	and.b32  	%r436, %r435, 31744;
	add.s32 	%r437, %r42, %r436;
	shr.u32 	%r438, %r434, 4;
	and.b32  	%r439, %r438, 268435454;
	add.s32 	%r85, %r437, %r439;
	ld.shared.u16 	%rs16, [%r85];
	add.s16 	%rs35, %rs16, 1;
	st.shared.u16 	[%r85], %rs35;
	// begin inline asm
	shr.b32 %r304, %r725, %r312;
	// end inline asm
	and.b32  	%r440, %r253, %r304;
	shl.b32 	%r441, %r440, 10;
	and.b32  	%r442, %r441, 31744;
	add.s32 	%r443, %r42, %r442;
	shr.u32 	%r444, %r440, 4;
	and.b32  	%r445, %r444, 268435454;
	add.s32 	%r86, %r443, %r445;
	ld.shared.u16 	%rs17, [%r86];
	add.s16 	%rs36, %rs17, 1;
	st.shared.u16 	[%r86], %rs36;
	// begin inline asm
	shr.b32 %r307, %r724, %r312;
	// end inline asm
	and.b32  	%r446, %r253, %r307;
	shl.b32 	%r447, %r446, 10;
	and.b32  	%r448, %r447, 31744;
	add.s32 	%r449, %r42, %r448;
	shr.u32 	%r450, %r446, 4;
	and.b32  	%r451, %r450, 268435454;
	add.s32 	%r87, %r449, %r451;
	ld.shared.u16 	%rs18, [%r87];
	add.s16 	%rs37, %rs18, 1;
	st.shared.u16 	[%r87], %rs37;
	// begin inline asm
	shr.b32 %r310, %r723, %r312;
	// end inline asm
	and.b32  	%r452, %r253, %r310;
	shl.b32 	%r453, %r452, 10;
	and.b32  	%r454, %r453, 31744;
	add.s32 	%r455, %r42, %r454;
	shr.u32 	%r456, %r452, 4;
	and.b32  	%r457, %r456, 268435454;
	add.s32 	%r88, %r455, %r457;
	ld.shared.u16 	%rs19, [%r88];
	add.s16 	%rs38, %rs19, 1;
	st.shared.u16 	[%r88], %rs38;
	bar.sync 	0;
	ld.shared.u32 	%r89, [%r43];
	ld.shared.u32 	%r458, [%r43+4];
	ld.shared.u32 	%r459, [%r43+8];
	ld.shared.u32 	%r460, [%r43+12];
	ld.shared.u32 	%r461, [%r43+16];
	ld.shared.u32 	%r462, [%r43+20];
	ld.shared.u32 	%r463, [%r43+24];
	ld.shared.u32 	%r464, [%r43+28];
	ld.shared.u32 	%r465, [%r43+32];
	ld.shared.u32 	%r466, [%r43+36];
	ld.shared.u32 	%r467, [%r43+40];
	ld.shared.u32 	%r468, [%r43+44];
	ld.shared.u32 	%r469, [%r43+48];
	ld.shared.u32 	%r470, [%r43+52];
	ld.shared.u32 	%r471, [%r43+56];
	ld.shared.u32 	%r472, [%r43+60];
	ld.shared.u32 	%r473, [%r43+64];
	ld.shared.u32 	%r474, [%r43+68];
	ld.shared.u32 	%r475, [%r43+72];
	ld.shared.u32 	%r476, [%r43+76];
	ld.shared.u32 	%r477, [%r43+80];
	ld.shared.u32 	%r478, [%r43+84];
	ld.shared.u32 	%r479, [%r43+88];
	ld.shared.u32 	%r480, [%r43+92];
	ld.shared.u32 	%r481, [%r43+96];
	ld.shared.u32 	%r482, [%r43+100];
	ld.shared.u32 	%r483, [%r43+104];
	ld.shared.u32 	%r484, [%r43+108];
	ld.shared.u32 	%r485, [%r43+112];
	ld.shared.u32 	%r486, [%r43+116];
	ld.shared.u32 	%r487, [%r43+120];
	ld.shared.u32 	%r488, [%r43+124];
	ld.shared.u32 	%r489, [%r43+128];
	add.s32 	%r90, %r458, %r89;
	add.s32 	%r91, %r459, %r90;
	add.s32 	%r92, %r460, %r91;
	add.s32 	%r93, %r461, %r92;
	add.s32 	%r94, %r462, %r93;
	add.s32 	%r95, %r463, %r94;
	add.s32 	%r96, %r464, %r95;
	add.s32 	%r97, %r465, %r96;
	add.s32 	%r98, %r466, %r97;
	add.s32 	%r99, %r467, %r98;
	add.s32 	%r100, %r468, %r99;
	add.s32 	%r101, %r469, %r100;
	add.s32 	%r102, %r470, %r101;
	add.s32 	%r103, %r471, %r102;
	add.s32 	%r104, %r472, %r103;
	add.s32 	%r105, %r473, %r104;
	add.s32 	%r106, %r474, %r105;
	add.s32 	%r107, %r475, %r106;
	add.s32 	%r108, %r476, %r107;
	add.s32 	%r109, %r477, %r108;
	add.s32 	%r110, %r478, %r109;
	add.s32 	%r111, %r479, %r110;
	add.s32 	%r112, %r480, %r111;
	add.s32 	%r113, %r481, %r112;
	add.s32 	%r114, %r482, %r113;
	add.s32 	%r115, %r483, %r114;
	add.s32 	%r116, %r484, %r115;
	add.s32 	%r117, %r485, %r116;
	add.s32 	%r118, %r486, %r117;
	add.s32 	%r119, %r487, %r118;
	add.s32 	%r120, %r488, %r119;
	add.s32 	%r318, %r489, %r120;
	// begin inline asm
	mov.u32 %r313, %laneid;
	// end inline asm
	mov.b32 	%r316, 1;
	mov.b32 	%r343, -1;
	// begin inline asm
	{  .reg .u32 r0;  .reg .pred p;  shfl.sync.up.b32 r0|p, %r318, %r316, %r341, %r343;  @p add.u32 r0, r0, %r318;  mov.u32 %r314, r0;}
	// end inline asm
	mov.b32 	%r322, 2;
	// begin inline asm
	{  .reg .u32 r0;  .reg .pred p;  shfl.sync.up.b32 r0|p, %r314, %r322, %r341, %r343;  @p add.u32 r0, r0, %r314;  mov.u32 %r320, r0;}
	// end inline asm
	mov.b32 	%r328, 4;
	// begin inline asm
	{  .reg .u32 r0;  .reg .pred p;  shfl.sync.up.b32 r0|p, %r320, %r328, %r341, %r343;  @p add.u32 r0, r0, %r320;  mov.u32 %r326, r0;}
	// end inline asm
	mov.b32 	%r334, 8;
	// begin inline asm
	{  .reg .u32 r0;  .reg .pred p;  shfl.sync.up.b32 r0|p, %r326, %r334, %r341, %r343;  @p add.u32 r0, r0, %r326;  mov.u32 %r332, r0;}
	// end inline asm
	mov.b32 	%r340, 16;
	// begin inline asm
	{  .reg .u32 r0;  .reg .pred p;  shfl.sync.up.b32 r0|p, %r332, %r340, %r341, %r343;  @p add.u32 r0, r0, %r332;  mov.u32 %r338, r0;}
	// end inline asm
	setp.ne.s32 	%p20, %r313, 31;
	@%p20 bra 	$L__BB2_41;
	st.shared.u32 	[%r44], %r338;
$L__BB2_41:
	sub.s32 	%r490, %r338, %r318;
	setp.gt.u32 	%p21, %r1, 31;
	setp.eq.s32 	%p22, %r41, 7;
	setp.eq.s32 	%p23, %r41, 6;
	setp.eq.s32 	%p24, %r41, 5;
	setp.eq.s32 	%p25, %r41, 4;
	setp.eq.s32 	%p26, %r41, 3;
	setp.eq.s32 	%p27, %r41, 2;
	setp.eq.s32 	%p28, %r41, 1;
	bar.sync 	0;
	ld.shared.v4.u32 	{%r491, %r492, %r493, %r494}, [_ZZN3cub18CUB_300001_SM_10006detail10radix_sort31DeviceRadixSortSingleTileKernelINS1_5radix10policy_hubIiNS0_8NullTypeEjE10Policy1000ELNS0_9SortOrderE0EiS6_jNS1_21identity_decomposer_tEEEvPKT1_PSB_PKT2_PSF_T3_iiT4_E12temp_storage+33792];
	selp.b32 	%r495, %r491, %r742, %p28;
	add.s32 	%r496, %r492, %r491;
	selp.b32 	%r497, %r496, %r495, %p27;
	add.s32 	%r498, %r496, %r493;
	selp.b32 	%r499, %r498, %r497, %p26;
	add.s32 	%r500, %r498, %r494;
	selp.b32 	%r501, %r500, %r499, %p25;
	ld.shared.v4.u32 	{%r502, %r503, %r504, %r505}, [_ZZN3cub18CUB_300001_SM_10006detail10radix_sort31DeviceRadixSortSingleTileKernelINS1_5radix10policy_hubIiNS0_8NullTypeEjE10Policy1000ELNS0_9SortOrderE0EiS6_jNS1_21identity_decomposer_tEEEvPKT1_PSB_PKT2_PSF_T3_iiT4_E12temp_storage+33808];
	add.s32 	%r506, %r500, %r502;
	selp.b32 	%r507, %r506, %r501, %p24;
	add.s32 	%r508, %r506, %r503;
	selp.b32 	%r509, %r508, %r507, %p23;
	add.s32 	%r510, %r508, %r504;
	selp.b32 	%r742, %r510, %r509, %p22;
	add.s32 	%r125, %r510, %r505;
	setp.ne.s32 	%p29, %r313, 0;
	selp.b32 	%r511, %r490, 0, %p29;
	add.s32 	%r512, %r742, %r511;
	or.pred  	%p30, %p21, %p29;
	selp.b32 	%r743, %r512, %r490, %p21;
	@%p30 bra 	$L__BB2_43;
	shl.b32 	%r743, %r125, 16;
	st.shared.u32 	[_ZZN3cub18CUB_300001_SM_10006detail10radix_sort31DeviceRadixSortSingleTileKernelINS1_5radix10policy_hubIiNS0_8NullTypeEjE10Policy1000ELNS0_9SortOrderE0EiS6_jNS1_21identity_decomposer_tEEEvPKT1_PSB_PKT2_PSF_T3_iiT4_E12temp_storage+33832], %r743;
$L__BB2_43:
	setp.eq.s32 	%p31, %r1, 0;
	bar.sync 	0;
	ld.shared.u32 	%r513, [_ZZN3cub18CUB_300001_SM_10006detail10radix_sort31DeviceRadixSortSingleTileKernelINS1_5radix10policy_hubIiNS0_8NullTypeEjE10Policy1000ELNS0_9SortOrderE0EiS6_jNS1_21identity_decomposer_tEEEvPKT1_PSB_PKT2_PSF_T3_iiT4_E12temp_storage+33832];
	selp.b32 	%r514, 0, %r513, %p31;
	add.s32 	%r515, %r743, %r514;
	add.s32 	%r516, %r89, %r515;
	add.s32 	%r517, %r90, %r515;
	add.s32 	%r518, %r91, %r515;
	add.s32 	%r519, %r92, %r515;
	add.s32 	%r520, %r93, %r515;
	add.s32 	%r521, %r94, %r515;
	add.s32 	%r522, %r95, %r515;
	add.s32 	%r523, %r96, %r515;
	add.s32 	%r524, %r97, %r515;
	add.s32 	%r525, %r98, %r515;
	add.s32 	%r526, %r99, %r515;
	add.s32 	%r527, %r100, %r515;
	add.s32 	%r528, %r101, %r515;
	add.s32 	%r529, %r102, %r515;
	add.s32 	%r530, %r103, %r515;
	add.s32 	%r531, %r104, %r515;
	add.s32 	%r532, %r105, %r515;
	add.s32 	%r533, %r106, %r515;
	add.s32 	%r534, %r107, %r515;
	add.s32 	%r535, %r108, %r515;
	add.s32 	%r536, %r109, %r515;
	add.s32 	%r537, %r110, %r515;
	add.s32 	%r538, %r111, %r515;
	add.s32 	%r539, %r112, %r515;
	add.s32 	%r540, %r113, %r515;
	add.s32 	%r541, %r114, %r515;
	add.s32 	%r542, %r115, %r515;
	add.s32 	%r543, %r116, %r515;
	add.s32 	%r544, %r117, %r515;
	add.s32 	%r545, %r118, %r515;
	add.s32 	%r546, %r119, %r515;
	add.s32 	%r547, %r120, %r515;
	st.shared.u32 	[%r43], %r515;
	st.shared.u32 	[%r43+4], %r516;
	st.shared.u32 	[%r43+8], %r517;
	st.shared.u32 	[%r43+12], %r518;
	st.shared.u32 	[%r43+16], %r519;
	st.shared.u32 	[%r43+20], %r520;
	st.shared.u32 	[%r43+24], %r521;
	st.shared.u32 	[%r43+28], %r522;
	st.shared.u32 	[%r43+32], %r523;
	st.shared.u32 	[%r43+36], %r524;
	st.shared.u32 	[%r43+40], %r525;
	st.shared.u32 	[%r43+44], %r526;
	st.shared.u32 	[%r43+48], %r527;
	st.shared.u32 	[%r43+52], %r528;
	st.shared.u32 	[%r43+56], %r529;
	st.shared.u32 	[%r43+60], %r530;
	st.shared.u32 	[%r43+64], %r531;
	st.shared.u32 	[%r43+68], %r532;
	st.shared.u32 	[%r43+72], %r533;
	st.shared.u32 	[%r43+76], %r534;
	st.shared.u32 	[%r43+80], %r535;
	st.shared.u32 	[%r43+84], %r536;
	st.shared.u32 	[%r43+88], %r537;
	st.shared.u32 	[%r43+92], %r538;
	st.shared.u32 	[%r43+96], %r539;
	st.shared.u32 	[%r43+100], %r540;
	st.shared.u32 	[%r43+104], %r541;
	st.shared.u32 	[%r43+108], %r542;
	st.shared.u32 	[%r43+112], %r543;
	st.shared.u32 	[%r43+116], %r544;
	st.shared.u32 	[%r43+120], %r545;
	st.shared.u32 	[%r43+124], %r546;
	st.shared.u32 	[%r43+128], %r547;
	bar.sync 	0;
	cvt.u32.u16 	%r548, %rs1;
	ld.shared.u16 	%r549, [%r70];
	add.s32 	%r129, %r549, %r548;
	cvt.u32.u16 	%r550, %rs2;
	ld.shared.u16 	%r551, [%r71];
	add.s32 	%r130, %r551, %r550;
	cvt.u32.u16 	%r552, %rs3;
	ld.shared.u16 	%r553, [%r72];
	add.s32 	%r131, %r553, %r552;
	cvt.u32.u16 	%r554, %rs4;
	ld.shared.u16 	%r555, [%r73];
	add.s32 	%r132, %r555, %r554;
	cvt.u32.u16 	%r556, %rs5;
	ld.shared.u16 	%r557, [%r74];
	add.s32 	%r133, %r557, %r556;
	cvt.u32.u16 	%r558, %rs6;
	ld.shared.u16 	%r559, [%r75];
	add.s32 	%r134, %r559, %r558;
	cvt.u32.u16 	%r560, %rs7;
	ld.shared.u16 	%r561, [%r76];
	add.s32 	%r135, %r561, %r560;
	cvt.u32.u16 	%r562, %rs8;
	ld.shared.u16 	%r563, [%r77];
	add.s32 	%r136, %r563, %r562;
	cvt.u32.u16 	%r564, %rs9;
	ld.shared.u16 	%r565, [%r78];
	add.s32 	%r137, %r565, %r564;
	cvt.u32.u16 	%r566, %rs10;
	ld.shared.u16 	%r567, [%r79];
	add.s32 	%r138, %r567, %r566;
	cvt.u32.u16 	%r568, %rs11;
	ld.shared.u16 	%r569, [%r80];
	add.s32 	%r139, %r569, %r568;
	cvt.u32.u16 	%r570, %rs12;
	ld.shared.u16 	%r571, [%r81];
	add.s32 	%r140, %r571, %r570;
	cvt.u32.u16 	%r572, %rs13;
	ld.shared.u16 	%r573, [%r82];
	add.s32 	%r141, %r573, %r572;
	cvt.u32.u16 	%r574, %rs14;
	ld.shared.u16 	%r575, [%r83];
	add.s32 	%r142, %r575, %r574;
	cvt.u32.u16 	%r576, %rs15;
	ld.shared.u16 	%r577, [%r84];
	add.s32 	%r143, %r577, %r576;
	cvt.u32.u16 	%r578, %rs16;
	ld.shared.u16 	%r579, [%r85];
	add.s32 	%r144, %r579, %r578;
	cvt.u32.u16 	%r580, %rs17;
	ld.shared.u16 	%r581, [%r86];
	add.s32 	%r145, %r581, %r580;
	cvt.u32.u16 	%r582, %rs18;
	ld.shared.u16 	%r583, [%r87];
	add.s32 	%r146, %r583, %r582;
	cvt.u32.u16 	%r584, %rs19;
	ld.shared.u16 	%r585, [%r88];
	add.s32 	%r147, %r585, %r584;
	bar.sync 	0;
	setp.lt.s32 	%p32, %r722, %r190;
	@%p32 bra 	$L__BB2_83;
	shl.b32 	%r586, %r129, 2;
	mov.u32 	%r587, _ZZN3cub18CUB_300001_SM_10006detail10radix_sort31DeviceRadixSortSingleTileKernelINS1_5radix10policy_hubIiNS0_8NullTypeEjE10Policy1000ELNS0_9SortOrderE0EiS6_jNS1_21identity_decomposer_tEEEvPKT1_PSB_PKT2_PSF_T3_iiT4_E12temp_storage;
	add.s32 	%r588, %r587, %r586;
	st.shared.u32 	[%r588], %r741;
	shl.b32 	%r589, %r130, 2;
	add.s32 	%r590, %r587, %r589;
	st.shared.u32 	[%r590], %r740;
	shl.b32 	%r591, %r131, 2;
	add.s32 	%r592, %r587, %r591;
	st.shared.u32 	[%r592], %r739;
	shl.b32 	%r593, %r132, 2;
	add.s32 	%r594, %r587, %r593;
	st.shared.u32 	[%r594], %r738;
	shl.b32 	%r595, %r133, 2;
	add.s32 	%r596, %r587, %r595;
	st.shared.u32 	[%r596], %r737;
	shl.b32 	%r597, %r134, 2;
	add.s32 	%r598, %r587, %r597;
	st.shared.u32 	[%r598], %r736;
	shl.b32 	%r599, %r135, 2;
	add.s32 	%r600, %r587, %r599;
	st.shared.u32 	[%r600], %r735;
	shl.b32 	%r601, %r136, 2;
	add.s32 	%r602, %r587, %r601;
	st.shared.u32 	[%r602], %r734;
	shl.b32 	%r603, %r137, 2;
	add.s32 	%r604, %r587, %r603;
	st.shared.u32 	[%r604], %r733;
	shl.b32 	%r605, %r138, 2;
	add.s32 	%r606, %r587, %r605;
	st.shared.u32 	[%r606], %r732;
	shl.b32 	%r607, %r139, 2;
	add.s32 	%r608, %r587, %r607;
	st.shared.u32 	[%r608], %r731;
	shl.b32 	%r609, %r140, 2;
	add.s32 	%r610, %r587, %r609;
	st.shared.u32 	[%r610], %r730;
	shl.b32 	%r611, %r141, 2;
	add.s32 	%r612, %r587, %r611;
	st.shared.u32 	[%r612], %r729;
	shl.b32 	%r613, %r142, 2;
	add.s32 	%r614, %r587, %r613;
	st.shared.u32 	[%r614], %r728;
	shl.b32 	%r615, %r143, 2;
	add.s32 	%r616, %r587, %r615;
	st.shared.u32 	[%r616], %r727;
	shl.b32 	%r617, %r144, 2;
	add.s32 	%r618, %r587, %r617;
	st.shared.u32 	[%r618], %r726;
	shl.b32 	%r619, %r145, 2;
	add.s32 	%r620, %r587, %r619;
	st.shared.u32 	[%r620], %r725;
	shl.b32 	%r621, %r146, 2;
	add.s32 	%r622, %r587, %r621;
	st.shared.u32 	[%r622], %r724;
	shl.b32 	%r623, %r147, 2;
	add.s32 	%r624, %r587, %r623;
	st.shared.u32 	[%r624], %r723;
	bar.sync 	0;
	mad.lo.s32 	%r148, %r1, -72, %r45;
	ld.shared.u32 	%r149, [%r148+1024];
	ld.shared.u32 	%r150, [%r148+2048];
	ld.shared.u32 	%r151, [%r148+3072];
	ld.shared.u32 	%r152, [%r148+4096];
	ld.shared.u32 	%r153, [%r148+5120];
	ld.shared.u32 	%r154, [%r148+6144];
	ld.shared.u32 	%r155, [%r148+7168];
	ld.shared.u32 	%r156, [%r148+8192];
	ld.shared.u32 	%r157, [%r148+9216];
	ld.shared.u32 	%r158, [%r148+10240];
	ld.shared.u32 	%r159, [%r148+11264];
	ld.shared.u32 	%r160, [%r148+12288];
	ld.shared.u32 	%r161, [%r148+13312];
	ld.shared.u32 	%r162, [%r148+14336];
	ld.shared.u32 	%r163, [%r148+15360];
	ld.shared.u32 	%r164, [%r148+16384];
	ld.shared.u32 	%r165, [%r148+17408];
	ld.shared.u32 	%r166, [%r148+18432];
	setp.lt.u32 	%p33, %r1, %r188;
	cvta.to.global.u64 	%rd7, %rd3;
	mul.wide.u32 	%rd8, %r1, 4;
	add.s64 	%rd2, %rd7, %rd8;
	@%p33 bra 	$L__BB2_45;
	bra.uni 	$L__BB2_46;
$L__BB2_45:
	ld.shared.u32 	%r625, [%r148];
	xor.b32  	%r626, %r625, -2147483648;
	st.global.u32 	[%rd2], %r626;
$L__BB2_46:
	add.s32 	%r627, %r1, 256;
	setp.ge.u32 	%p34, %r627, %r188;
	@%p34 bra 	$L__BB2_48;
	xor.b32  	%r628, %r149, -2147483648;
	st.global.u32 	[%rd2+1024], %r628;
$L__BB2_48:
	add.s32 	%r629, %r1, 512;
	setp.ge.u32 	%p35, %r629, %r188;
	@%p35 bra 	$L__BB2_50;
	xor.b32  	%r630, %r150, -2147483648;
	st.global.u32 	[%rd2+2048], %r630;
$L__BB2_50:
	add.s32 	%r631, %r1, 768;
	setp.ge.u32 	%p36, %r631, %r188;
	@%p36 bra 	$L__BB2_52;
	xor.b32  	%r632, %r151, -2147483648;
	st.global.u32 	[%rd2+3072], %r632;
$L__BB2_52:
	or.b32  	%r633, %r1, 1024;
	setp.ge.u32 	%p37, %r633, %r188;
	@%p37 bra 	$L__BB2_54;
	xor.b32  	%r634, %r152, -2147483648;
	st.global.u32 	[%rd2+4096], %r634;
$L__BB2_54:
	add.s32 	%r635, %r1, 1280;
	setp.ge.u32 	%p38, %r635, %r188;
	@%p38 bra 	$L__BB2_56;
	xor.b32  	%r636, %r153, -2147483648;
	st.global.u32 	[%rd2+5120], %r636;
$L__BB2_56:
	add.s32 	%r637, %r1, 1536;
	setp.ge.u32 	%p39, %r637, %r188;
	@%p39 bra 	$L__BB2_58;
	xor.b32  	%r638, %r154, -2147483648;
	st.global.u32 	[%rd2+6144], %r638;
$L__BB2_58:
	add.s32 	%r639, %r1, 1792;
	setp.ge.u32 	%p40, %r639, %r188;
	@%p40 bra 	$L__BB2_60;
	xor.b32  	%r640, %r155, -2147483648;
	st.global.u32 	[%rd2+7168], %r640;
$L__BB2_60:
	or.b32  	%r641, %r1, 2048;
	setp.ge.u32 	%p41, %r641, %r188;
	@%p41 bra 	$L__BB2_62;
	xor.b32  	%r642, %r156, -2147483648;
	st.global.u32 	[%rd2+8192], %r642;
$L__BB2_62:
	add.s32 	%r643, %r1, 2304;
	setp.ge.u32 	%p42, %r643, %r188;
	@%p42 bra 	$L__BB2_64;
	xor.b32  	%r644, %r157, -2147483648;
	st.global.u32 	[%rd2+9216], %r644;
$L__BB2_64:
	add.s32 	%r645, %r1, 2560;
	setp.ge.u32 	%p43, %r645, %r188;
	@%p43 bra 	$L__BB2_66;
	xor.b32  	%r646, %r158, -2147483648;
	st.global.u32 	[%rd2+10240], %r646;
$L__BB2_66:
	add.s32 	%r647, %r1, 2816;
	setp.ge.u32 	%p44, %r647, %r188;
	@%p44 bra 	$L__BB2_68;
	xor.b32  	%r648, %r159, -2147483648;
	st.global.u32 	[%rd2+11264], %r648;
$L__BB2_68:
	or.b32  	%r649, %r1, 3072;
	setp.ge.u32 	%p45, %r649, %r188;
	@%p45 bra 	$L__BB2_70;
	xor.b32  	%r650, %r160, -2147483648;
	st.global.u32 	[%rd2+12288], %r650;
$L__BB2_70:
	add.s32 	%r651, %r1, 3328;
	setp.ge.u32 	%p46, %r651, %r188;
	@%p46 bra 	$L__BB2_72;
	xor.b32  	%r652, %r161, -2147483648;
	st.global.u32 	[%rd2+13312], %r652;
$L__BB2_72:
	add.s32 	%r653, %r1, 3584;
	setp.ge.u32 	%p47, %r653, %r188;
	@%p47 bra 	$L__BB2_74;
	xor.b32  	%r654, %r162, -2147483648;
	st.global.u32 	[%rd2+14336], %r654;
$L__BB2_74:
	add.s32 	%r655, %r1, 3840;
	setp.ge.u32 	%p48, %r655, %r188;
	@%p48 bra 	$L__BB2_76;
	xor.b32  	%r656, %r163, -2147483648;
	st.global.u32 	[%rd2+15360], %r656;
$L__BB2_76:
	or.b32  	%r657, %r1, 4096;
	setp.ge.u32 	%p49, %r657, %r188;
	@%p49 bra 	$L__BB2_78;
	xor.b32  	%r658, %r164, -2147483648;
	st.global.u32 	[%rd2+16384], %r658;
$L__BB2_78:
	add.s32 	%r659, %r1, 4352;
	setp.ge.u32 	%p50, %r659, %r188;
	@%p50 bra 	$L__BB2_80;
	xor.b32  	%r660, %r165, -2147483648;
	st.global.u32 	[%rd2+17408], %r660;
$L__BB2_80:
	add.s32 	%r661, %r1, 4608;
	setp.ge.u32 	%p51, %r661, %r188;
	@%p51 bra 	$L__BB2_82;
	xor.b32  	%r662, %r166, -2147483648;
	st.global.u32 	[%rd2+18432], %r662;
$L__BB2_82:
	ret;
$L__BB2_83:
	shl.b32 	%r663, %r129, 2;
	mov.u32 	%r664, _ZZN3cub18CUB_300001_SM_10006detail10radix_sort31DeviceRadixSortSingleTileKernelINS1_5radix10policy_hubIiNS0_8NullTypeEjE10Policy1000ELNS0_9SortOrderE0EiS6_jNS1_21identity_decomposer_tEEEvPKT1_PSB_PKT2_PSF_T3_iiT4_E12temp_storage;
	add.s32 	%r665, %r664, %r663;
	st.shared.u32 	[%r665], %r741;
	shl.b32 	%r666, %r130, 2;
	add.s32 	%r667, %r664, %r666;
	st.shared.u32 	[%r667], %r740;
	shl.b32 	%r668, %r131, 2;
	add.s32 	%r669, %r664, %r668;
	st.shared.u32 	[%r669], %r739;
	shl.b32 	%r670, %r132, 2;
	add.s32 	%r671, %r664, %r670;
	st.shared.u32 	[%r671], %r738;
	shl.b32 	%r672, %r133, 2;
	add.s32 	%r673, %r664, %r672;
	st.shared.u32 	[%r673], %r737;
	shl.b32 	%r674, %r134, 2;
	add.s32 	%r675, %r664, %r674;
	st.shared.u32 	[%r675], %r736;
	shl.b32 	%r676, %r135, 2;
	add.s32 	%r677, %r664, %r676;
	st.shared.u32 	[%r677], %r735;
	shl.b32 	%r678, %r136, 2;
	add.s32 	%r679, %r664, %r678;
	st.shared.u32 	[%r679], %r734;
	shl.b32 	%r680, %r137, 2;
	add.s32 	%r681, %r664, %r680;
	st.shared.u32 	[%r681], %r733;
	shl.b32 	%r682, %r138, 2;
	add.s32 	%r683, %r664, %r682;
	st.shared.u32 	[%r683], %r732;
	shl.b32 	%r684, %r139, 2;
	add.s32 	%r685, %r664, %r684;
	st.shared.u32 	[%r685], %r731;
	shl.b32 	%r686, %r140, 2;
	add.s32 	%r687, %r664, %r686;
	st.shared.u32 	[%r687], %r730;
	shl.b32 	%r688, %r141, 2;
	add.s32 	%r689, %r664, %r688;
	st.shared.u32 	[%r689], %r729;
	shl.b32 	%r690, %r142, 2;
	add.s32 	%r691, %r664, %r690;
	st.shared.u32 	[%r691], %r728;
	shl.b32 	%r692, %r143, 2;
	add.s32 	%r693, %r664, %r692;
	st.shared.u32 	[%r693], %r727;
	shl.b32 	%r694, %r144, 2;
	add.s32 	%r695, %r664, %r694;
	st.shared.u32 	[%r695], %r726;
	shl.b32 	%r696, %r145, 2;
	add.s32 	%r697, %r664, %r696;
	st.shared.u32 	[%r697], %r725;
	shl.b32 	%r698, %r146, 2;
	add.s32 	%r699, %r664, %r698;
	st.shared.u32 	[%r699], %r724;
	shl.b32 	%r700, %r147, 2;
	add.s32 	%r701, %r664, %r700;
	st.shared.u32 	[%r701], %r723;
	bar.sync 	0;
	ld.shared.u32 	%r741, [%r45];
	ld.shared.u32 	%r740, [%r45+4];
	ld.shared.u32 	%r739, [%r45+8];
	ld.shared.u32 	%r738, [%r45+12];
	ld.shared.u32 	%r737, [%r45+16];
	ld.shared.u32 	%r736, [%r45+20];
	ld.shared.u32 	%r735, [%r45+24];
	ld.shared.u32 	%r734, [%r45+28];
	ld.shared.u32 	%r733, [%r45+32];
	ld.shared.u32 	%r732, [%r45+36];
	ld.shared.u32 	%r731, [%r45+40];
	ld.shared.u32 	%r730, [%r45+44];
	ld.shared.u32 	%r729, [%r45+48];
	ld.shared.u32 	%r728, [%r45+52];
	ld.shared.u32 	%r727, [%r45+56];
	ld.shared.u32 	%r726, [%r45+60];
	ld.shared.u32 	%r725, [%r45+64];
	ld.shared.u32 	%r724, [%r45+68];
	ld.shared.u32 	%r723, [%r45+72];
	bar.sync 	0;
	add.s32 	%r722, %r722, 6;
	add.s32 	%r721, %r721, -6;
	bra.uni 	$L__BB2_39;

}
	// .globl	_ZN3cub18CUB_300001_SM_10006detail10radix_sort30DeviceRadixSortHistogramKernelINS1_5radix10policy_hubIiNS0_8NullTypeEjE10Policy1000ELNS0_9SortOrderE0EijNS1_21identity_decomposer_tEEEvPT2_PKT1_SB_iiT3_
.visible .entry _ZN3cub18CUB_300001_SM_10006detail10radix_sort30DeviceRadixSortHistogramKernelINS1_5radix10policy_hubIiNS0_8NullTypeEjE10Policy1000ELNS0_9SortOrderE0EijNS1_21identity_decomposer_tEEEvPT2_PKT1_SB_iiT3_(
	.param .u64 .ptr .align 1 _ZN3cub18CUB_300001_SM_10006detail10radix_sort30DeviceRadixSortHistogramKernelINS1_5radix10policy_hubIiNS0_8NullTypeEjE10Policy1000ELNS0_9SortOrderE0EijNS1_21identity_decomposer_tEEEvPT2_PKT1_SB_iiT3__param_0,
	.param .u64 .ptr .align 1 _ZN3cub18CUB_300001_SM_10006detail10radix_sort30DeviceRadixSortHistogramKernelINS1_5radix10policy_hubIiNS0_8NullTypeEjE10Policy1000ELNS0_9SortOrderE0EijNS1_21identity_decomposer_tEEEvPT2_PKT1_SB_iiT3__param_1,
	.param .u32 _ZN3cub18CUB_300001_SM_10006detail10radix_sort30DeviceRadixSortHistogramKernelINS1_5radix10policy_hubIiNS0_8NullTypeEjE10Policy1000ELNS0_9SortOrderE0EijNS1_21identity_decomposer_tEEEvPT2_PKT1_SB_iiT3__param_2,
	.param .u32 _ZN3cub18CUB_300001_SM_10006detail10radix_sort30DeviceRadixSortHistogramKernelINS1_5radix10policy_hubIiNS0_8NullTypeEjE10Policy1000ELNS0_9SortOrderE0EijNS1_21identity_decomposer_tEEEvPT2_PKT1_SB_iiT3__param_3,
	.param .u32 _ZN3cub18CUB_300001_SM_10006detail10radix_sort30DeviceRadixSortHistogramKernelINS1_5radix10policy_hubIiNS0_8NullTypeEjE10Policy1000ELNS0_9SortOrderE0EijNS1_21identity_decomposer_tEEEvPT2_PKT1_SB_iiT3__param_4,
	.param .align 1 .b8 _ZN3cub18CUB_300001_SM_10006detail10radix_sort30DeviceRadixSortHistogramKernelINS1_5radix10policy_hubIiNS0_8NullTypeEjE10Policy1000ELNS0_9SortOrderE0EijNS1_21identity_decomposer_tEEEvPT2_PKT1_SB_iiT3__param_5[1]
)
.maxntid 128
{
	.reg .pred 	%p<91>;
	.reg .b32 	%r<502>;
	.reg .b64 	%rd<57>;
	// demoted variable
	.shared .align 4 .b8 _ZZN3cub18CUB_300001_SM_10006detail10radix_sort30DeviceRadixSortHistogramKernelINS1_5radix10policy_hubIiNS0_8NullTypeEjE10Policy1000ELNS0_9SortOrderE0EijNS1_21identity_decomposer_tEEEvPT2_PKT1_SB_iiT3_E12temp_storage[4096];
	ld.param.u64 	%rd5, [_ZN3cub18CUB_300001_SM_10006detail10radix_sort30DeviceRadixSortHistogramKernelINS1_5radix10policy_hubIiNS0_8NullTypeEjE10Policy1000ELNS0_9SortOrderE0EijNS1_21identity_decomposer_tEEEvPT2_PKT1_SB_iiT3__param_0];
	ld.param.u64 	%rd6, [_ZN3cub18CUB_300001_SM_10006detail10radix_sort30DeviceRadixSortHistogramKernelINS1_5radix10policy_hubIiNS0_8NullTypeEjE10Policy1000ELNS0_9SortOrderE0EijNS1_21identity_decomposer_tEEEvPT2_PKT1_SB_iiT3__param_1];
	ld.param.u32 	%r184, [_ZN3cub18CUB_300001_SM_10006detail10radix_sort30DeviceRadixSortHistogramKernelINS1_5radix10policy_hubIiNS0_8NullTypeEjE10Policy1000ELNS0_9SortOrderE0EijNS1_21identity_decomposer_tEEEvPT2_PKT1_SB_iiT3__param_2];
	ld.param.u32 	%r185, [_ZN3cub18CUB_300001_SM_10006detail10radix_sort30DeviceRadixSortHistogramKernelINS1_5radix10policy_hubIiNS0_8NullTypeEjE10Policy1000ELNS0_9SortOrderE0EijNS1_21identity_decomposer_tEEEvPT2_PKT1_SB_iiT3__param_3];
	ld.param.u32 	%r186, [_ZN3cub18CUB_300001_SM_10006detail10radix_sort30DeviceRadixSortHistogramKernelINS1_5radix10policy_hubIiNS0_8NullTypeEjE10Policy1000ELNS0_9SortOrderE0EijNS1_21identity_decomposer_tEEEvPT2_PKT1_SB_iiT3__param_4];
	cvta.to.global.u64 	%rd1, %rd6;
	cvta.to.global.u64 	%rd2, %rd5;
	setp.eq.s32 	%p2, %r184, 0;
	@%p2 bra 	$L__BB3_153;
	sub.s32 	%r188, %r186, %r185;
	add.s32 	%r189, %r188, 7;
	shr.s32 	%r190, %r189, 31;
	shr.u32 	%r191, %r190, 29;
	add.s32 	%r192, %r189, %r191;
	shr.s32 	%r193, %r192, 3;
	mov.u32 	%r1, %tid.x;
	setp.gt.u32 	%p3, %r1, 255;
	setp.lt.s32 	%p4, %r189, 8;
	mov.u32 	%r194, %ctaid.x;
	shl.b32 	%r2, %r194, 11;
	mov.u32 	%r195, %nctaid.x;
	shl.b32 	%r3, %r195, 11;
	add.s32 	%r4, %r193, -1;
	and.b32  	%r5, %r193, 15;
	add.s32 	%r6, %r5, -1;
	and.b32  	%r7, %r193, 7;
	add.s32 	%r8, %r7, -1;
	and.b32  	%r9, %r193, 3;
	add.s32 	%r10, %r9, -1;
	or.pred  	%p1, %p3, %p4;
	shl.b32 	%r196, %r1, 2;
	mov.u32 	%r197, _ZZN3cub18CUB_300001_SM_10006detail10radix_sort30DeviceRadixSortHistogramKernelINS1_5radix10policy_hubIiNS0_8NullTypeEjE10Policy1000ELNS0_9SortOrderE0EijNS1_21identity_decomposer_tEEEvPT2_PKT1_SB_iiT3_E12temp_storage;
	add.s32 	%r11, %r197, %r196;
	and.b32  	%r12, %r193, 268435440;
	add.s32 	%r13, %r1, 256;
	add.s32 	%r14, %r1, 384;
	add.s32 	%r15, %r1, 512;
	add.s32 	%r16, %r1, 640;
	add.s32 	%r17, %r1, 768;
	add.s32 	%r18, %r1, 1280;
	add.s32 	%r19, %r1, 1920;
	and.b32  	%r20, %r193, 268435448;
	and.b32  	%r21, %r193, 1;
	neg.s32 	%r22, %r12;
	add.s32 	%r23, %r11, 8192;
	add.s32 	%r198, %r184, -1;
	shr.u32 	%r199, %r198, 30;
	add.s32 	%r200, %r199, 1;
	min.u32 	%r24, %r200, %r184;
	mov.b32 	%r450, 0;
$L__BB3_2:
	@%p1 bra 	$L__BB3_30;
	setp.lt.u32 	%p5, %r4, 15;
	mov.b32 	%r454, 0;
	@%p5 bra 	$L__BB3_6;
	mov.u32 	%r451, %r23;
	mov.u32 	%r452, %r22;
$L__BB3_5:
	.pragma "nounroll";
	mov.b32 	%r202, 0;
	st.shared.u32 	[%r451+-8192], %r202;
	st.shared.u32 	[%r451+-7168], %r202;
	st.shared.u32 	[%r451+-6144], %r202;
	st.shared.u32 	[%r451+-5120], %r202;
	st.shared.u32 	[%r451+-4096], %r202;
	st.shared.u32 	[%r451+-3072], %r202;
	st.shared.u32 	[%r451+-2048], %r202;
	st.shared.u32 	[%r451+-1024], %r202;
	st.shared.u32 	[%r451], %r202;
	st.shared.u32 	[%r451+1024], %r202;
	st.shared.u32 	[%r451+2048], %r202;
	st.shared.u32 	[%r451+3072], %r202;
	st.shared.u32 	[%r451+4096], %r202;
	st.shared.u32 	[%r451+5120], %r202;
	st.shared.u32 	[%r451+6144], %r202;
	st.shared.u32 	[%r451+7168], %r202;
	add.s32 	%r452, %r452, 16;
	add.s32 	%r451, %r451, 16384;
	setp.ne.s32 	%p6, %r452, 0;
	mov.u32 	%r454, %r12;
	@%p6 bra 	$L__BB3_5;
$L__BB3_6:
	setp.eq.s32 	%p7, %r5, 0;
	@%p7 bra 	$L__BB3_16;
	setp.lt.u32 	%p8, %r6, 7;
	@%p8 bra 	$L__BB3_9;
	shl.b32 	%r203, %r454, 10;
	add.s32 	%r204, %r11, %r203;
	mov.b32 	%r205, 0;
	st.shared.u32 	[%r204], %r205;
	st.shared.u32 	[%r204+1024], %r205;
	st.shared.u32 	[%r204+2048], %r205;
	st.shared.u32 	[%r204+3072], %r205;
	st.shared.u32 	[%r204+4096], %r205;
	st.shared.u32 	[%r204+5120], %r205;
	st.shared.u32 	[%r204+6144], %r205;
	st.shared.u32 	[%r204+7168], %r205;
	add.s32 	%r454, %r454, 8;
$L__BB3_9:
	setp.eq.s32 	%p9, %r7, 0;
	@%p9 bra 	$L__BB3_16;
	setp.lt.u32 	%p10, %r8, 3;
	@%p10 bra 	$L__BB3_12;
	shl.b32 	%r206, %r454, 10;
	add.s32 	%r207, %r11, %r206;
	mov.b32 	%r208, 0;
	st.shared.u32 	[%r207], %r208;
	st.shared.u32 	[%r207+1024], %r208;
	st.shared.u32 	[%r207+2048], %r208;
	st.shared.u32 	[%r207+3072], %r208;
	add.s32 	%r454, %r454, 4;
$L__BB3_12:
	setp.eq.s32 	%p11, %r9, 0;
	@%p11 bra 	$L__BB3_16;
	setp.eq.s32 	%p12, %r9, 1;
	shl.b32 	%r209, %r454, 10;
	add.s32 	%r35, %r11, %r209;
	mov.b32 	%r210, 0;
	st.shared.u32 	[%r35], %r210;
	@%p12 bra 	$L__BB3_16;
	setp.eq.s32 	%p13, %r9, 2;
	mov.b32 	%r211, 0;
	st.shared.u32 	[%r35+1024], %r211;
	@%p13 bra 	$L__BB3_16;
	mov.b32 	%r212, 0;
	st.shared.u32 	[%r35+2048], %r212;
$L__BB3_16:
	setp.gt.u32 	%p14, %r1, 127;
	@%p14 bra 	$L__BB3_30;
	setp.lt.u32 	%p15, %r4, 15;
	mov.b32 	%r458, 0;
	@%p15 bra 	$L__BB3_20;
	mov.b32 	%r456, 0;
$L__BB3_19:
	.pragma "nounroll";
	shl.b32 	%r215, %r456, 10;
	add.s32 	%r216, %r11, %r215;
	mov.b32 	%r217, 0;
	st.shared.u32 	[%r216+512], %r217;
	st.shared.u32 	[%r216+1536], %r217;
	st.shared.u32 	[%r216+2560], %r217;
	st.shared.u32 	[%r216+3584], %r217;
	st.shared.u32 	[%r216+4608], %r217;
	st.shared.u32 	[%r216+5632], %r217;
	st.shared.u32 	[%r216+6656], %r217;
	st.shared.u32 	[%r216+7680], %r217;
	st.shared.u32 	[%r216+8704], %r217;
	st.shared.u32 	[%r216+9728], %r217;
	st.shared.u32 	[%r216+10752], %r217;
	st.shared.u32 	[%r216+11776], %r217;
	st.shared.u32 	[%r216+12800], %r217;
	st.shared.u32 	[%r216+13824], %r217;
	st.shared.u32 	[%r216+14848], %r217;
	st.shared.u32 	[%r216+15872], %r217;
	add.s32 	%r456, %r456, 16;
	setp.ne.s32 	%p16, %r456, %r12;
	mov.u32 	%r458, %r12;
	@%p16 bra 	$L__BB3_19;
$L__BB3_20:
	setp.eq.s32 	%p17, %r5, 0;
	@%p17 bra 	$L__BB3_30;
	setp.lt.u32 	%p18, %r6, 7;
	@%p18 bra 	$L__BB3_23;
	shl.b32 	%r218, %r458, 10;
	add.s32 	%r219, %r11, %r218;
	mov.b32 	%r220, 0;
	st.shared.u32 	[%r219+512], %r220;
	st.shared.u32 	[%r219+1536], %r220;
	st.shared.u32 	[%r219+2560], %r220;
	st.shared.u32 	[%r219+3584], %r220;
	st.shared.u32 	[%r219+4608], %r220;
	st.shared.u32 	[%r219+5632], %r220;
	st.shared.u32 	[%r219+6656], %r220;
	st.shared.u32 	[%r219+7680], %r220;
	add.s32 	%r458, %r458, 8;
$L__BB3_23:
	setp.eq.s32 	%p19, %r7, 0;
	@%p19 bra 	$L__BB3_30;
	setp.lt.u32 	%p20, %r8, 3;
	@%p20 bra 	$L__BB3_26;
	shl.b32 	%r221, %r458, 10;
	add.s32 	%r222, %r11, %r221;
	mov.b32 	%r223, 0;
	st.shared.u32 	[%r222+512], %r223;
	st.shared.u32 	[%r222+1536], %r223;
	st.shared.u32 	[%r222+2560], %r223;
	st.shared.u32 	[%r222+3584], %r223;
	add.s32 	%r458, %r458, 4;
$L__BB3_26:
	setp.eq.s32 	%p21, %r9, 0;
	@%p21 bra 	$L__BB3_30;
	setp.eq.s32 	%p22, %r9, 1;
	shl.b32 	%r224, %r458, 10;
	add.s32 	%r43, %r11, %r224;
	mov.b32 	%r225, 0;
	st.shared.u32 	[%r43+512], %r225;
	@%p22 bra 	$L__BB3_30;
	setp.eq.s32 	%p23, %r9, 2;
	mov.b32 	%r226, 0;
	st.shared.u32 	[%r43+1536], %r226;
	@%p23 bra 	$L__BB3_30;
	mov.b32 	%r227, 0;
	st.shared.u32 	[%r43+2560], %r227;
$L__BB3_30:
	bar.sync 	0;
	bar.sync 	0;
	shl.b32 	%r44, %r450, 30;
	sub.s32 	%r228, %r184, %r44;
	min.u32 	%r45, %r228, 1073741824;
	setp.ge.u32 	%p24, %r2, %r45;
	@%p24 bra 	$L__BB3_70;
	mov.u32 	%r460, %r2;
$L__BB3_32:
	add.s32 	%r47, %r460, %r44;
	sub.s32 	%r48, %r184, %r47;
	setp.lt.u32 	%p25, %r48, 2048;
	@%p25 bra 	$L__BB3_34;
	add.s32 	%r255, %r1, %r47;
	mul.wide.u32 	%rd10, %r255, 4;
	add.s64 	%rd11, %rd1, %rd10;
	ld.global.u32 	%r491, [%rd11];
	ld.global.u32 	%r490, [%rd11+512];
	ld.global.u32 	%r489, [%rd11+1024];
	ld.global.u32 	%r488, [%rd11+1536];
	ld.global.u32 	%r487, [%rd11+2048];
	ld.global.u32 	%r486, [%rd11+2560];
	ld.global.u32 	%r485, [%rd11+3072];
	ld.global.u32 	%r484, [%rd11+3584];
	ld.global.u32 	%r483, [%rd11+4096];
	ld.global.u32 	%r482, [%rd11+4608];
	ld.global.u32 	%r481, [%rd11+5120];
	ld.global.u32 	%r480, [%rd11+5632];
	ld.global.u32 	%r479, [%rd11+6144];
	ld.global.u32 	%r478, [%rd11+6656];
	ld.global.u32 	%r477, [%rd11+7168];
	ld.global.u32 	%r476, [%rd11+7680];
	bra.uni 	$L__BB3_66;
$L__BB3_34:
	setp.ge.s32 	%p26, %r1, %r48;
	mov.b32 	%r491, 2147483647;
	@%p26 bra 	$L__BB3_36;
	add.s32 	%r230, %r1, %r47;
	mul.wide.u32 	%rd7, %r230, 4;
	add.s64 	%rd8, %rd1, %rd7;
	ld.global.u32 	%r491, [%rd8];
$L__BB3_36:
	add.s32 	%r232, %r1, 128;
	setp.ge.s32 	%p27, %r232, %r48;
	add.s32 	%r233, %r1, %r47;
	mul.wide.u32 	%rd9, %r233, 4;
	add.s64 	%rd3, %rd1, %rd9;
	mov.b32 	%r490, 2147483647;
	@%p27 bra 	$L__BB3_38;
	ld.global.u32 	%r490, [%rd3+512];
$L__BB3_38:
	setp.ge.s32 	%p28, %r13, %r48;
	mov.b32 	%r489, 2147483647;
	@%p28 bra 	$L__BB3_40;
	ld.global.u32 	%r489, [%rd3+1024];
$L__BB3_40:
	setp.ge.s32 	%p29, %r14, %r48;
	mov.b32 	%r488, 2147483647;
	@%p29 bra 	$L__BB3_42;
	ld.global.u32 	%r488, [%rd3+1536];
$L__BB3_42:
	setp.ge.s32 	%p30, %r15, %r48;
	mov.b32 	%r487, 2147483647;
	@%p30 bra 	$L__BB3_44;
	ld.global.u32 	%r487, [%rd3+2048];
$L__BB3_44:
	setp.ge.s32 	%p31, %r16, %r48;
	mov.b32 	%r486, 2147483647;
	@%p31 bra 	$L__BB3_46;
	ld.global.u32 	%r486, [%rd3+2560];
$L__BB3_46:
	setp.ge.s32 	%p32, %r17, %r48;
	mov.b32 	%r485, 2147483647;
	@%p32 bra 	$L__BB3_48;
	ld.global.u32 	%r485, [%rd3+3072];
$L__BB3_48:
	add.s32 	%r240, %r1, 896;
	setp.ge.s32 	%p33, %r240, %r48;
	mov.b32 	%r484, 2147483647;
	@%p33 bra 	$L__BB3_50;
	ld.global.u32 	%r484, [%rd3+3584];
$L__BB3_50:
	or.b32  	%r242, %r1, 1024;
	setp.ge.s32 	%p34, %r242, %r48;
	mov.b32 	%r483, 2147483647;
	@%p34 bra 	$L__BB3_52;
	ld.global.u32 	%r483, [%rd3+4096];
$L__BB3_52:
	add.s32 	%r244, %r1, 1152;
	setp.ge.s32 	%p35, %r244, %r48;
	mov.b32 	%r482, 2147483647;
	@%p35 bra 	$L__BB3_54;
	ld.global.u32 	%r482, [%rd3+4608];
$L__BB3_54:
	setp.ge.s32 	%p36, %r18, %r48;
	mov.b32 	%r481, 2147483647;
	@%p36 bra 	$L__BB3_56;
	ld.global.u32 	%r481, [%rd3+5120];
$L__BB3_56:
	add.s32 	%r247, %r1, 1408;
	setp.ge.s32 	%p37, %r247, %r48;
	mov.b32 	%r480, 2147483647;
	@%p37 bra 	$L__BB3_58;
	ld.global.u32 	%r480, [%rd3+5632];
$L__BB3_58:
	add.s32 	%r249, %r1, 1536;
	setp.ge.s32 	%p38, %r249, %r48;
	mov.b32 	%r479, 2147483647;
	@%p38 bra 	$L__BB3_60;
	ld.global.u32 	%r479, [%rd3+6144];
$L__BB3_60:
	add.s32 	%r251, %r1, 1664;
	setp.ge.s32 	%p39, %r251, %r48;
	mov.b32 	%r478, 2147483647;
	@%p39 bra 	$L__BB3_62;
	ld.global.u32 	%r478, [%rd3+6656];
$L__BB3_62:
	add.s32 	%r253, %r1, 1792;
	setp.ge.s32 	%p40, %r253, %r48;
	mov.b32 	%r477, 2147483647;
	@%p40 bra 	$L__BB3_64;
	ld.global.u32 	%r477, [%rd3+7168];
$L__BB3_64:
	setp.ge.s32 	%p41, %r19, %r48;
	mov.b32 	%r476, 2147483647;
	@%p41 bra 	$L__BB3_66;
	ld.global.u32 	%r476, [%rd3+7680];
$L__BB3_66:
	setp.le.s32 	%p42, %r186, %r185;
	@%p42 bra 	$L__BB3_69;
	xor.b32  	%r112, %r476, -2147483648;
	xor.b32  	%r113, %r477, -2147483648;
	xor.b32  	%r114, %r478, -2147483648;
	xor.b32  	%r115, %r479, -2147483648;
	xor.b32  	%r116, %r480, -2147483648;
	xor.b32  	%r117, %r481, -2147483648;
	xor.b32  	%r118, %r482, -2147483648;
	xor.b32  	%r119, %r483, -2147483648;
	xor.b32  	%r120, %r484, -2147483648;
	xor.b32  	%r121, %r485, -2147483648;
	xor.b32  	%r122, %r486, -2147483648;
	xor.b32  	%r123, %r487, -2147483648;
	xor.b32  	%r124, %r488, -2147483648;
	xor.b32  	%r125, %r489, -2147483648;
	xor.b32  	%r126, %r490, -2147483648;
	xor.b32  	%r127, %r491, -2147483648;
	mov.b32 	%r492, 0;
	mov.u32 	%r493, %r185;
$L__BB3_68:
	sub.s32 	%r257, %r186, %r493;
	shl.b32 	%r258, %r492, 10;
	mov.u32 	%r259, _ZZN3cub18CUB_300001_SM_10006detail10radix_sort30DeviceRadixSortHistogramKernelINS1_5radix10policy_hubIiNS0_8NullTypeEjE10Policy1000ELNS0_9SortOrderE0EijNS1_21identity_decomposer_tEEEvPT2_PKT1_SB_iiT3_E12temp_storage;
	add.s32 	%r260, %r259, %r258;
	min.s32 	%r261, %r257, 8;
	mov.b32 	%r262, -1;
	shl.b32 	%r263, %r262, %r261;
	not.b32 	%r264, %r263;
	shr.u32 	%r265, %r127, %r493;
	and.b32  	%r266, %r265, %r264;
	shl.b32 	%r267, %r266, 2;
	add.s32 	%r268, %r260, %r267;
	atom.shared.add.u32 	%r269, [%r268], 1;
	shr.u32 	%r270, %r126, %r493;
	and.b32  	%r271, %r270, %r264;
	shl.b32 	%r272, %r271, 2;
	add.s32 	%r273, %r260, %r272;
	atom.shared.add.u32 	%r274, [%r273], 1;
	shr.u32 	%r275, %r125, %r493;
	and.b32  	%r276, %r275, %r264;
	shl.b32 	%r277, %r276, 2;
	add.s32 	%r278, %r260, %r277;
	atom.shared.add.u32 	%r279, [%r278], 1;
	shr.u32 	%r280, %r124, %r493;
	and.b32  	%r281, %r280, %r264;
	shl.b32 	%r282, %r281, 2;
	add.s32 	%r283, %r260, %r282;
	atom.shared.add.u32 	%r284, [%r283], 1;
	shr.u32 	%r285, %r123, %r493;
	and.b32  	%r286, %r285, %r264;
	shl.b32 	%r287, %r286, 2;
	add.s32 	%r288, %r260, %r287;
	atom.shared.add.u32 	%r289, [%r288], 1;
	shr.u32 	%r290, %r122, %r493;
	and.b32  	%r291, %r290, %r264;
	shl.b32 	%r292, %r291, 2;
	add.s32 	%r293, %r260, %r292;
	atom.shared.add.u32 	%r294, [%r293], 1;
	shr.u32 	%r295, %r121, %r493;
	and.b32  	%r296, %r295, %r264;
	shl.b32 	%r297, %r296, 2;
	add.s32 	%r298, %r260, %r297;
	atom.shared.add.u32 	%r299, [%r298], 1;
	shr.u32 	%r300, %r120, %r493;
	and.b32  	%r301, %r300, %r264;
	shl.b32 	%r302, %r301, 2;
	add.s32 	%r303, %r260, %r302;
	atom.shared.add.u32 	%r304, [%r303], 1;
	shr.u32 	%r305, %r119, %r493;
	and.b32  	%r306, %r305, %r264;
	shl.b32 	%r307, %r306, 2;
	add.s32 	%r308, %r260, %r307;
	atom.shared.add.u32 	%r309, [%r308], 1;
	shr.u32 	%r310, %r118, %r493;
	and.b32  	%r311, %r310, %r264;
	shl.b32 	%r312, %r311, 2;
	add.s32 	%r313, %r260, %r312;
	atom.shared.add.u32 	%r314, [%r313], 1;
	shr.u32 	%r315, %r117, %r493;
	and.b32  	%r316, %r315, %r264;
	shl.b32 	%r317, %r316, 2;
	add.s32 	%r318, %r260, %r317;
	atom.shared.add.u32 	%r319, [%r318], 1;
	shr.u32 	%r320, %r116, %r493;
	and.b32  	%r321, %r320, %r264;
	shl.b32 	%r322, %r321, 2;
	add.s32 	%r323, %r260, %r322;
	atom.shared.add.u32 	%r324, [%r323], 1;
	shr.u32 	%r325, %r115, %r493;
	and.b32  	%r326, %r325, %r264;
	shl.b32 	%r327, %r326, 2;
	add.s32 	%r328, %r260, %r327;
	atom.shared.add.u32 	%r329, [%r328], 1;
	shr.u32 	%r330, %r114, %r493;
	and.b32  	%r331, %r330, %r264;
	shl.b32 	%r332, %r331, 2;
	add.s32 	%r333, %r260, %r332;
	atom.shared.add.u32 	%r334, [%r333], 1;
	shr.u32 	%r335, %r113, %r493;
	and.b32  	%r336, %r335, %r264;
	shl.b32 	%r337, %r336, 2;
	add.s32 	%r338, %r260, %r337;
	atom.shared.add.u32 	%r339, [%r338], 1;
	shr.u32 	%r340, %r112, %r493;
	and.b32  	%r341, %r340, %r264;
	shl.b32 	%r342, %r341, 2;
	add.s32 	%r343, %r260, %r342;
	atom.shared.add.u32 	%r344, [%r343], 1;
	add.s32 	%r493, %r493, 8;
	add.s32 	%r492, %r492, 1;
	setp.lt.s32 	%p43, %r493, %r186;
	@%p43 bra 	$L__BB3_68;
$L__BB3_69:
	add.s32 	%r460, %r460, %r3;
	setp.lt.u32 	%p44, %r460, %r45;
	@%p44 bra 	$L__BB3_32;
$L__BB3_70:
	bar.sync 	0;
	@%p1 bra 	$L__BB3_152;
	setp.lt.u32 	%p45, %r4, 7;
	mov.b32 	%r496, 0;
	@%p45 bra 	$L__BB3_90;
	mov.b32 	%r494, 0;
$L__BB3_73:
	.pragma "nounroll";
	shl.b32 	%r347, %r494, 10;
	add.s32 	%r134, %r11, %r347;
	ld.shared.u32 	%r135, [%r134];
	setp.eq.s32 	%p46, %r135, 0;
	@%p46 bra 	$L__BB3_75;
	shl.b32 	%r348, %r494, 8;
	add.s32 	%r349, %r348, %r1;
	mul.wide.u32 	%rd12, %r349, 4;
	add.s64 	%rd13, %rd2, %rd12;
	atom.global.add.u32 	%r350, [%rd13], %r135;
$L__BB3_75:
	ld.shared.u32 	%r136, [%r134+1024];
	setp.eq.s32 	%p47, %r136, 0;
	@%p47 bra 	$L__BB3_77;
	shl.b32 	%r351, %r494, 8;
	add.s32 	%r352, %r351, %r1;
	add.s32 	%r353, %r352, 256;
	mul.wide.u32 	%rd14, %r353, 4;
	add.s64 	%rd15, %rd2, %rd14;
	atom.global.add.u32 	%r354, [%rd15], %r136;
$L__BB3_77:
	ld.shared.u32 	%r137, [%r134+2048];
	setp.eq.s32 	%p48, %r137, 0;
	@%p48 bra 	$L__BB3_79;
	shl.b32 	%r355, %r494, 8;
	add.s32 	%r356, %r355, %r1;
	add.s32 	%r357, %r356, 512;
	mul.wide.u32 	%rd16, %r357, 4;
	add.s64 	%rd17, %rd2, %rd16;
	atom.global.add.u32 	%r358, [%rd17], %r137;
$L__BB3_79:
	ld.shared.u32 	%r138, [%r134+3072];
	setp.eq.s32 	%p49, %r138, 0;
	@%p49 bra 	$L__BB3_81;
	shl.b32 	%r359, %r494, 8;
	add.s32 	%r360, %r359, %r1;
	add.s32 	%r361, %r360, 768;
	mul.wide.u32 	%rd18, %r361, 4;
	add.s64 	%rd19, %rd2, %rd18;
	atom.global.add.u32 	%r362, [%rd19], %r138;
$L__BB3_81:
	ld.shared.u32 	%r139, [%r134+4096];
	setp.eq.s32 	%p50, %r139, 0;
	@%p50 bra 	$L__BB3_83;
	shl.b32 	%r363, %r494, 8;
	add.s32 	%r364, %r363, %r1;
	add.s32 	%r365, %r364, 1024;
	mul.wide.u32 	%rd20, %r365, 4;
	add.s64 	%rd21, %rd2, %rd20;
	atom.global.add.u32 	%r366, [%rd21], %r139;
$L__BB3_83:
	ld.shared.u32 	%r140, [%r134+5120];
	setp.eq.s32 	%p51, %r140, 0;
	@%p51 bra 	$L__BB3_85;
	shl.b32 	%r367, %r494, 8;
	add.s32 	%r368, %r367, %r1;
	add.s32 	%r369, %r368, 1280;
	mul.wide.u32 	%rd22, %r369, 4;
	add.s64 	%rd23, %rd2, %rd22;
	atom.global.add.u32 	%r370, [%rd23], %r140;
$L__BB3_85:
	ld.shared.u32 	%r141, [%r134+6144];
	setp.eq.s32 	%p52, %r141, 0;
	@%p52 bra 	$L__BB3_87;
	shl.b32 	%r371, %r494, 8;
	add.s32 	%r372, %r371, %r1;
	add.s32 	%r373, %r372, 1536;
	mul.wide.u32 	%rd24, %r373, 4;
	add.s64 	%rd25, %rd2, %rd24;
	atom.global.add.u32 	%r374, [%rd25], %r141;
$L__BB3_87:
	ld.shared.u32 	%r142, [%r134+7168];
	setp.eq.s32 	%p53, %r142, 0;
	@%p53 bra 	$L__BB3_89;
	shl.b32 	%r375, %r494, 8;
	add.s32 	%r376, %r375, %r1;
	add.s32 	%r377, %r376, 1792;
	mul.wide.u32 	%rd26, %r377, 4;
	add.s64 	%rd27, %rd2, %rd26;
	atom.global.add.u32 	%r378, [%rd27], %r142;
$L__BB3_89:
	add.s32 	%r494, %r494, 8;
	setp.ne.s32 	%p54, %r494, %r20;
	mov.u32 	%r496, %r20;
	@%p54 bra 	$L__BB3_73;
$L__BB3_90:
	setp.eq.s32 	%p55, %r7, 0;
	@%p55 bra 	$L__BB3_111;
	setp.lt.u32 	%p56, %r8, 3;
	@%p56 bra 	$L__BB3_101;
	shl.b32 	%r379, %r496, 10;
	add.s32 	%r145, %r11, %r379;
	ld.shared.u32 	%r146, [%r145];
	setp.eq.s32 	%p57, %r146, 0;
	@%p57 bra 	$L__BB3_94;
	shl.b32 	%r380, %r496, 8;
	add.s32 	%r381, %r380, %r1;
	mul.wide.u32 	%rd28, %r381, 4;
	add.s64 	%rd29, %rd2, %rd28;
	atom.global.add.u32 	%r382, [%rd29], %r146;
$L__BB3_94:
	ld.shared.u32 	%r147, [%r145+1024];
	setp.eq.s32 	%p58, %r147, 0;
	@%p58 bra 	$L__BB3_96;
	shl.b32 	%r383, %r496, 8;
	add.s32 	%r384, %r383, %r1;
	add.s32 	%r385, %r384, 256;
	mul.wide.u32 	%rd30, %r385, 4;
	add.s64 	%rd31, %rd2, %rd30;
	atom.global.add.u32 	%r386, [%rd31], %r147;
$L__BB3_96:
	ld.shared.u32 	%r148, [%r145+2048];
	setp.eq.s32 	%p59, %r148, 0;
	@%p59 bra 	$L__BB3_98;
	shl.b32 	%r387, %r496, 8;
	add.s32 	%r388, %r387, %r1;
	add.s32 	%r389, %r388, 512;
	mul.wide.u32 	%rd32, %r389, 4;
	add.s64 	%rd33, %rd2, %rd32;
	atom.global.add.u32 	%r390, [%rd33], %r148;
$L__BB3_98:
	ld.shared.u32 	%r149, [%r145+3072];
	setp.eq.s32 	%p60, %r149, 0;
	@%p60 bra 	$L__BB3_100;
	shl.b32 	%r391, %r496, 8;
	add.s32 	%r392, %r391, %r1;
	add.s32 	%r393, %r392, 768;
	mul.wide.u32 	%rd34, %r393, 4;
	add.s64 	%rd35, %rd2, %rd34;
	atom.global.add.u32 	%r394, [%rd35], %r149;
$L__BB3_100:
	add.s32 	%r496, %r496, 4;
$L__BB3_101:
	setp.eq.s32 	%p61, %r9, 0;
	@%p61 bra 	$L__BB3_111;
	setp.eq.s32 	%p62, %r10, 0;
	@%p62 bra 	$L__BB3_108;
	shl.b32 	%r395, %r496, 10;
	add.s32 	%r152, %r11, %r395;
	ld.shared.u32 	%r153, [%r152];
	setp.eq.s32 	%p63, %r153, 0;
	@%p63 bra 	$L__BB3_105;
	shl.b32 	%r396, %r496, 8;
	add.s32 	%r397, %r396, %r1;
	mul.wide.u32 	%rd36, %r397, 4;
	add.s64 	%rd37, %rd2, %rd36;
	atom.global.add.u32 	%r398, [%rd37], %r153;
$L__BB3_105:
	ld.shared.u32 	%r154, [%r152+1024];
	setp.eq.s32 	%p64, %r154, 0;
	@%p64 bra 	$L__BB3_107;
	shl.b32 	%r399, %r496, 8;
	add.s32 	%r400, %r399, %r1;
	add.s32 	%r401, %r400, 256;
	mul.wide.u32 	%rd38, %r401, 4;
	add.s64 	%rd39, %rd2, %rd38;
	atom.global.add.u32 	%r402, [%rd39], %r154;
$L__BB3_107:
	add.s32 	%r496, %r496, 2;
$L__BB3_108:
	setp.eq.s32 	%p65, %r21, 0;
	@%p65 bra 	$L__BB3_111;
	shl.b32 	%r403, %r496, 10;
	add.s32 	%r404, %r11, %r403;
	ld.shared.u32 	%r157, [%r404];
	setp.eq.s32 	%p66, %r157, 0;
	@%p66 bra 	$L__BB3_111;
	shl.b32 	%r405, %r496, 8;
	add.s32 	%r406, %r405, %r1;
	mul.wide.u32 	%rd40, %r406, 4;
	add.s64 	%rd41, %rd2, %rd40;
	atom.global.add.u32 	%r407, [%rd41], %r157;
$L__BB3_111:
	setp.gt.u32 	%p67, %r1, 127;
	@%p67 bra 	$L__BB3_152;
	setp.lt.u32 	%p68, %r4, 7;
	mov.b32 	%r500, 0;
	@%p68 bra 	$L__BB3_131;
	mov.b32 	%r498, 0;
$L__BB3_114:
	.pragma "nounroll";
	shl.b32 	%r410, %r498, 10;
	add.s32 	%r159, %r11, %r410;
	ld.shared.u32 	%r160, [%r159+512];
	setp.eq.s32 	%p69, %r160, 0;
	shl.b32 	%r411, %r498, 8;
	add.s32 	%r412, %r411, %r1;
	mul.wide.u32 	%rd42, %r412, 4;
	add.s64 	%rd4, %rd2, %rd42;
	@%p69 bra 	$L__BB3_116;
	atom.global.add.u32 	%r413, [%rd4+512], %r160;
$L__BB3_116:
	ld.shared.u32 	%r161, [%r159+1536];
	setp.eq.s32 	%p70, %r161, 0;
	@%p70 bra 	$L__BB3_118;
	atom.global.add.u32 	%r414, [%rd4+1536], %r161;
$L__BB3_118:
	ld.shared.u32 	%r162, [%r159+2560];
	setp.eq.s32 	%p71, %r162, 0;
	@%p71 bra 	$L__BB3_120;
	atom.global.add.u32 	%r415, [%rd4+2560], %r162;
$L__BB3_120:
	ld.shared.u32 	%r163, [%r159+3584];
	setp.eq.s32 	%p72, %r163, 0;
	@%p72 bra 	$L__BB3_122;
	atom.global.add.u32 	%r416, [%rd4+3584], %r163;
$L__BB3_122:
	ld.shared.u32 	%r164, [%r159+4608];
	setp.eq.s32 	%p73, %r164, 0;
	@%p73 bra 	$L__BB3_124;
	atom.global.add.u32 	%r417, [%rd4+4608], %r164;
$L__BB3_124:
	ld.shared.u32 	%r165, [%r159+5632];
	setp.eq.s32 	%p74, %r165, 0;
	@%p74 bra 	$L__BB3_126;
	atom.global.add.u32 	%r418, [%rd4+5632], %r165;
$L__BB3_126:
	ld.shared.u32 	%r166, [%r159+6656];
	setp.eq.s32 	%p75, %r166, 0;
	@%p75 bra 	$L__BB3_128;
	atom.global.add.u32 	%r419, [%rd4+6656], %r166;
$L__BB3_128:
	ld.shared.u32 	%r167, [%r159+7680];
	setp.eq.s32 	%p76, %r167, 0;
	@%p76 bra 	$L__BB3_130;
	atom.global.add.u32 	%r420, [%rd4+7680], %r167;
$L__BB3_130:
	add.s32 	%r498, %r498, 8;
	setp.ne.s32 	%p77, %r498, %r20;
	mov.u32 	%r500, %r20;
	@%p77 bra 	$L__BB3_114;
$L__BB3_131:
	setp.eq.s32 	%p78, %r7, 0;
	@%p78 bra 	$L__BB3_152;
	setp.lt.u32 	%p79, %r8, 3;
	@%p79 bra 	$L__BB3_142;
	shl.b32 	%r421, %r500, 10;
	add.s32 	%r170, %r11, %r421;
	ld.shared.u32 	%r171, [%r170+512];
	setp.eq.s32 	%p80, %r171, 0;
	@%p80 bra 	$L__BB3_135;
	shl.b32 	%r422, %r500, 8;
	add.s32 	%r423, %r422, %r1;
	mul.wide.u32 	%rd43, %r423, 4;
	add.s64 	%rd44, %rd2, %rd43;
	atom.global.add.u32 	%r424, [%rd44+512], %r171;
$L__BB3_135:
	ld.shared.u32 	%r172, [%r170+1536];
	setp.eq.s32 	%p81, %r172, 0;
	@%p81 bra 	$L__BB3_137;
	shl.b32 	%r425, %r500, 8;
	add.s32 	%r426, %r425, %r1;
	add.s32 	%r427, %r426, 256;
	mul.wide.u32 	%rd45, %r427, 4;
	add.s64 	%rd46, %rd2, %rd45;
	atom.global.add.u32 	%r428, [%rd46+512], %r172;
$L__BB3_137:
	ld.shared.u32 	%r173, [%r170+2560];
	setp.eq.s32 	%p82, %r173, 0;
	@%p82 bra 	$L__BB3_139;
	shl.b32 	%r429, %r500, 8;
	add.s32 	%r430, %r429, %r1;
	add.s32 	%r431, %r430, 512;
	mul.wide.u32 	%rd47, %r431, 4;
	add.s64 	%rd48, %rd2, %rd47;
	atom.global.add.u32 	%r432, [%rd48+512], %r173;
$L__BB3_139:
	ld.shared.u32 	%r174, [%r170+3584];
	setp.eq.s32 	%p83, %r174, 0;
	@%p83 bra 	$L__BB3_141;
	shl.b32 	%r433, %r500, 8;
	add.s32 	%r434, %r433, %r1;
	add.s32 	%r435, %r434, 768;
	mul.wide.u32 	%rd49, %r435, 4;
	add.s64 	%rd50, %rd2, %rd49;
	atom.global.add.u32 	%r436, [%rd50+512], %r174;
$L__BB3_141:
	add.s32 	%r500, %r500, 4;
$L__BB3_142:
	setp.eq.s32 	%p84, %r9, 0;
	@%p84 bra 	$L__BB3_152;
	setp.eq.s32 	%p85, %r10, 0;
	@%p85 bra 	$L__BB3_149;
	shl.b32 	%r437, %r500, 10;
	add.s32 	%r177, %r11, %r437;
	ld.shared.u32 	%r178, [%r177+512];
	setp.eq.s32 	%p86, %r178, 0;
	@%p86 bra 	$L__BB3_146;
	shl.b32 	%r438, %r500, 8;
	add.s32 	%r439, %r438, %r1;
	mul.wide.u32 	%rd51, %r439, 4;
	add.s64 	%rd52, %rd2, %rd51;
	atom.global.add.u32 	%r440, [%rd52+512], %r178;
$L__BB3_146:
	ld.shared.u32 	%r179, [%r177+1536];
	setp.eq.s32 	%p87, %r179, 0;
	@%p87 bra 	$L__BB3_148;
	shl.b32 	%r441, %r500, 8;
	add.s32 	%r442, %r441, %r1;
	add.s32 	%r443, %r442, 256;
	mul.wide.u32 	%rd53, %r443, 4;
	add.s64 	%rd54, %rd2, %rd53;
	atom.global.add.u32 	%r444, [%rd54+512], %r179;
$L__BB3_148:
	add.s32 	%r500, %r500, 2;
$L__BB3_149:
	setp.eq.s32 	%p88, %r21, 0;
	@%p88 bra 	$L__BB3_152;
	shl.b32 	%r445, %r500, 10;
	add.s32 	%r446, %r11, %r445;
	ld.shared.u32 	%r182, [%r446+512];
	setp.eq.s32 	%p89, %r182, 0;
	@%p89 bra 	$L__BB3_152;
	shl.b32 	%r447, %r500, 8;
	add.s32 	%r448, %r447, %r1;
	mul.wide.u32 	%rd55, %r448, 4;
	add.s64 	%rd56, %rd2, %rd55;
	atom.global.add.u32 	%r449, [%rd56+512], %r182;
$L__BB3_152:
	bar.sync 	0;
	add.s32 	%r450, %r450, 1;
	setp.ne.s32 	%p90, %r450, %r24;
	@%p90 bra 	$L__BB3_2;
$L__BB3_153:
	ret;

}
	// .globl	_ZN3cub18CUB_300001_SM_10006detail10radix_sort33DeviceRadixSortExclusiveSumKernelINS1_5radix10policy_hubIiNS0_8NullTypeEjE10Policy1000EjEEvPT0_
.visible .entry _ZN3cub18CUB_300001_SM_10006detail10radix_sort33DeviceRadixSortExclusiveSumKernelINS1_5radix10policy_hubIiNS0_8NullTypeEjE10Policy1000EjEEvPT0_(
	.param .u64 .ptr .align 1 _ZN3cub18CUB_300001_SM_10006detail10radix_sort33DeviceRadixSortExclusiveSumKernelINS1_5radix10policy_hubIiNS0_8NullTypeEjE10Policy1000EjEEvPT0__param_0
)
{
	.reg .pred 	%p<4>;
	.reg .b32 	%r<77>;
	.reg .b64 	%rd<5>;
	// demoted variable
	.shared .align 16 .b8 _ZZN3cub18CUB_300001_SM_10006detail10radix_sort33DeviceRadixSortExclusiveSumKernelINS1_5radix10policy_hubIiNS0_8NullTypeEjE10Policy1000EjEEvPT0_E12temp_storage[1184];
	ld.param.u64 	%rd2, [_ZN3cub18CUB_300001_SM_10006detail10radix_sort33DeviceRadixSortExclusiveSumKernelINS1_5radix10policy_hubIiNS0_8NullTypeEjE10Policy1000EjEEvPT0__param_0];
	cvta.to.global.u64 	%rd3, %rd2;
	mov.u32 	%r6, %ctaid.x;
	shl.b32 	%r7, %r6, 8;
	mov.u32 	%r1, %tid.x;
	setp.gt.u32 	%p1, %r1, 255;
	add.s32 	%r8, %r7, %r1;
	mul.wide.s32 	%rd4, %r8, 4;
	add.s64 	%rd1, %rd3, %rd4;
	@%p1 bra 	$L__BB4_2;
	ld.global.u32 	%r76, [%rd1];
$L__BB4_2:
	shr.u32 	%r9, %r1, 3;
	add.s32 	%r10, %r9, %r1;
	shl.b32 	%r11, %r10, 2;
	mov.u32 	%r12, _ZZN3cub18CUB_300001_SM_10006detail10radix_sort33DeviceRadixSortExclusiveSumKernelINS1_5radix10policy_hubIiNS0_8NullTypeEjE10Policy1000EjEEvPT0_E12temp_storage;
	add.s32 	%r13, %r12, %r11;
	add.s32 	%r4, %r13, 16;
	st.shared.u32 	[%r13+16], %r76;
	bar.sync 	0;
	setp.gt.u32 	%p2, %r1, 31;
	@%p2 bra 	$L__BB4_4;
	mad.lo.s32 	%r45, %r1, 36, %r12;
	ld.shared.u32 	%r46, [%r45+16];
	ld.shared.u32 	%r47, [%r45+20];
	ld.shared.u32 	%r48, [%r45+24];
	ld.shared.u32 	%r49, [%r45+28];
	ld.shared.u32 	%r50, [%r45+32];
	ld.shared.u32 	%r51, [%r45+36];
	ld.shared.u32 	%r52, [%r45+40];
	ld.shared.u32 	%r53, [%r45+44];
	add.s32 	%r54, %r47, %r46;
	add.s32 	%r55, %r54, %r48;
	add.s32 	%r56, %r55, %r49;
	add.s32 	%r57, %r56, %r50;
	add.s32 	%r58, %r57, %r51;
	add.s32 	%r59, %r58, %r52;
	add.s32 	%r18, %r59, %r53;
	mov.b32 	%r16, 1;
	mov.b32 	%r41, 0;
	mov.b32 	%r43, -1;
	// begin inline asm
	{  .reg .u32 r0;  .reg .pred p;  shfl.sync.up.b32 r0|p, %r18, %r16, %r41, %r43;  @p add.u32 r0, r0, %r18;  mov.u32 %r14, r0;}
	// end inline asm
	mov.b32 	%r22, 2;
	// begin inline asm
	{  .reg .u32 r0;  .reg .pred p;  shfl.sync.up.b32 r0|p, %r14, %r22, %r41, %r43;  @p add.u32 r0, r0, %r14;  mov.u32 %r20, r0;}
	// end inline asm
	mov.b32 	%r28, 4;
	// begin inline asm
	{  .reg .u32 r0;  .reg .pred p;  shfl.sync.up.b32 r0|p, %r20, %r28, %r41, %r43;  @p add.u32 r0, r0, %r20;  mov.u32 %r26, r0;}
	// end inline asm
	mov.b32 	%r34, 8;
	// begin inline asm
	{  .reg .u32 r0;  .reg .pred p;  shfl.sync.up.b32 r0|p, %r26, %r34, %r41, %r43;  @p add.u32 r0, r0, %r26;  mov.u32 %r32, r0;}
	// end inline asm
	mov.b32 	%r40, 16;
	// begin inline asm
	{  .reg .u32 r0;  .reg .pred p;  shfl.sync.up.b32 r0|p, %r32, %r40, %r41, %r43;  @p add.u32 r0, r0, %r32;  mov.u32 %r38, r0;}
	// end inline asm
	sub.s32 	%r60, %r38, %r18;
	ld.shared.u32 	%r61, [%r45+16];
	ld.shared.u32 	%r62, [%r45+20];
	ld.shared.u32 	%r63, [%r45+24];
	ld.shared.u32 	%r64, [%r45+28];
	ld.shared.u32 	%r65, [%r45+32];
	ld.shared.u32 	%r66, [%r45+36];
	ld.shared.u32 	%r67, [%r45+40];
	add.s32 	%r68, %r61, %r60;
	add.s32 	%r69, %r62, %r68;
	add.s32 	%r70, %r63, %r69;
	add.s32 	%r71, %r64, %r70;
	add.s32 	%r72, %r65, %r71;
	add.s32 	%r73, %r66, %r72;
	add.s32 	%r74, %r67, %r73;
	st.shared.u32 	[%r45+16], %r60;
	st.shared.u32 	[%r45+20], %r68;
	st.shared.u32 	[%r45+24], %r69;
	st.shared.u32 	[%r45+28], %r70;
	st.shared.u32 	[%r45+32], %r71;
	st.shared.u32 	[%r45+36], %r72;
	st.shared.u32 	[%r45+40], %r73;
	st.shared.u32 	[%r45+44], %r74;
$L__BB4_4:
	setp.gt.u32 	%p3, %r1, 255;
	bar.sync 	0;
	@%p3 bra 	$L__BB4_6;
	ld.shared.u32 	%r75, [%r4];
	st.global.u32 	[%rd1], %r75;
$L__BB4_6:
	ret;

}
	// .globl	_ZN3cub18CUB_300001_SM_10006detail10radix_sort29DeviceRadixSortOnesweepKernelINS1_5radix10policy_hubIiNS0_8NullTypeEjE10Policy1000ELNS0_9SortOrderE0EiS6_jiiNS1_21identity_decomposer_tEEEvPT5_SC_PT3_PKSD_PT1_PKSH_PT2_PKSL_T4_iiT6_
.visible .entry _ZN3cub18CUB_300001_SM_10006detail10radix_sort29DeviceRadixSortOnesweepKernelINS1_5radix10policy_hubIiNS0_8NullTypeEjE10Policy1000ELNS0_9SortOrderE0EiS6_jiiNS1_21identity_decomposer_tEEEvPT5_SC_PT3_PKSD_PT1_PKSH_PT2_PKSL_T4_iiT6_(
	.param .u64 .ptr .align 1 _ZN3cub18CUB_300001_SM_10006detail10radix_sort29DeviceRadixSortOnesweepKernelINS1_5radix10policy_hubIiNS0_8NullTypeEjE10Policy1000ELNS0_9SortOrderE0EiS6_jiiNS1_21identity_decomposer_tEEEvPT5_SC_PT3_PKSD_PT1_PKSH_PT2_PKSL_T4_iiT6__param_0,
	.param .u64 .ptr .align 1 _ZN3cub18CUB_300001_SM_10006detail10radix_sort29DeviceRadixSortOnesweepKernelINS1_5radix10policy_hubIiNS0_8NullTypeEjE10Policy1000ELNS0_9SortOrderE0EiS6_jiiNS1_21identity_decomposer_tEEEvPT5_SC_PT3_PKSD_PT1_PKSH_PT2_PKSL_T4_iiT6__param_1,
	.param .u64 .ptr .align 1 _ZN3cub18CUB_300001_SM_10006detail10radix_sort29DeviceRadixSortOnesweepKernelINS1_5radix10policy_hubIiNS0_8NullTypeEjE10Policy1000ELNS0_9SortOrderE0EiS6_jiiNS1_21identity_decomposer_tEEEvPT5_SC_PT3_PKSD_PT1_PKSH_PT2_PKSL_T4_iiT6__param_2,
	.param .u64 .ptr .align 1 _ZN3cub18CUB_300001_SM_10006detail10radix_sort29DeviceRadixSortOnesweepKernelINS1_5radix10policy_hubIiNS0_8NullTypeEjE10Policy1000ELNS0_9SortOrderE0EiS6_jiiNS1_21identity_decomposer_tEEEvPT5_SC_PT3_PKSD_PT1_PKSH_PT2_PKSL_T4_iiT6__param_3,
	.param .u64 .ptr .align 1 _ZN3cub18CUB_300001_SM_10006detail10radix_sort29DeviceRadixSortOnesweepKernelINS1_5radix10policy_hubIiNS0_8NullTypeEjE10Policy1000ELNS0_9SortOrderE0EiS6_jiiNS1_21identity_decomposer_tEEEvPT5_SC_PT3_PKSD_PT1_PKSH_PT2_PKSL_T4_iiT6__param_4,
	.param .u64 .ptr .align 1 _ZN3cub18CUB_300001_SM_10006detail10radix_sort29DeviceRadixSortOnesweepKernelINS1_5radix10policy_hubIiNS0_8NullTypeEjE10Policy1000ELNS0_9SortOrderE0EiS6_jiiNS1_21identity_decomposer_tEEEvPT5_SC_PT3_PKSD_PT1_PKSH_PT2_PKSL_T4_iiT6__param_5,
	.param .u64 .ptr .align 1 _ZN3cub18CUB_300001_SM_10006detail10radix_sort29DeviceRadixSortOnesweepKernelINS1_5radix10policy_hubIiNS0_8NullTypeEjE10Policy1000ELNS0_9SortOrderE0EiS6_jiiNS1_21identity_decomposer_tEEEvPT5_SC_PT3_PKSD_PT1_PKSH_PT2_PKSL_T4_iiT6__param_6,
	.param .u64 .ptr .align 1 _ZN3cub18CUB_300001_SM_10006detail10radix_sort29DeviceRadixSortOnesweepKernelINS1_5radix10policy_hubIiNS0_8NullTypeEjE10Policy1000ELNS0_9SortOrderE0EiS6_jiiNS1_21identity_decomposer_tEEEvPT5_SC_PT3_PKSD_PT1_PKSH_PT2_PKSL_T4_iiT6__param_7,
	.param .u32 _ZN3cub18CUB_300001_SM_10006detail10radix_sort29DeviceRadixSortOnesweepKernelINS1_5radix10policy_hubIiNS0_8NullTypeEjE10Policy1000ELNS0_9SortOrderE0EiS6_jiiNS1_21identity_decomposer_tEEEvPT5_SC_PT3_PKSD_PT1_PKSH_PT2_PKSL_T4_iiT6__param_8,
	.param .u32 _ZN3cub18CUB_300001_SM_10006detail10radix_sort29DeviceRadixSortOnesweepKernelINS1_5radix10policy_hubIiNS0_8NullTypeEjE10Policy1000ELNS0_9SortOrderE0EiS6_jiiNS1_21identity_decomposer_tEEEvPT5_SC_PT3_PKSD_PT1_PKSH_PT2_PKSL_T4_iiT6__param_9,
	.param .u32 _ZN3cub18CUB_300001_SM_10006detail10radix_sort29DeviceRadixSortOnesweepKernelINS1_5radix10policy_hubIiNS0_8NullTypeEjE10Policy1000ELNS0_9SortOrderE0EiS6_jiiNS1_21identity_decomposer_tEEEvPT5_SC_PT3_PKSD_PT1_PKSH_PT2_PKSL_T4_iiT6__param_10,
	.param .align 1 .b8 _ZN3cub18CUB_300001_SM_10006detail10radix_sort29DeviceRadixSortOnesweepKernelINS1_5radix10policy_hubIiNS0_8NullTypeEjE10Policy1000ELNS0_9SortOrderE0EiS6_jiiNS1_21identity_decomposer_tEEEvPT5_SC_PT3_PKSD_PT1_PKSH_PT2_PKSL_T4_iiT6__param_11[1]
)
.maxntid 384
{
	.reg .pred 	%p<147>;
	.reg .b32 	%r<1995>;
	.reg .b64 	%rd<140>;
	// demoted variable
	.shared .align 16 .b8 _ZZN3cub18CUB_300001_SM_10006detail10radix_sort29DeviceRadixSortOnesweepKernelINS1_5radix10policy_hubIiNS0_8NullTypeEjE10Policy1000ELNS0_9SortOrderE0EiS6_jiiNS1_21identity_decomposer_tEEEvPT5_SC_PT3_PKSD_PT1_PKSH_PT2_PKSL_T4_iiT6_E1s[31744];
	ld.param.u64 	%rd13, [_ZN3cub18CUB_300001_SM_10006detail10radix_sort29DeviceRadixSortOnesweepKernelINS1_5radix10policy_hubIiNS0_8NullTypeEjE10Policy1000ELNS0_9SortOrderE0EiS6_jiiNS1_21identity_decomposer_tEEEvPT5_SC_PT3_PKSD_PT1_PKSH_PT2_PKSL_T4_iiT6__param_1];
	ld.param.u64 	%rd16, [_ZN3cub18CUB_300001_SM_10006detail10radix_sort29DeviceRadixSortOnesweepKernelINS1_5radix10policy_hubIiNS0_8NullTypeEjE10Policy1000ELNS0_9SortOrderE0EiS6_jiiNS1_21identity_decomposer_tEEEvPT5_SC_PT3_PKSD_PT1_PKSH_PT2_PKSL_T4_iiT6__param_4];
	ld.param.u64 	%rd17, [_ZN3cub18CUB_300001_SM_10006detail10radix_sort29DeviceRadixSortOnesweepKernelINS1_5radix10policy_hubIiNS0_8NullTypeEjE10Policy1000ELNS0_9SortOrderE0EiS6_jiiNS1_21identity_decomposer_tEEEvPT5_SC_PT3_PKSD_PT1_PKSH_PT2_PKSL_T4_iiT6__param_5];
	ld.param.u32 	%r328, [_ZN3cub18CUB_300001_SM_10006detail10radix_sort29DeviceRadixSortOnesweepKernelINS1_5radix10policy_hubIiNS0_8NullTypeEjE10Policy1000ELNS0_9SortOrderE0EiS6_jiiNS1_21identity_decomposer_tEEEvPT5_SC_PT3_PKSD_PT1_PKSH_PT2_PKSL_T4_iiT6__param_9];
	cvta.to.global.u64 	%rd1, %rd16;
	cvta.to.global.u64 	%rd2, %rd17;
	mov.u32 	%r1, %tid.x;
	// begin inline asm
	mov.u32 %r330, %laneid;
	// end inline asm
	setp.ne.s32 	%p1, %r1, 0;
	@%p1 bra 	$L__BB5_2;
	cvta.to.global.u64 	%rd18, %rd13;
	atom.global.add.u32 	%r331, [%rd18], 1;
	st.shared.u32 	[_ZZN3cub18CUB_300001_SM_10006detail10radix_sort29DeviceRadixSortOnesweepKernelINS1_5radix10policy_hubIiNS0_8NullTypeEjE10Policy1000ELNS0_9SortOrderE0EiS6_jiiNS1_21identity_decomposer_tEEEvPT5_SC_PT3_PKSD_PT1_PKSH_PT2_PKSL_T4_iiT6_E1s+30720], %r331;
$L__BB5_2:
	ld.param.u32 	%r1888, [_ZN3cub18CUB_300001_SM_10006detail10radix_sort29DeviceRadixSortOnesweepKernelINS1_5radix10policy_hubIiNS0_8NullTypeEjE10Policy1000ELNS0_9SortOrderE0EiS6_jiiNS1_21identity_decomposer_tEEEvPT5_SC_PT3_PKSD_PT1_PKSH_PT2_PKSL_T4_iiT6__param_8];
	bar.sync 	0;
	ld.shared.u32 	%r3, [_ZZN3cub18CUB_300001_SM_10006detail10radix_sort29DeviceRadixSortOnesweepKernelINS1_5radix10policy_hubIiNS0_8NullTypeEjE10Policy1000ELNS0_9SortOrderE0EiS6_jiiNS1_21identity_decomposer_tEEEvPT5_SC_PT3_PKSD_PT1_PKSH_PT2_PKSL_T4_iiT6_E1s+30720];
	mul.lo.s32 	%r4, %r3, 7680;
	add.s32 	%r332, %r4, 7680;
	setp.gt.s32 	%p2, %r332, %r1888;
	@%p2 bra 	$L__BB5_4;
	and.b32  	%r333, %r1, 31;
	and.b32  	%r334, %r1, 992;
	mul.lo.s32 	%r335, %r334, 20;
	or.b32  	%r336, %r335, %r333;
	cvt.u64.u32 	%rd19, %r4;
	cvt.u64.u32 	%rd20, %r336;
	add.s64 	%rd21, %rd20, %rd19;
	shl.b64 	%rd22, %rd21, 2;
	add.s64 	%rd23, %rd2, %rd22;
	ld.global.u32 	%r1916, [%rd23];
	ld.global.u32 	%r1917, [%rd23+128];
	ld.global.u32 	%r1918, [%rd23+256];
	ld.global.u32 	%r1919, [%rd23+384];
	ld.global.u32 	%r1920, [%rd23+512];
	ld.global.u32 	%r1921, [%rd23+640];
	ld.global.u32 	%r1922, [%rd23+768];
	ld.global.u32 	%r1923, [%rd23+896];
	ld.global.u32 	%r1924, [%rd23+1024];
	ld.global.u32 	%r1925, [%rd23+1152];
	ld.global.u32 	%r1926, [%rd23+1280];
	ld.global.u32 	%r1927, [%rd23+1408];
	ld.global.u32 	%r1928, [%rd23+1536];
	ld.global.u32 	%r1929, [%rd23+1664];
	ld.global.u32 	%r1930, [%rd23+1792];
	ld.global.u32 	%r1931, [%rd23+1920];
	ld.global.u32 	%r1932, [%rd23+2048];
	ld.global.u32 	%r1933, [%rd23+2176];
	ld.global.u32 	%r1934, [%rd23+2304];
	ld.global.u32 	%r1935, [%rd23+2432];
	bra.uni 	$L__BB5_44;
$L__BB5_4:
	ld.param.u32 	%r1889, [_ZN3cub18CUB_300001_SM_10006detail10radix_sort29DeviceRadixSortOnesweepKernelINS1_5radix10policy_hubIiNS0_8NullTypeEjE10Policy1000ELNS0_9SortOrderE0EiS6_jiiNS1_21identity_decomposer_tEEEvPT5_SC_PT3_PKSD_PT1_PKSH_PT2_PKSL_T4_iiT6__param_8];
	cvt.u64.u32 	%rd24, %r4;
	sub.s32 	%r25, %r1889, %r4;
	and.b32  	%r338, %r1, 31;
	and.b32  	%r339, %r1, 992;
	mul.lo.s32 	%r340, %r339, 20;
	or.b32  	%r26, %r340, %r338;
	setp.ge.s32 	%p3, %r26, %r25;
	cvt.u64.u32 	%rd25, %r26;
	add.s64 	%rd26, %rd25, %rd24;
	shl.b64 	%rd27, %rd26, 2;
	add.s64 	%rd3, %rd2, %rd27;
	mov.b32 	%r1916, 2147483647;
	@%p3 bra 	$L__BB5_6;
	ld.global.u32 	%r1916, [%rd3];
$L__BB5_6:
	add.s32 	%r342, %r26, 32;
	setp.ge.s32 	%p4, %r342, %r25;
	mov.b32 	%r1917, 2147483647;
	@%p4 bra 	$L__BB5_8;
	ld.global.u32 	%r1917, [%rd3+128];
$L__BB5_8:
	add.s32 	%r344, %r26, 64;
	setp.ge.s32 	%p5, %r344, %r25;
	mov.b32 	%r1918, 2147483647;
	@%p5 bra 	$L__BB5_10;
	ld.global.u32 	%r1918, [%rd3+256];
$L__BB5_10:
	add.s32 	%r346, %r26, 96;
	setp.ge.s32 	%p6, %r346, %r25;
	mov.b32 	%r1919, 2147483647;
	@%p6 bra 	$L__BB5_12;
	ld.global.u32 	%r1919, [%rd3+384];
$L__BB5_12:
	add.s32 	%r348, %r26, 128;
	setp.ge.s32 	%p7, %r348, %r25;
	mov.b32 	%r1920, 2147483647;
	@%p7 bra 	$L__BB5_14;
	ld.global.u32 	%r1920, [%rd3+512];
$L__BB5_14:
	add.s32 	%r350, %r26, 160;
	setp.ge.s32 	%p8, %r350, %r25;
	mov.b32 	%r1921, 2147483647;
	@%p8 bra 	$L__BB5_16;
	ld.global.u32 	%r1921, [%rd3+640];
$L__BB5_16:
	add.s32 	%r352, %r26, 192;
	setp.ge.s32 	%p9, %r352, %r25;
	mov.b32 	%r1922, 2147483647;
	@%p9 bra 	$L__BB5_18;
	ld.global.u32 	%r1922, [%rd3+768];
$L__BB5_18:
	add.s32 	%r354, %r26, 224;
	setp.ge.s32 	%p10, %r354, %r25;
	mov.b32 	%r1923, 2147483647;
	@%p10 bra 	$L__BB5_20;
	ld.global.u32 	%r1923, [%rd3+896];
$L__BB5_20:
	add.s32 	%r356, %r26, 256;
	setp.ge.s32 	%p11, %r356, %r25;
	mov.b32 	%r1924, 2147483647;
	@%p11 bra 	$L__BB5_22;
	ld.global.u32 	%r1924, [%rd3+1024];
$L__BB5_22:
	add.s32 	%r358, %r26, 288;
	setp.ge.s32 	%p12, %r358, %r25;
	mov.b32 	%r1925, 2147483647;
	@%p12 bra 	$L__BB5_24;
	ld.global.u32 	%r1925, [%rd3+1152];
$L__BB5_24:
	add.s32 	%r360, %r26, 320;
	setp.ge.s32 	%p13, %r360, %r25;
	mov.b32 	%r1926, 2147483647;
	@%p13 bra 	$L__BB5_26;
	ld.global.u32 	%r1926, [%rd3+1280];
$L__BB5_26:
	add.s32 	%r362, %r26, 352;
	setp.ge.s32 	%p14, %r362, %r25;
	mov.b32 	%r1927, 2147483647;
	@%p14 bra 	$L__BB5_28;
	ld.global.u32 	%r1927, [%rd3+1408];
$L__BB5_28:
	add.s32 	%r364, %r26, 384;
	setp.ge.s32 	%p15, %r364, %r25;
	mov.b32 	%r1928, 2147483647;
	@%p15 bra 	$L__BB5_30;
	ld.global.u32 	%r1928, [%rd3+1536];
$L__BB5_30:
	add.s32 	%r366, %r26, 416;
	setp.ge.s32 	%p16, %r366, %r25;
	mov.b32 	%r1929, 2147483647;
	@%p16 bra 	$L__BB5_32;
	ld.global.u32 	%r1929, [%rd3+1664];
$L__BB5_32:
	add.s32 	%r368, %r26, 448;
	setp.ge.s32 	%p17, %r368, %r25;
	mov.b32 	%r1930, 2147483647;
	@%p17 bra 	$L__BB5_34;
	ld.global.u32 	%r1930, [%rd3+1792];
$L__BB5_34:
	add.s32 	%r370, %r26, 480;
	setp.ge.s32 	%p18, %r370, %r25;
	mov.b32 	%r1931, 2147483647;
	@%p18 bra 	$L__BB5_36;
	ld.global.u32 	%r1931, [%rd3+1920];
$L__BB5_36:
	add.s32 	%r372, %r26, 512;
	setp.ge.s32 	%p19, %r372, %r25;
	mov.b32 	%r1932, 2147483647;
	@%p19 bra 	$L__BB5_38;
	ld.global.u32 	%r1932, [%rd3+2048];
$L__BB5_38:
	add.s32 	%r374, %r26, 544;
	setp.ge.s32 	%p20, %r374, %r25;
	mov.b32 	%r1933, 2147483647;
	@%p20 bra 	$L__BB5_40;
	ld.global.u32 	%r1933, [%rd3+2176];
$L__BB5_40:
	add.s32 	%r376, %r26, 576;
	setp.ge.s32 	%p21, %r376, %r25;
	mov.b32 	%r1934, 2147483647;
	@%p21 bra 	$L__BB5_42;
	ld.global.u32 	%r1934, [%rd3+2304];
$L__BB5_42:
	add.s32 	%r378, %r26, 608;
	setp.ge.s32 	%p22, %r378, %r25;
	mov.b32 	%r1935, 2147483647;
	@%p22 bra 	$L__BB5_44;
	ld.global.u32 	%r1935, [%rd3+2432];
$L__BB5_44:
	ld.param.u32 	%r1896, [_ZN3cub18CUB_300001_SM_10006detail10radix_sort29DeviceRadixSortOnesweepKernelINS1_5radix10policy_hubIiNS0_8NullTypeEjE10Policy1000ELNS0_9SortOrderE0EiS6_jiiNS1_21identity_decomposer_tEEEvPT5_SC_PT3_PKSD_PT1_PKSH_PT2_PKSL_T4_iiT6__param_10];
	mov.b32 	%r379, -1;
	shl.b32 	%r380, %r379, %r1896;
	not.b32 	%r86, %r380;
	shr.u32 	%r87, %r1, 5;
	shl.b32 	%r381, %r87, 10;
	mov.u32 	%r382, _ZZN3cub18CUB_300001_SM_10006detail10radix_sort29DeviceRadixSortOnesweepKernelINS1_5radix10policy_hubIiNS0_8NullTypeEjE10Policy1000ELNS0_9SortOrderE0EiS6_jiiNS1_21identity_decomposer_tEEEvPT5_SC_PT3_PKSD_PT1_PKSH_PT2_PKSL_T4_iiT6_E1s;
	add.s32 	%r88, %r382, %r381;
	setp.gt.s32 	%p23, %r330, 255;
	@%p23 bra 	$L__BB5_57;
	max.s32 	%r383, %r330, 224;
	sub.s32 	%r384, %r383, %r330;
	add.s32 	%r385, %r384, 31;
	shr.u32 	%r386, %r385, 5;
	add.s32 	%r89, %r386, 1;
	and.b32  	%r90, %r89, 15;
	setp.lt.u32 	%p24, %r385, 480;
	mov.u32 	%r1939, %r330;
	@%p24 bra 	$L__BB5_48;
	and.b32  	%r387, %r89, 268435440;
	neg.s32 	%r1937, %r387;
	shl.b32 	%r389, %r330, 2;
	add.s32 	%r390, %r381, %r389;
	add.s32 	%r392, %r390, %r382;
	add.s32 	%r1936, %r392, 1024;
	mov.u32 	%r1939, %r330;
$L__BB5_47:
	.pragma "nounroll";
	mov.b32 	%r393, 0;
	st.shared.u32 	[%r1936+-1024], %r393;
	st.shared.u32 	[%r1936+-896], %r393;
	st.shared.u32 	[%r1936+-768], %r393;
	st.shared.u32 	[%r1936+-640], %r393;
	st.shared.u32 	[%r1936+-512], %r393;
	st.shared.u32 	[%r1936+-384], %r393;
	st.shared.u32 	[%r1936+-256], %r393;
	st.shared.u32 	[%r1936+-128], %r393;
	st.shared.u32 	[%r1936], %r393;
	st.shared.u32 	[%r1936+128], %r393;
	st.shared.u32 	[%r1936+256], %r393;
	st.shared.u32 	[%r1936+384], %r393;
	st.shared.u32 	[%r1936+512], %r393;
	st.shared.u32 	[%r1936+640], %r393;
	st.shared.u32 	[%r1936+768], %r393;
	st.shared.u32 	[%r1936+896], %r393;
	add.s32 	%r1939, %r1939, 512;
	add.s32 	%r1937, %r1937, 16;
	add.s32 	%r1936, %r1936, 2048;
	setp.ne.s32 	%p25, %r1937, 0;
	@%p25 bra 	$L__BB5_47;
$L__BB5_48:
	setp.eq.s32 	%p26, %r90, 0;
	@%p26 bra 	$L__BB5_57;
	and.b32  	%r100, %r89, 7;
	setp.lt.u32 	%p27, %r90, 8;
	@%p27 bra 	$L__BB5_51;
	shl.b32 	%r394, %r1939, 2;
	add.s32 	%r395, %r88, %r394;
	mov.b32 	%r396, 0;
	st.shared.u32 	[%r395], %r396;
	st.shared.u32 	[%r395+128], %r396;
	st.shared.u32 	[%r395+256], %r396;
	st.shared.u32 	[%r395+384], %r396;
	st.shared.u32 	[%r395+512], %r396;
	st.shared.u32 	[%r395+640], %r396;
	st.shared.u32 	[%r395+768], %r396;
	st.shared.u32 	[%r395+896], %r396;
	add.s32 	%r1939, %r1939, 256;
$L__BB5_51:
	setp.eq.s32 	%p28, %r100, 0;
	@%p28 bra 	$L__BB5_57;
	and.b32  	%r103, %r89, 3;
	setp.lt.u32 	%p29, %r100, 4;
	@%p29 bra 	$L__BB5_54;
	shl.b32 	%r397, %r1939, 2;
	add.s32 	%r398, %r88, %r397;
	mov.b32 	%r399, 0;
	st.shared.u32 	[%r398], %r399;
	st.shared.u32 	[%r398+128], %r399;
	st.shared.u32 	[%r398+256], %r399;
	st.shared.u32 	[%r398+384], %r399;
	add.s32 	%r1939, %r1939, 128;
$L__BB5_54:
	setp.eq.s32 	%p30, %r103, 0;
	@%p30 bra 	$L__BB5_57;
	shl.b32 	%r401, %r1939, 2;
	add.s32 	%r402, %r381, %r401;
	add.s32 	%r1943, %r382, %r402;
	neg.s32 	%r1942, %r103;
$L__BB5_56:
	.pragma "nounroll";
	mov.b32 	%r404, 0;
	st.shared.u32 	[%r1943], %r404;
	add.s32 	%r1943, %r1943, 128;
	add.s32 	%r1942, %r1942, 1;
	setp.ne.s32 	%p31, %r1942, 0;
	@%p31 bra 	$L__BB5_56;
$L__BB5_57:
	bar.warp.sync 	-1;
	xor.b32  	%r406, %r1916, -2147483648;
	shr.u32 	%r407, %r406, %r328;
	and.b32  	%r112, %r407, %r86;
	shl.b32 	%r408, %r112, 2;
	add.s32 	%r409, %r88, %r408;
	atom.shared.add.u32 	%r410, [%r409], 1;
	xor.b32  	%r411, %r1917, -2147483648;
	shr.u32 	%r412, %r411, %r328;
	and.b32  	%r413, %r412, %r86;
	shl.b32 	%r414, %r413, 2;
	add.s32 	%r415, %r88, %r414;
	atom.shared.add.u32 	%r416, [%r415], 1;
	xor.b32  	%r417, %r1918, -2147483648;
	shr.u32 	%r418, %r417, %r328;
	and.b32  	%r419, %r418, %r86;
	shl.b32 	%r420, %r419, 2;
	add.s32 	%r421, %r88, %r420;
	atom.shared.add.u32 	%r422, [%r421], 1;
	xor.b32  	%r423, %r1919, -2147483648;
	shr.u32 	%r424, %r423, %r328;
	and.b32  	%r425, %r424, %r86;
	shl.b32 	%r426, %r425, 2;
	add.s32 	%r427, %r88, %r426;
	atom.shared.add.u32 	%r428, [%r427], 1;
	xor.b32  	%r429, %r1920, -2147483648;
	shr.u32 	%r430, %r429, %r328;
	and.b32  	%r431, %r430, %r86;
	shl.b32 	%r432, %r431, 2;
	add.s32 	%r433, %r88, %r432;
	atom.shared.add.u32 	%r434, [%r433], 1;
	xor.b32  	%r435, %r1921, -2147483648;
	shr.u32 	%r436, %r435, %r328;
	and.b32  	%r437, %r436, %r86;
	shl.b32 	%r438, %r437, 2;
	add.s32 	%r439, %r88, %r438;
	atom.shared.add.u32 	%r440, [%r439], 1;
	xor.b32  	%r441, %r1922, -2147483648;
	shr.u32 	%r442, %r441, %r328;
	and.b32  	%r443, %r442, %r86;
	shl.b32 	%r444, %r443, 2;
	add.s32 	%r445, %r88, %r444;
	atom.shared.add.u32 	%r446, [%r445], 1;
	xor.b32  	%r447, %r1923, -2147483648;
	shr.u32 	%r448, %r447, %r328;
	and.b32  	%r449, %r448, %r86;
	shl.b32 	%r450, %r449, 2;
	add.s32 	%r451, %r88, %r450;
	atom.shared.add.u32 	%r452, [%r451], 1;
	xor.b32  	%r453, %r1924, -2147483648;
	shr.u32 	%r454, %r453, %r328;
	and.b32  	%r455, %r454, %r86;
	shl.b32 	%r456, %r455, 2;
	add.s32 	%r457, %r88, %r456;
	atom.shared.add.u32 	%r458, [%r457], 1;
	xor.b32  	%r459, %r1925, -2147483648;
	shr.u32 	%r460, %r459, %r328;
	and.b32  	%r461, %r460, %r86;
	shl.b32 	%r462, %r461, 2;
	add.s32 	%r463, %r88, %r462;
	atom.shared.add.u32 	%r464, [%r463], 1;
	xor.b32  	%r465, %r1926, -2147483648;
	shr.u32 	%r466, %r465, %r328;
	and.b32  	%r467, %r466, %r86;
	shl.b32 	%r468, %r467, 2;
	add.s32 	%r469, %r88, %r468;
	atom.shared.add.u32 	%r470, [%r469], 1;
	xor.b32  	%r471, %r1927, -2147483648;
	shr.u32 	%r472, %r471, %r328;
	and.b32  	%r473, %r472, %r86;
	shl.b32 	%r474, %r473, 2;
	add.s32 	%r475, %r88, %r474;
	atom.shared.add.u32 	%r476, [%r475], 1;
	xor.b32  	%r477, %r1928, -2147483648;
	shr.u32 	%r478, %r477, %r328;
	and.b32  	%r479, %r478, %r86;
	shl.b32 	%r480, %r479, 2;
	add.s32 	%r481, %r88, %r480;
	atom.shared.add.u32 	%r482, [%r481], 1;
	xor.b32  	%r483, %r1929, -2147483648;
	shr.u32 	%r484, %r483, %r328;
	and.b32  	%r485, %r484, %r86;
	shl.b32 	%r486, %r485, 2;
	add.s32 	%r487, %r88, %r486;
	atom.shared.add.u32 	%r488, [%r487], 1;
	xor.b32  	%r489, %r1930, -2147483648;
	shr.u32 	%r490, %r489, %r328;
	and.b32  	%r491, %r490, %r86;
	shl.b32 	%r492, %r491, 2;
	add.s32 	%r493, %r88, %r492;
	atom.shared.add.u32 	%r494, [%r493], 1;
	xor.b32  	%r495, %r1931, -2147483648;
	shr.u32 	%r496, %r495, %r328;
	and.b32  	%r497, %r496, %r86;
	shl.b32 	%r498, %r497, 2;
	add.s32 	%r499, %r88, %r498;
	atom.shared.add.u32 	%r500, [%r499], 1;
	xor.b32  	%r501, %r1932, -2147483648;
	shr.u32 	%r502, %r501, %r328;
	and.b32  	%r503, %r502, %r86;
	shl.b32 	%r504, %r503, 2;
	add.s32 	%r505, %r88, %r504;
	atom.shared.add.u32 	%r506, [%r505], 1;
	xor.b32  	%r507, %r1933, -2147483648;
	shr.u32 	%r508, %r507, %r328;
	and.b32  	%r509, %r508, %r86;
	shl.b32 	%r510, %r509, 2;
	add.s32 	%r511, %r88, %r510;
	atom.shared.add.u32 	%r512, [%r511], 1;
	xor.b32  	%r513, %r1934, -2147483648;
	shr.u32 	%r514, %r513, %r328;
	and.b32  	%r515, %r514, %r86;
	shl.b32 	%r516, %r515, 2;
	add.s32 	%r517, %r88, %r516;
	atom.shared.add.u32 	%r518, [%r517], 1;
	xor.b32  	%r1969, %r1935, -2147483648;
	shr.u32 	%r519, %r1969, %r328;
	and.b32  	%r520, %r519, %r86;
	shl.b32 	%r521, %r520, 2;
	add.s32 	%r522, %r88, %r521;
	atom.shared.add.u32 	%r523, [%r522], 1;
	bar.sync 	0;
	setp.gt.u32 	%p32, %r1, 255;
	shl.b32 	%r524, %r1, 2;
	add.s32 	%r114, %r382, %r524;
	mov.b32 	%r1944, 0;
	@%p32 bra 	$L__BB5_59;
	ld.shared.u32 	%r526, [%r114];
	mov.b32 	%r527, 0;
	st.shared.u32 	[%r114], %r527;
	ld.shared.u32 	%r528, [%r114+1024];
	st.shared.u32 	[%r114+1024], %r526;
	add.s32 	%r529, %r528, %r526;
	ld.shared.u32 	%r530, [%r114+2048];
	st.shared.u32 	[%r114+2048], %r529;
	add.s32 	%r531, %r530, %r529;
	ld.shared.u32 	%r532, [%r114+3072];
	st.shared.u32 	[%r114+3072], %r531;
	add.s32 	%r533, %r532, %r531;
	ld.shared.u32 	%r534, [%r114+4096];
	st.shared.u32 	[%r114+4096], %r533;
	add.s32 	%r535, %r534, %r533;
	ld.shared.u32 	%r536, [%r114+5120];
	st.shared.u32 	[%r114+5120], %r535;
	add.s32 	%r537, %r536, %r535;
	ld.shared.u32 	%r538, [%r114+6144];
	st.shared.u32 	[%r114+6144], %r537;
	add.s32 	%r539, %r538, %r537;
	ld.shared.u32 	%r540, [%r114+7168];
	st.shared.u32 	[%r114+7168], %r539;
	add.s32 	%r541, %r540, %r539;
	ld.shared.u32 	%r542, [%r114+8192];
	st.shared.u32 	[%r114+8192], %r541;
	add.s32 	%r543, %r542, %r541;
	ld.shared.u32 	%r544, [%r114+9216];
	st.shared.u32 	[%r114+9216], %r543;
	add.s32 	%r545, %r544, %r543;
	ld.shared.u32 	%r546, [%r114+10240];
	st.shared.u32 	[%r114+10240], %r545;
	add.s32 	%r547, %r546, %r545;
	ld.shared.u32 	%r548, [%r114+11264];
	st.shared.u32 	[%r114+11264], %r547;
	add.s32 	%r1944, %r548, %r547;
$L__BB5_59:
	ld.param.u64 	%rd131, [_ZN3cub18CUB_300001_SM_10006detail10radix_sort29DeviceRadixSortOnesweepKernelINS1_5radix10policy_hubIiNS0_8NullTypeEjE10Policy1000ELNS0_9SortOrderE0EiS6_jiiNS1_21identity_decomposer_tEEEvPT5_SC_PT3_PKSD_PT1_PKSH_PT2_PKSL_T4_iiT6__param_0];
	setp.gt.u32 	%p33, %r1, 255;
	shl.b32 	%r549, %r3, 8;
	add.s32 	%r550, %r549, %r1;
	cvta.to.global.u64 	%rd4, %rd131;
	mul.wide.s32 	%rd28, %r550, 4;
	add.s64 	%rd5, %rd4, %rd28;
	@%p33 bra 	$L__BB5_61;
	or.b32  	%r551, %r1944, 1073741824;
	st.volatile.global.u32 	[%rd5], %r551;
$L__BB5_61:
	ld.param.u64 	%rd138, [_ZN3cub18CUB_300001_SM_10006detail10radix_sort29DeviceRadixSortOnesweepKernelINS1_5radix10policy_hubIiNS0_8NullTypeEjE10Policy1000ELNS0_9SortOrderE0EiS6_jiiNS1_21identity_decomposer_tEEEvPT5_SC_PT3_PKSD_PT1_PKSH_PT2_PKSL_T4_iiT6__param_3];
	ld.param.u64 	%rd134, [_ZN3cub18CUB_300001_SM_10006detail10radix_sort29DeviceRadixSortOnesweepKernelINS1_5radix10policy_hubIiNS0_8NullTypeEjE10Policy1000ELNS0_9SortOrderE0EiS6_jiiNS1_21identity_decomposer_tEEEvPT5_SC_PT3_PKSD_PT1_PKSH_PT2_PKSL_T4_iiT6__param_2];
	xor.b32  	%r1954, %r1920, -2147483648;
	xor.b32  	%r1955, %r1921, -2147483648;
	xor.b32  	%r1956, %r1922, -2147483648;
	xor.b32  	%r1958, %r1924, -2147483648;
	xor.b32  	%r1959, %r1925, -2147483648;
	xor.b32  	%r1957, %r1923, -2147483648;
	xor.b32  	%r1960, %r1926, -2147483648;
	xor.b32  	%r1953, %r1919, -2147483648;
	xor.b32  	%r1950, %r1916, -2147483648;
	xor.b32  	%r1962, %r1928, -2147483648;
	xor.b32  	%r1961, %r1927, -2147483648;
	xor.b32  	%r1951, %r1917, -2147483648;
	xor.b32  	%r1964, %r1930, -2147483648;
	xor.b32  	%r1963, %r1929, -2147483648;
	xor.b32  	%r1965, %r1931, -2147483648;
	xor.b32  	%r1966, %r1932, -2147483648;
	xor.b32  	%r1952, %r1918, -2147483648;
	xor.b32  	%r1967, %r1933, -2147483648;
	xor.b32  	%r1968, %r1934, -2147483648;
	setp.lt.u32 	%p34, %r1, 256;
	setp.eq.s32 	%p35, %r1944, 7680;
	and.pred  	%p36, %p34, %p35;
	selp.u32 	%r552, 1, 0, %p36;
	{ 
	.reg .pred 	%p1; 
	.reg .pred 	%p2; 
	setp.ne.u32 	%p1, %r552, 0; 
	bar.red.or.pred 	%p2, 0, %p1; 
	selp.u32 	%r553, 1, 0, %p2; 
	}
	setp.eq.s32 	%p37, %r553, 0;
	cvta.to.global.u64 	%rd29, %rd134;
	mul.wide.u32 	%rd30, %r1, 4;
	add.s64 	%rd6, %rd29, %rd30;
	cvta.to.global.u64 	%rd31, %rd138;
	add.s64 	%rd7, %rd31, %rd30;
	@%p37 bra 	$L__BB5_115;
	setp.gt.u32 	%p38, %r1, 255;
	setp.gt.u32 	%p39, %r1, %r112;
	selp.b32 	%r136, 7680, 0, %p39;
	@%p38 bra 	$L__BB5_70;
	ld.global.u32 	%r554, [%rd7];
	sub.s32 	%r1948, %r554, %r136;
	st.shared.u32 	[%r114+30720], %r1948;
	setp.lt.s32 	%p40, %r3, 1;
	mov.u32 	%r1949, %r1944;
	@%p40 bra 	$L__BB5_69;
	mov.b32 	%r1946, -1;
	mov.u32 	%r1945, %r3;
	mov.u32 	%r1949, %r1944;
$L__BB5_65:
	add.s32 	%r141, %r1945, -1;
	shl.b32 	%r556, %r141, 8;
	add.s32 	%r557, %r556, %r1;
	mul.wide.s32 	%rd32, %r557, 4;
	add.s64 	%rd8, %rd4, %rd32;
$L__BB5_66:
	membar.cta;
	ld.volatile.global.u32 	%r142, [%rd8];
	setp.eq.s32 	%p41, %r142, 0;
	@%p41 bra 	$L__BB5_66;
	and.b32  	%r558, %r142, 1073741823;
	add.s32 	%r1949, %r558, %r1949;
	setp.gt.s32 	%p42, %r142, -1;
	vote.sync.ballot.b32 	%r1946, %p42, %r1946;
	setp.gt.u32 	%p44, %r1945, 1;
	and.pred  	%p45, %p42, %p44;
	mov.u32 	%r1945, %r141;
	@%p45 bra 	$L__BB5_65;
	ld.shared.u32 	%r1948, [%r114+30720];
$L__BB5_69:
	or.b32  	%r559, %r1949, -2147483648;
	st.volatile.global.u32 	[%rd5], %r559;
	sub.s32 	%r560, %r1949, %r1944;
	add.s32 	%r561, %r560, %r1948;
	st.shared.u32 	[%r114+30720], %r561;
$L__BB5_70:
	ld.param.u32 	%r1890, [_ZN3cub18CUB_300001_SM_10006detail10radix_sort29DeviceRadixSortOnesweepKernelINS1_5radix10policy_hubIiNS0_8NullTypeEjE10Policy1000ELNS0_9SortOrderE0EiS6_jiiNS1_21identity_decomposer_tEEEvPT5_SC_PT3_PKSD_PT1_PKSH_PT2_PKSL_T4_iiT6__param_8];
	ld.param.u64 	%rd135, [_ZN3cub18CUB_300001_SM_10006detail10radix_sort29DeviceRadixSortOnesweepKernelINS1_5radix10policy_hubIiNS0_8NullTypeEjE10Policy1000ELNS0_9SortOrderE0EiS6_jiiNS1_21identity_decomposer_tEEEvPT5_SC_PT3_PKSD_PT1_PKSH_PT2_PKSL_T4_iiT6__param_2];
	setp.gt.u32 	%p46, %r1, 255;
	mad.lo.s32 	%r148, %r3, 7680, 7680;
	setp.lt.s32 	%p47, %r148, %r1890;
	setp.eq.s64 	%p48, %rd135, 0;
	or.pred  	%p49, %p48, %p47;
	or.pred  	%p50, %p46, %p49;
	@%p50 bra 	$L__BB5_72;
	ld.shared.u32 	%r562, [%r114+30720];
	add.s32 	%r563, %r136, %r1944;
	add.s32 	%r564, %r563, %r562;
	st.global.u32 	[%rd6], %r564;
$L__BB5_72:
	ld.param.u32 	%r1891, [_ZN3cub18CUB_300001_SM_10006detail10radix_sort29DeviceRadixSortOnesweepKernelINS1_5radix10policy_hubIiNS0_8NullTypeEjE10Policy1000ELNS0_9SortOrderE0EiS6_jiiNS1_21identity_decomposer_tEEEvPT5_SC_PT3_PKSD_PT1_PKSH_PT2_PKSL_T4_iiT6__param_8];
	setp.gt.s32 	%p51, %r148, %r1891;
	bar.sync 	0;
	shl.b32 	%r565, %r112, 2;
	mov.u32 	%r566, _ZZN3cub18CUB_300001_SM_10006detail10radix_sort29DeviceRadixSortOnesweepKernelINS1_5radix10policy_hubIiNS0_8NullTypeEjE10Policy1000ELNS0_9SortOrderE0EiS6_jiiNS1_21identity_decomposer_tEEEvPT5_SC_PT3_PKSD_PT1_PKSH_PT2_PKSL_T4_iiT6_E1s;
	add.s32 	%r567, %r566, %r565;
	ld.shared.u32 	%rd9, [%r567+30720];
	@%p51 bra 	$L__BB5_74;
	and.b32  	%r568, %r1, 31;
	and.b32  	%r569, %r1, 992;
	mul.lo.s32 	%r570, %r569, 20;
	or.b32  	%r571, %r570, %r568;
	cvt.u64.u32 	%rd33, %r571;
	add.s64 	%rd34, %rd33, %rd9;
	shl.b64 	%rd35, %rd34, 2;
	add.s64 	%rd36, %rd1, %rd35;
	st.global.u32 	[%rd36], %r1916;
	st.global.u32 	[%rd36+128], %r1917;
	st.global.u32 	[%rd36+256], %r1918;
	st.global.u32 	[%rd36+384], %r1919;
	st.global.u32 	[%rd36+512], %r1920;
	st.global.u32 	[%rd36+640], %r1921;
	st.global.u32 	[%rd36+768], %r1922;
	st.global.u32 	[%rd36+896], %r1923;
	st.global.u32 	[%rd36+1024], %r1924;
	st.global.u32 	[%rd36+1152], %r1925;
	st.global.u32 	[%rd36+1280], %r1926;
	st.global.u32 	[%rd36+1408], %r1927;
	st.global.u32 	[%rd36+1536], %r1928;
	st.global.u32 	[%rd36+1664], %r1929;
	st.global.u32 	[%rd36+1792], %r1930;
	st.global.u32 	[%rd36+1920], %r1931;
	st.global.u32 	[%rd36+2048], %r1932;
	st.global.u32 	[%rd36+2176], %r1933;
	st.global.u32 	[%rd36+2304], %r1934;
	st.global.u32 	[%rd36+2432], %r1935;
	bra.uni 	$L__BB5_114;
$L__BB5_74:
	ld.param.u32 	%r1892, [_ZN3cub18CUB_300001_SM_10006detail10radix_sort29DeviceRadixSortOnesweepKernelINS1_5radix10policy_hubIiNS0_8NullTypeEjE10Policy1000ELNS0_9SortOrderE0EiS6_jiiNS1_21identity_decomposer_tEEEvPT5_SC_PT3_PKSD_PT1_PKSH_PT2_PKSL_T4_iiT6__param_8];
	mad.lo.s32 	%r149, %r3, -7680, %r1892;
	and.b32  	%r572, %r1, 31;
	and.b32  	%r573, %r1, 992;
	mul.lo.s32 	%r574, %r573, 20;
	or.b32  	%r150, %r574, %r572;
	setp.ge.s32 	%p52, %r150, %r149;
	cvt.u64.u32 	%rd37, %r150;
	add.s64 	%rd38, %rd37, %rd9;
	shl.b64 	%rd39, %rd38, 2;
	add.s64 	%rd10, %rd1, %rd39;
	@%p52 bra 	$L__BB5_76;
	st.global.u32 	[%rd10], %r1916;
$L__BB5_76:
	add.s32 	%r575, %r150, 32;
	setp.ge.s32 	%p53, %r575, %r149;
	@%p53 bra 	$L__BB5_78;
	st.global.u32 	[%rd10+128], %r1917;
$L__BB5_78:
	add.s32 	%r576, %r150, 64;
	setp.ge.s32 	%p54, %r576, %r149;
	@%p54 bra 	$L__BB5_80;
	st.global.u32 	[%rd10+256], %r1918;
$L__BB5_80:
	add.s32 	%r577, %r150, 96;
	setp.ge.s32 	%p55, %r577, %r149;
	@%p55 bra 	$L__BB5_82;
	st.global.u32 	[%rd10+384], %r1919;
$L__BB5_82:
	add.s32 	%r578, %r150, 128;
	setp.ge.s32 	%p56, %r578, %r149;
	@%p56 bra 	$L__BB5_84;
	st.global.u32 	[%rd10+512], %r1920;
$L__BB5_84:
	add.s32 	%r579, %r150, 160;
	setp.ge.s32 	%p57, %r579, %r149;
	@%p57 bra 	$L__BB5_86;
	st.global.u32 	[%rd10+640], %r1921;
$L__BB5_86:
	add.s32 	%r580, %r150, 192;
	setp.ge.s32 	%p58, %r580, %r149;
	@%p58 bra 	$L__BB5_88;
	st.global.u32 	[%rd10+768], %r1922;
$L__BB5_88:
	add.s32 	%r581, %r150, 224;
	setp.ge.s32 	%p59, %r581, %r149;
	@%p59 bra 	$L__BB5_90;
	st.global.u32 	[%rd10+896], %r1923;
$L__BB5_90:
	add.s32 	%r582, %r150, 256;
	setp.ge.s32 	%p60, %r582, %r149;
	@%p60 bra 	$L__BB5_92;
	st.global.u32 	[%rd10+1024], %r1924;
$L__BB5_92:
	add.s32 	%r583, %r150, 288;
	setp.ge.s32 	%p61, %r583, %r149;
	@%p61 bra 	$L__BB5_94;
	st.global.u32 	[%rd10+1152], %r1925;
$L__BB5_94:
	add.s32 	%r584, %r150, 320;
	setp.ge.s32 	%p62, %r584, %r149;
	@%p62 bra 	$L__BB5_96;
	st.global.u32 	[%rd10+1280], %r1926;
$L__BB5_96:
	add.s32 	%r585, %r150, 352;
	setp.ge.s32 	%p63, %r585, %r149;
	@%p63 bra 	$L__BB5_98;
	st.global.u32 	[%rd10+1408], %r1927;
$L__BB5_98:
	add.s32 	%r586, %r150, 384;
	setp.ge.s32 	%p64, %r586, %r149;
	@%p64 bra 	$L__BB5_100;
	st.global.u32 	[%rd10+1536], %r1928;
$L__BB5_100:
	add.s32 	%r587, %r150, 416;
	setp.ge.s32 	%p65, %r587, %r149;
	@%p65 bra 	$L__BB5_102;
	st.global.u32 	[%rd10+1664], %r1929;
$L__BB5_102:
	add.s32 	%r588, %r150, 448;
	setp.ge.s32 	%p66, %r588, %r149;
	@%p66 bra 	$L__BB5_104;
	st.global.u32 	[%rd10+1792], %r1930;
$L__BB5_104:
	add.s32 	%r589, %r150, 480;
	setp.ge.s32 	%p67, %r589, %r149;
	@%p67 bra 	$L__BB5_106;
	st.global.u32 	[%rd10+1920], %r1931;
$L__BB5_106:
	add.s32 	%r590, %r150, 512;
	setp.ge.s32 	%p68, %r590, %r149;
	@%p68 bra 	$L__BB5_108;
	st.global.u32 	[%rd10+2048], %r1932;
$L__BB5_108:
	add.s32 	%r591, %r150, 544;
	setp.ge.s32 	%p69, %r591, %r149;
	@%p69 bra 	$L__BB5_110;
	st.global.u32 	[%rd10+2176], %r1933;
$L__BB5_110:
	add.s32 	%r592, %r150, 576;
	setp.ge.s32 	%p70, %r592, %r149;
	@%p70 bra 	$L__BB5_112;
	st.global.u32 	[%rd10+2304], %r1934;
$L__BB5_112:
	add.s32 	%r593, %r150, 608;
	setp.ge.s32 	%p71, %r593, %r149;
	@%p71 bra 	$L__BB5_114;
	st.global.u32 	[%rd10+2432], %r1935;
$L__BB5_114:
	// begin inline asm
	exit;
	// end inline asm
	mov.u32 	%r1950, %r1916;
	mov.u32 	%r1951, %r1917;
	mov.u32 	%r1952, %r1918;
	mov.u32 	%r1953, %r1919;
	mov.u32 	%r1954, %r1920;
	mov.u32 	%r1955, %r1921;
	mov.u32 	%r1956, %r1922;
	mov.u32 	%r1957, %r1923;
	mov.u32 	%r1958, %r1924;
	mov.u32 	%r1959, %r1925;
	mov.u32 	%r1960, %r1926;
	mov.u32 	%r1961, %r1927;
	mov.u32 	%r1962, %r1928;
	mov.u32 	%r1963, %r1929;
	mov.u32 	%r1964, %r1930;
	mov.u32 	%r1965, %r1931;
	mov.u32 	%r1966, %r1932;
	mov.u32 	%r1967, %r1933;
	mov.u32 	%r1968, %r1934;
	mov.u32 	%r1969, %r1935;
$L__BB5_115:
	mul.hi.u32 	%r594, %r1, 357913942;
	add.s32 	%r595, %r594, %r1;
	shl.b32 	%r596, %r595, 2;
	mov.u32 	%r597, _ZZN3cub18CUB_300001_SM_10006detail10radix_sort29DeviceRadixSortOnesweepKernelINS1_5radix10policy_hubIiNS0_8NullTypeEjE10Policy1000ELNS0_9SortOrderE0EiS6_jiiNS1_21identity_decomposer_tEEEvPT5_SC_PT3_PKSD_PT1_PKSH_PT2_PKSL_T4_iiT6_E1s;
	add.s32 	%r598, %r597, %r596;
	add.s32 	%r171, %r598, 13328;
	st.shared.u32 	[%r598+13328], %r1944;
	bar.sync 	0;
	setp.gt.u32 	%p72, %r1, 31;
	@%p72 bra 	$L__BB5_117;
	mad.lo.s32 	%r630, %r1, 52, %r597;
	ld.shared.u32 	%r631, [%r630+13328];
	ld.shared.u32 	%r632, [%r630+13332];
	ld.shared.u32 	%r633, [%r630+13336];
	ld.shared.u32 	%r634, [%r630+13340];
	ld.shared.u32 	%r635, [%r630+13344];
	ld.shared.u32 	%r636, [%r630+13348];
	ld.shared.u32 	%r637, [%r630+13352];
	ld.shared.u32 	%r638, [%r630+13356];
	ld.shared.u32 	%r639, [%r630+13360];
	ld.shared.u32 	%r640, [%r630+13364];
	ld.shared.u32 	%r641, [%r630+13368];
	ld.shared.u32 	%r642, [%r630+13372];
	add.s32 	%r643, %r632, %r631;
	add.s32 	%r644, %r643, %r633;
	add.s32 	%r645, %r644, %r634;
	add.s32 	%r646, %r645, %r635;
	add.s32 	%r647, %r646, %r636;
	add.s32 	%r648, %r647, %r637;
	add.s32 	%r649, %r648, %r638;
	add.s32 	%r650, %r649, %r639;
	add.s32 	%r651, %r650, %r640;
	add.s32 	%r652, %r651, %r641;
	add.s32 	%r603, %r652, %r642;
	mov.b32 	%r601, 1;
	mov.b32 	%r626, 0;
	mov.b32 	%r628, -1;
	// begin inline asm
	{  .reg .s32 r0;  .reg .pred p;  shfl.sync.up.b32 r0|p, %r603, %r601, %r626, %r628;  @p add.s32 r0, r0, %r603;  mov.s32 %r599, r0;}
	// end inline asm
	mov.b32 	%r607, 2;
	// begin inline asm
	{  .reg .s32 r0;  .reg .pred p;  shfl.sync.up.b32 r0|p, %r599, %r607, %r626, %r628;  @p add.s32 r0, r0, %r599;  mov.s32 %r605, r0;}
	// end inline asm
	mov.b32 	%r613, 4;
	// begin inline asm
	{  .reg .s32 r0;  .reg .pred p;  shfl.sync.up.b32 r0|p, %r605, %r613, %r626, %r628;  @p add.s32 r0, r0, %r605;  mov.s32 %r611, r0;}
	// end inline asm
	mov.b32 	%r619, 8;
	// begin inline asm
	{  .reg .s32 r0;  .reg .pred p;  shfl.sync.up.b32 r0|p, %r611, %r619, %r626, %r628;  @p add.s32 r0, r0, %r611;  mov.s32 %r617, r0;}
	// end inline asm
	mov.b32 	%r625, 16;
	// begin inline asm
	{  .reg .s32 r0;  .reg .pred p;  shfl.sync.up.b32 r0|p, %r617, %r625, %r626, %r628;  @p add.s32 r0, r0, %r617;  mov.s32 %r623, r0;}
	// end inline asm
	sub.s32 	%r653, %r623, %r603;
	add.s32 	%r654, %r631, %r653;
	add.s32 	%r655, %r632, %r654;
	add.s32 	%r656, %r633, %r655;
	add.s32 	%r657, %r634, %r656;
	add.s32 	%r658, %r635, %r657;
	add.s32 	%r659, %r636, %r658;
	add.s32 	%r660, %r637, %r659;
	add.s32 	%r661, %r638, %r660;
	add.s32 	%r662, %r639, %r661;
	add.s32 	%r663, %r640, %r662;
	add.s32 	%r664, %r641, %r663;
	st.shared.u32 	[%r630+13328], %r653;
	st.shared.u32 	[%r630+13332], %r654;
	st.shared.u32 	[%r630+13336], %r655;
	st.shared.u32 	[%r630+13340], %r656;
	st.shared.u32 	[%r630+13344], %r657;
	st.shared.u32 	[%r630+13348], %r658;
	st.shared.u32 	[%r630+13352], %r659;
	st.shared.u32 	[%r630+13356], %r660;
	st.shared.u32 	[%r630+13360], %r661;
	st.shared.u32 	[%r630+13364], %r662;
	st.shared.u32 	[%r630+13368], %r663;
	st.shared.u32 	[%r630+13372], %r664;
$L__BB5_117:
	setp.gt.u32 	%p73, %r1, 255;
	bar.sync 	0;
	ld.shared.u32 	%r172, [%r171];
	@%p73 bra 	$L__BB5_119;
	ld.shared.u32 	%r665, [%r114];
	add.s32 	%r666, %r665, %r172;
	st.shared.u32 	[%r114], %r666;
	ld.shared.u32 	%r667, [%r114+1024];
	add.s32 	%r668, %r667, %r172;
	st.shared.u32 	[%r114+1024], %r668;
	ld.shared.u32 	%r669, [%r114+2048];
	add.s32 	%r670, %r669, %r172;
	st.shared.u32 	[%r114+2048], %r670;
	ld.shared.u32 	%r671, [%r114+3072];
	add.s32 	%r672, %r671, %r172;
	st.shared.u32 	[%r114+3072], %r672;
	ld.shared.u32 	%r673, [%r114+4096];
	add.s32 	%r674, %r673, %r172;
	st.shared.u32 	[%r114+4096], %r674;
	ld.shared.u32 	%r675, [%r114+5120];
	add.s32 	%r676, %r675, %r172;
	st.shared.u32 	[%r114+5120], %r676;
	ld.shared.u32 	%r677, [%r114+6144];
	add.s32 	%r678, %r677, %r172;
	st.shared.u32 	[%r114+6144], %r678;
	ld.shared.u32 	%r679, [%r114+7168];
	add.s32 	%r680, %r679, %r172;
	st.shared.u32 	[%r114+7168], %r680;
	ld.shared.u32 	%r681, [%r114+8192];
	add.s32 	%r682, %r681, %r172;
	st.shared.u32 	[%r114+8192], %r682;
	ld.shared.u32 	%r683, [%r114+9216];
	add.s32 	%r684, %r683, %r172;
	st.shared.u32 	[%r114+9216], %r684;
	ld.shared.u32 	%r685, [%r114+10240];
	add.s32 	%r686, %r685, %r172;
	st.shared.u32 	[%r114+10240], %r686;
	ld.shared.u32 	%r687, [%r114+11264];
	add.s32 	%r688, %r687, %r172;
	st.shared.u32 	[%r114+11264], %r688;
$L__BB5_119:
	shl.b32 	%r715, %r1, 5;
	and.b32  	%r716, %r715, 31744;
	add.s32 	%r173, %r597, %r716;
	bar.sync 	0;
	// begin inline asm
	mov.u32 %r689, %lanemask_le;
	// end inline asm
	shr.u32 	%r718, %r1950, %r328;
	and.b32  	%r712, %r718, %r86;
	mov.b32 	%r692, 1;
	// begin inline asm
	{
    .reg .pred p;
    and.b32 %r690, %r712, %r692;    setp.ne.u32 p, %r690, 0;
    vote.ballot.sync.b32 %r690, p, 0xffffffff;
    @!p not.b32 %r690, %r690;
}

	// end inline asm
	mov.b32 	%r695, 2;
	// begin inline asm
	{
    .reg .pred p;
    and.b32 %r693, %r712, %r695;    setp.ne.u32 p, %r693, 0;
    vote.ballot.sync.b32 %r693, p, 0xffffffff;
    @!p not.b32 %r693, %r693;
}

	// end inline asm
	and.b32  	%r719, %r693, %r690;
	mov.b32 	%r698, 4;
	// begin inline asm
	{
    .reg .pred p;
    and.b32 %r696, %r712, %r698;    setp.ne.u32 p, %r696, 0;
    vote.ballot.sync.b32 %r696, p, 0xffffffff;
    @!p not.b32 %r696, %r696;
}

	// end inline asm
	and.b32  	%r720, %r696, %r719;
	mov.b32 	%r701, 8;
	// begin inline asm
	{
    .reg .pred p;
    and.b32 %r699, %r712, %r701;    setp.ne.u32 p, %r699, 0;
    vote.ballot.sync.b32 %r699, p, 0xffffffff;
    @!p not.b32 %r699, %r699;
}

	// end inline asm
	and.b32  	%r721, %r699, %r720;
	mov.b32 	%r704, 16;
	// begin inline asm
	{
    .reg .pred p;
    and.b32 %r702, %r712, %r704;    setp.ne.u32 p, %r702, 0;
    vote.ballot.sync.b32 %r702, p, 0xffffffff;
    @!p not.b32 %r702, %r702;
}

	// end inline asm
	and.b32  	%r722, %r702, %r721;
	mov.b32 	%r707, 32;
	// begin inline asm
	{
    .reg .pred p;
    and.b32 %r705, %r712, %r707;    setp.ne.u32 p, %r705, 0;
    vote.ballot.sync.b32 %r705, p, 0xffffffff;
    @!p not.b32 %r705, %r705;
}

	// end inline asm
	and.b32  	%r723, %r705, %r722;
	mov.b32 	%r710, 64;
	// begin inline asm
	{
    .reg .pred p;
    and.b32 %r708, %r712, %r710;    setp.ne.u32 p, %r708, 0;
    vote.ballot.sync.b32 %r708, p, 0xffffffff;
    @!p not.b32 %r708, %r708;
}

	// end inline asm
	and.b32  	%r724, %r708, %r723;
	mov.b32 	%r713, 128;
	// begin inline asm
	{
    .reg .pred p;
    and.b32 %r711, %r712, %r713;    setp.ne.u32 p, %r711, 0;
    vote.ballot.sync.b32 %r711, p, 0xffffffff;
    @!p not.b32 %r711, %r711;
}

	// end inline asm
	and.b32  	%r725, %r711, %r724;
	clz.b32 	%r726, %r725;
	sub.s32 	%r176, 31, %r726;
	and.b32  	%r727, %r689, %r725;
	popc.b32 	%r177, %r727;
	setp.ne.s32 	%p74, %r330, %r176;
	mov.b32 	%r1970, 0;
	@%p74 bra 	$L__BB5_121;
	shl.b32 	%r728, %r712, 2;
	add.s32 	%r729, %r173, %r728;
	atom.shared.add.u32 	%r1970, [%r729], %r177;
$L__BB5_121:
	shfl.sync.idx.b32	%r755|%p75, %r1970, %r176, 31, -1;
	add.s32 	%r180, %r177, %r755;
	shr.u32 	%r756, %r1951, %r328;
	and.b32  	%r752, %r756, %r86;
	mov.b32 	%r732, 1;
	// begin inline asm
	{
    .reg .pred p;
    and.b32 %r730, %r752, %r732;    setp.ne.u32 p, %r730, 0;
    vote.ballot.sync.b32 %r730, p, 0xffffffff;
    @!p not.b32 %r730, %r730;
}

	// end inline asm
	mov.b32 	%r735, 2;
	// begin inline asm
	{
    .reg .pred p;
    and.b32 %r733, %r752, %r735;    setp.ne.u32 p, %r733, 0;
    vote.ballot.sync.b32 %r733, p, 0xffffffff;
    @!p not.b32 %r733, %r733;
}

	// end inline asm
	and.b32  	%r757, %r733, %r730;
	mov.b32 	%r738, 4;
	// begin inline asm
	{
    .reg .pred p;
    and.b32 %r736, %r752, %r738;    setp.ne.u32 p, %r736, 0;
    vote.ballot.sync.b32 %r736, p, 0xffffffff;
    @!p not.b32 %r736, %r736;
}

	// end inline asm
	and.b32  	%r758, %r736, %r757;
	mov.b32 	%r741, 8;
	// begin inline asm
	{
    .reg .pred p;
    and.b32 %r739, %r752, %r741;    setp.ne.u32 p, %r739, 0;
    vote.ballot.sync.b32 %r739, p, 0xffffffff;
    @!p not.b32 %r739, %r739;
}

	// end inline asm
	and.b32  	%r759, %r739, %r758;
	mov.b32 	%r744, 16;
	// begin inline asm
	{
    .reg .pred p;
    and.b32 %r742, %r752, %r744;    setp.ne.u32 p, %r742, 0;
    vote.ballot.sync.b32 %r742, p, 0xffffffff;
    @!p not.b32 %r742, %r742;
}

	// end inline asm
	and.b32  	%r760, %r742, %r759;
	mov.b32 	%r747, 32;
	// begin inline asm
	{
    .reg .pred p;
    and.b32 %r745, %r752, %r747;    setp.ne.u32 p, %r745, 0;
    vote.ballot.sync.b32 %r745, p, 0xffffffff;
    @!p not.b32 %r745, %r745;
}

	// end inline asm
	and.b32  	%r761, %r745, %r760;
	mov.b32 	%r750, 64;
	// begin inline asm
	{
    .reg .pred p;
    and.b32 %r748, %r752, %r750;    setp.ne.u32 p, %r748, 0;
    vote.ballot.sync.b32 %r748, p, 0xffffffff;
    @!p not.b32 %r748, %r748;
}

	// end inline asm
	and.b32  	%r762, %r748, %r761;
	mov.b32 	%r753, 128;
	// begin inline asm
	{
    .reg .pred p;
    and.b32 %r751, %r752, %r753;    setp.ne.u32 p, %r751, 0;
    vote.ballot.sync.b32 %r751, p, 0xffffffff;
    @!p not.b32 %r751, %r751;
}

	// end inline asm
	and.b32  	%r763, %r751, %r762;
	clz.b32 	%r764, %r763;
	sub.s32 	%r182, 31, %r764;
	and.b32  	%r765, %r689, %r763;
	popc.b32 	%r183, %r765;
	setp.ne.s32 	%p76, %r330, %r182;
	mov.b32 	%r1971, 0;
	@%p76 bra 	$L__BB5_123;
	shl.b32 	%r766, %r752, 2;
	add.s32 	%r767, %r173, %r766;
	atom.shared.add.u32 	%r1971, [%r767], %r183;
$L__BB5_123:
	shfl.sync.idx.b32	%r793|%p77, %r1971, %r182, 31, -1;
	add.s32 	%r186, %r183, %r793;
	shr.u32 	%r794, %r1952, %r328;
	and.b32  	%r790, %r794, %r86;
	mov.b32 	%r770, 1;
	// begin inline asm
	{
    .reg .pred p;
    and.b32 %r768, %r790, %r770;    setp.ne.u32 p, %r768, 0;
    vote.ballot.sync.b32 %r768, p, 0xffffffff;
    @!p not.b32 %r768, %r768;
}

	// end inline asm
	mov.b32 	%r773, 2;
	// begin inline asm
	{
    .reg .pred p;
    and.b32 %r771, %r790, %r773;    setp.ne.u32 p, %r771, 0;
    vote.ballot.sync.b32 %r771, p, 0xffffffff;
    @!p not.b32 %r771, %r771;
}

	// end inline asm
	and.b32  	%r795, %r771, %r768;
	mov.b32 	%r776, 4;
	// begin inline asm
	{
    .reg .pred p;
    and.b32 %r774, %r790, %r776;    setp.ne.u32 p, %r774, 0;
    vote.ballot.sync.b32 %r774, p, 0xffffffff;
    @!p not.b32 %r774, %r774;
}

	// end inline asm
	and.b32  	%r796, %r774, %r795;
	mov.b32 	%r779, 8;
	// begin inline asm
	{
    .reg .pred p;
    and.b32 %r777, %r790, %r779;    setp.ne.u32 p, %r777, 0;
    vote.ballot.sync.b32 %r777, p, 0xffffffff;
    @!p not.b32 %r777, %r777;
}

	// end inline asm
	and.b32  	%r797, %r777, %r796;
	mov.b32 	%r782, 16;
	// begin inline asm
	{
    .reg .pred p;
    and.b32 %r780, %r790, %r782;    setp.ne.u32 p, %r780, 0;
    vote.ballot.sync.b32 %r780, p, 0xffffffff;
    @!p not.b32 %r780, %r780;
}

	// end inline asm
	and.b32  	%r798, %r780, %r797;
	mov.b32 	%r785, 32;
	// begin inline asm
	{
    .reg .pred p;
    and.b32 %r783, %r790, %r785;    setp.ne.u32 p, %r783, 0;
    vote.ballot.sync.b32 %r783, p, 0xffffffff;
    @!p not.b32 %r783, %r783;
}

	// end inline asm
	and.b32  	%r799, %r783, %r798;
	mov.b32 	%r788, 64;
	// begin inline asm
	{
    .reg .pred p;
    and.b32 %r786, %r790, %r788;    setp.ne.u32 p, %r786, 0;
    vote.ballot.sync.b32 %r786, p, 0xffffffff;
    @!p not.b32 %r786, %r786;
}

	// end inline asm
	and.b32  	%r800, %r786, %r799;
	mov.b32 	%r791, 128;
	// begin inline asm
	{
    .reg .pred p;
    and.b32 %r789, %r790, %r791;    setp.ne.u32 p, %r789, 0;
    vote.ballot.sync.b32 %r789, p, 0xffffffff;
    @!p not.b32 %r789, %r789;
}

	// end inline asm
	and.b32  	%r801, %r789, %r800;
	clz.b32 	%r802, %r801;
	sub.s32 	%r188, 31, %r802;
	and.b32  	%r803, %r689, %r801;
	popc.b32 	%r189, %r803;
	setp.ne.s32 	%p78, %r330, %r188;
	mov.b32 	%r1972, 0;
	@%p78 bra 	$L__BB5_125;
	shl.b32 	%r804, %r790, 2;
	add.s32 	%r805, %r173, %r804;
	atom.shared.add.u32 	%r1972, [%r805], %r189;
$L__BB5_125:
	shfl.sync.idx.b32	%r831|%p79, %r1972, %r188, 31, -1;
	add.s32 	%r192, %r189, %r831;
	shr.u32 	%r832, %r1953, %r328;
	and.b32  	%r828, %r832, %r86;
	mov.b32 	%r808, 1;
	// begin inline asm
	{
    .reg .pred p;
    and.b32 %r806, %r828, %r808;    setp.ne.u32 p, %r806, 0;
    vote.ballot.sync.b32 %r806, p, 0xffffffff;
    @!p not.b32 %r806, %r806;
}

	// end inline asm
	mov.b32 	%r811, 2;
	// begin inline asm
	{
    .reg .pred p;
    and.b32 %r809, %r828, %r811;    setp.ne.u32 p, %r809, 0;
    vote.ballot.sync.b32 %r809, p, 0xffffffff;
    @!p not.b32 %r809, %r809;
}

	// end inline asm
	and.b32  	%r833, %r809, %r806;
	mov.b32 	%r814, 4;
	// begin inline asm
	{
    .reg .pred p;
    and.b32 %r812, %r828, %r814;    setp.ne.u32 p, %r812, 0;
    vote.ballot.sync.b32 %r812, p, 0xffffffff;
    @!p not.b32 %r812, %r812;
}

	// end inline asm
	and.b32  	%r834, %r812, %r833;
	mov.b32 	%r817, 8;
	// begin inline asm
	{
    .reg .pred p;
    and.b32 %r815, %r828, %r817;    setp.ne.u32 p, %r815, 0;
    vote.ballot.sync.b32 %r815, p, 0xffffffff;
    @!p not.b32 %r815, %r815;
}

	// end inline asm
	and.b32  	%r835, %r815, %r834;
	mov.b32 	%r820, 16;
	// begin inline asm
	{
    .reg .pred p;
    and.b32 %r818, %r828, %r820;    setp.ne.u32 p, %r818, 0;
    vote.ballot.sync.b32 %r818, p, 0xffffffff;
    @!p not.b32 %r818, %r818;
}

	// end inline asm
	and.b32  	%r836, %r818, %r835;
	mov.b32 	%r823, 32;
	// begin inline asm
	{
    .reg .pred p;
    and.b32 %r821, %r828, %r823;    setp.ne.u32 p, %r821, 0;
    vote.ballot.sync.b32 %r821, p, 0xffffffff;
    @!p not.b32 %r821, %r821;
}

	// end inline asm
	and.b32  	%r837, %r821, %r836;
	mov.b32 	%r826, 64;
	// begin inline asm
	{
    .reg .pred p;
    and.b32 %r824, %r828, %r826;    setp.ne.u32 p, %r824, 0;
    vote.ballot.sync.b32 %r824, p, 0xffffffff;
    @!p not.b32 %r824, %r824;
}

	// end inline asm
	and.b32  	%r838, %r824, %r837;
	mov.b32 	%r829, 128;
	// begin inline asm
	{
    .reg .pred p;
    and.b32 %r827, %r828, %r829;    setp.ne.u32 p, %r827, 0;
    vote.ballot.sync.b32 %r827, p, 0xffffffff;
    @!p not.b32 %r827, %r827;
}

	// end inline asm
	and.b32  	%r839, %r827, %r838;
	clz.b32 	%r840, %r839;
	sub.s32 	%r194, 31, %r840;
	and.b32  	%r841, %r689, %r839;
	popc.b32 	%r195, %r841;
	setp.ne.s32 	%p80, %r330, %r194;
	mov.b32 	%r1973, 0;
	@%p80 bra 	$L__BB5_127;
	shl.b32 	%r842, %r828, 2;
	add.s32 	%r843, %r173, %r842;
	atom.shared.add.u32 	%r1973, [%r843], %r195;
$L__BB5_127:
	shfl.sync.idx.b32	%r869|%p81, %r1973, %r194, 31, -1;
	add.s32 	%r198, %r195, %r869;
	shr.u32 	%r870, %r1954, %r328;
	and.b32  	%r866, %r870, %r86;
	mov.b32 	%r846, 1;
	// begin inline asm
	{
    .reg .pred p;
    and.b32 %r844, %r866, %r846;    setp.ne.u32 p, %r844, 0;
    vote.ballot.sync.b32 %r844, p, 0xffffffff;
    @!p not.b32 %r844, %r844;
}

	// end inline asm
	mov.b32 	%r849, 2;
	// begin inline asm
	{
    .reg .pred p;
    and.b32 %r847, %r866, %r849;    setp.ne.u32 p, %r847, 0;
    vote.ballot.sync.b32 %r847, p, 0xffffffff;
    @!p not.b32 %r847, %r847;
}

	// end inline asm
	and.b32  	%r871, %r847, %r844;
	mov.b32 	%r852, 4;
	// begin inline asm
	{
    .reg .pred p;
    and.b32 %r850, %r866, %r852;    setp.ne.u32 p, %r850, 0;
    vote.ballot.sync.b32 %r850, p, 0xffffffff;
    @!p not.b32 %r850, %r850;
}

	// end inline asm
	and.b32  	%r872, %r850, %r871;
	mov.b32 	%r855, 8;
	// begin inline asm
	{
    .reg .pred p;
    and.b32 %r853, %r866, %r855;    setp.ne.u32 p, %r853, 0;
    vote.ballot.sync.b32 %r853, p, 0xffffffff;
    @!p not.b32 %r853, %r853;
}

	// end inline asm
	and.b32  	%r873, %r853, %r872;
	mov.b32 	%r858, 16;
	// begin inline asm
	{
    .reg .pred p;
    and.b32 %r856, %r866, %r858;    setp.ne.u32 p, %r856, 0;
    vote.ballot.sync.b32 %r856, p, 0xffffffff;
    @!p not.b32 %r856, %r856;
}

	// end inline asm
	and.b32  	%r874, %r856, %r873;
	mov.b32 	%r861, 32;
	// begin inline asm
	{
    .reg .pred p;
    and.b32 %r859, %r866, %r861;    setp.ne.u32 p, %r859, 0;
    vote.ballot.sync.b32 %r859, p, 0xffffffff;
    @!p not.b32 %r859, %r859;
}

	// end inline asm
	and.b32  	%r875, %r859, %r874;
	mov.b32 	%r864, 64;
	// begin inline asm
	{
    .reg .pred p;
    and.b32 %r862, %r866, %r864;    setp.ne.u32 p, %r862, 0;
    vote.ballot.sync.b32 %r862, p, 0xffffffff;
    @!p not.b32 %r862, %r862;
}

	// end inline asm
	and.b32  	%r876, %r862, %r875;
	mov.b32 	%r867, 128;
	// begin inline asm
	{
    .reg .pred p;
    and.b32 %r865, %r866, %r867;    setp.ne.u32 p, %r865, 0;
    vote.ballot.sync.b32 %r865, p, 0xffffffff;
    @!p not.b32 %r865, %r865;
}

	// end inline asm
	and.b32  	%r877, %r865, %r876;
	clz.b32 	%r878, %r877;
	sub.s32 	%r200, 31, %r878;
	and.b32  	%r879, %r689, %r877;
	popc.b32 	%r201, %r879;
	setp.ne.s32 	%p82, %r330, %r200;
	mov.b32 	%r1974, 0;
	@%p82 bra 	$L__BB5_129;
	shl.b32 	%r880, %r866, 2;
	add.s32 	%r881, %r173, %r880;
	atom.shared.add.u32 	%r1974, [%r881], %r201;
$L__BB5_129:
	shfl.sync.idx.b32	%r907|%p83, %r1974, %r200, 31, -1;
	add.s32 	%r204, %r201, %r907;
	shr.u32 	%r908, %r1955, %r328;
	and.b32  	%r904, %r908, %r86;
	mov.b32 	%r884, 1;
	// begin inline asm
	{
    .reg .pred p;
    and.b32 %r882, %r904, %r884;    setp.ne.u32 p, %r882, 0;
    vote.ballot.sync.b32 %r882, p, 0xffffffff;
    @!p not.b32 %r882, %r882;
}

	// end inline asm
	mov.b32 	%r887, 2;
	// begin inline asm
	{
    .reg .pred p;
    and.b32 %r885, %r904, %r887;    setp.ne.u32 p, %r885, 0;
    vote.ballot.sync.b32 %r885, p, 0xffffffff;
    @!p not.b32 %r885, %r885;
}

	// end inline asm
	and.b32  	%r909, %r885, %r882;
	mov.b32 	%r890, 4;
	// begin inline asm
	{
    .reg .pred p;
    and.b32 %r888, %r904, %r890;    setp.ne.u32 p, %r888, 0;
    vote.ballot.sync.b32 %r888, p, 0xffffffff;
    @!p not.b32 %r888, %r888;
}

	// end inline asm
	and.b32  	%r910, %r888, %r909;
	mov.b32 	%r893, 8;
	// begin inline asm
	{
    .reg .pred p;
    and.b32 %r891, %r904, %r893;    setp.ne.u32 p, %r891, 0;
    vote.ballot.sync.b32 %r891, p, 0xffffffff;
    @!p not.b32 %r891, %r891;
}

	// end inline asm
	and.b32  	%r911, %r891, %r910;
	mov.b32 	%r896, 16;
	// begin inline asm
	{
    .reg .pred p;
    and.b32 %r894, %r904, %r896;    setp.ne.u32 p, %r894, 0;
    vote.ballot.sync.b32 %r894, p, 0xffffffff;
    @!p not.b32 %r894, %r894;
}

	// end inline asm
	and.b32  	%r912, %r894, %r911;
	mov.b32 	%r899, 32;
	// begin inline asm
	{
    .reg .pred p;
    and.b32 %r897, %r904, %r899;    setp.ne.u32 p, %r897, 0;
    vote.ballot.sync.b32 %r897, p, 0xffffffff;
    @!p not.b32 %r897, %r897;
}

	// end inline asm
	and.b32  	%r913, %r897, %r912;
	mov.b32 	%r902, 64;
	// begin inline asm
	{
    .reg .pred p;
    and.b32 %r900, %r904, %r902;    setp.ne.u32 p, %r900, 0;
    vote.ballot.sync.b32 %r900, p, 0xffffffff;
    @!p not.b32 %r900, %r900;
}

	// end inline asm
	and.b32  	%r914, %r900, %r913;
	mov.b32 	%r905, 128;
	// begin inline asm
	{
    .reg .pred p;
    and.b32 %r903, %r904, %r905;    setp.ne.u32 p, %r903, 0;
    vote.ballot.sync.b32 %r903, p, 0xffffffff;
    @!p not.b32 %r903, %r903;
}

	// end inline asm
	and.b32  	%r915, %r903, %r914;
	clz.b32 	%r916, %r915;
	sub.s32 	%r206, 31, %r916;
	and.b32  	%r917, %r689, %r915;
	popc.b32 	%r207, %r917;
	setp.ne.s32 	%p84, %r330, %r206;
	mov.b32 	%r1975, 0;
	@%p84 bra 	$L__BB5_131;
	shl.b32 	%r918, %r904, 2;
	add.s32 	%r919, %r173, %r918;
	atom.shared.add.u32 	%r1975, [%r919], %r207;
$L__BB5_131:
	shfl.sync.idx.b32	%r945|%p85, %r1975, %r206, 31, -1;
	add.s32 	%r210, %r207, %r945;
	shr.u32 	%r946, %r1956, %r328;
	and.b32  	%r942, %r946, %r86;
	mov.b32 	%r922, 1;
	// begin inline asm
	{
    .reg .pred p;
    and.b32 %r920, %r942, %r922;    setp.ne.u32 p, %r920, 0;
    vote.ballot.sync.b32 %r920, p, 0xffffffff;
    @!p not.b32 %r920, %r920;
}

	// end inline asm
	mov.b32 	%r925, 2;
	// begin inline asm
	{
    .reg .pred p;
    and.b32 %r923, %r942, %r925;    setp.ne.u32 p, %r923, 0;
    vote.ballot.sync.b32 %r923, p, 0xffffffff;
    @!p not.b32 %r923, %r923;
}

	// end inline asm
	and.b32  	%r947, %r923, %r920;
	mov.b32 	%r928, 4;
	// begin inline asm
	{
    .reg .pred p;
    and.b32 %r926, %r942, %r928;    setp.ne.u32 p, %r926, 0;
    vote.ballot.sync.b32 %r926, p, 0xffffffff;
    @!p not.b32 %r926, %r926;
}

	// end inline asm
	and.b32  	%r948, %r926, %r947;
	mov.b32 	%r931, 8;
	// begin inline asm
	{
    .reg .pred p;
    and.b32 %r929, %r942, %r931;    setp.ne.u32 p, %r929, 0;
    vote.ballot.sync.b32 %r929, p, 0xffffffff;
    @!p not.b32 %r929, %r929;
}

	// end inline asm
	and.b32  	%r949, %r929, %r948;
	mov.b32 	%r934, 16;
	// begin inline asm
	{
    .reg .pred p;
    and.b32 %r932, %r942, %r934;    setp.ne.u32 p, %r932, 0;
    vote.ballot.sync.b32 %r932, p, 0xffffffff;
    @!p not.b32 %r932, %r932;
}

	// end inline asm
	and.b32  	%r950, %r932, %r949;
	mov.b32 	%r937, 32;
	// begin inline asm
	{
    .reg .pred p;
    and.b32 %r935, %r942, %r937;    setp.ne.u32 p, %r935, 0;
    vote.ballot.sync.b32 %r935, p, 0xffffffff;
    @!p not.b32 %r935, %r935;
}

	// end inline asm
	and.b32  	%r951, %r935, %r950;
	mov.b32 	%r940, 64;
	// begin inline asm
	{
    .reg .pred p;
    and.b32 %r938, %r942, %r940;    setp.ne.u32 p, %r938, 0;
    vote.ballot.sync.b32 %r938, p, 0xffffffff;
    @!p not.b32 %r938, %r938;
}

	// end inline asm
	and.b32  	%r952, %r938, %r951;
	mov.b32 	%r943, 128;
	// begin inline asm
	{
    .reg .pred p;
    and.b32 %r941, %r942, %r943;    setp.ne.u32 p, %r941, 0;
    vote.ballot.sync.b32 %r941, p, 0xffffffff;
    @!p not.b32 %r941, %r941;
}

	// end inline asm
	and.b32  	%r953, %r941, %r952;
	clz.b32 	%r954, %r953;
	sub.s32 	%r212, 31, %r954;
	and.b32  	%r955, %r689, %r953;
	popc.b32 	%r213, %r955;
	setp.ne.s32 	%p86, %r330, %r212;
	mov.b32 	%r1976, 0;
	@%p86 bra 	$L__BB5_133;
	shl.b32 	%r956, %r942, 2;
	add.s32 	%r957, %r173, %r956;
	atom.shared.add.u32 	%r1976, [%r957], %r213;
$L__BB5_133:
	shfl.sync.idx.b32	%r983|%p87, %r1976, %r212, 31, -1;
	add.s32 	%r216, %r213, %r983;
	shr.u32 	%r984, %r1957, %r328;
	and.b32  	%r980, %r984, %r86;
	mov.b32 	%r960, 1;
	// begin inline asm
	{
    .reg .pred p;
    and.b32 %r958, %r980, %r960;    setp.ne.u32 p, %r958, 0;
    vote.ballot.sync.b32 %r958, p, 0xffffffff;
    @!p not.b32 %r958, %r958;
}

	// end inline asm
	mov.b32 	%r963, 2;
	// begin inline asm
	{
    .reg .pred p;
    and.b32 %r961, %r980, %r963;    setp.ne.u32 p, %r961, 0;
    vote.ballot.sync.b32 %r961, p, 0xffffffff;
    @!p not.b32 %r961, %r961;
}

	// end inline asm
	and.b32  	%r985, %r961, %r958;
	mov.b32 	%r966, 4;
	// begin inline asm
	{
    .reg .pred p;
    and.b32 %r964, %r980, %r966;    setp.ne.u32 p, %r964, 0;
    vote.ballot.sync.b32 %r964, p, 0xffffffff;
    @!p not.b32 %r964, %r964;
}

	// end inline asm
	and.b32  	%r986, %r964, %r985;
	mov.b32 	%r969, 8;
	// begin inline asm
	{
    .reg .pred p;
    and.b32 %r967, %r980, %r969;    setp.ne.u32 p, %r967, 0;
    vote.ballot.sync.b32 %r967, p, 0xffffffff;
    @!p not.b32 %r967, %r967;
}

	// end inline asm
	and.b32  	%r987, %r967, %r986;
	mov.b32 	%r972, 16;
	// begin inline asm
	{
    .reg .pred p;
    and.b32 %r970, %r980, %r972;    setp.ne.u32 p, %r970, 0;
    vote.ballot.sync.b32 %r970, p, 0xffffffff;
    @!p not.b32 %r970, %r970;
}

	// end inline asm
	and.b32  	%r988, %r970, %r987;
	mov.b32 	%r975, 32;
	// begin inline asm
	{
    .reg .pred p;
    and.b32 %r973, %r980, %r975;    setp.ne.u32 p, %r973, 0;
    vote.ballot.sync.b32 %r973, p, 0xffffffff;
    @!p not.b32 %r973, %r973;
}

	// end inline asm
	and.b32  	%r989, %r973, %r988;
	mov.b32 	%r978, 64;
	// begin inline asm
	{
    .reg .pred p;
    and.b32 %r976, %r980, %r978;    setp.ne.u32 p, %r976, 0;
    vote.ballot.sync.b32 %r976, p, 0xffffffff;
    @!p not.b32 %r976, %r976;
}

	// end inline asm
	and.b32  	%r990, %r976, %r989;
	mov.b32 	%r981, 128;
	// begin inline asm
	{
    .reg .pred p;
    and.b32 %r979, %r980, %r981;    setp.ne.u32 p, %r979, 0;
    vote.ballot.sync.b32 %r979, p, 0xffffffff;
    @!p not.b32 %r979, %r979;
}

	// end inline asm
	and.b32  	%r991, %r979, %r990;
	clz.b32 	%r992, %r991;
	sub.s32 	%r218, 31, %r992;
	and.b32  	%r993, %r689, %r991;
	popc.b32 	%r219, %r993;
	setp.ne.s32 	%p88, %r330, %r218;
	mov.b32 	%r1977, 0;
	@%p88 bra 	$L__BB5_135;
	shl.b32 	%r994, %r980, 2;
	add.s32 	%r995, %r173, %r994;
	atom.shared.add.u32 	%r1977, [%r995], %r219;
$L__BB5_135:
	shfl.sync.idx.b32	%r1021|%p89, %r1977, %r218, 31, -1;
	add.s32 	%r222, %r219, %r1021;
	shr.u32 	%r1022, %r1958, %r328;
	and.b32  	%r1018, %r1022, %r86;
	mov.b32 	%r998, 1;
	// begin inline asm
	{
    .reg .pred p;
    and.b32 %r996, %r1018, %r998;    setp.ne.u32 p, %r996, 0;
    vote.ballot.sync.b32 %r996, p, 0xffffffff;
    @!p not.b32 %r996, %r996;
}

	// end inline asm
	mov.b32 	%r1001, 2;
	// begin inline asm
	{
    .reg .pred p;
    and.b32 %r999, %r1018, %r1001;    setp.ne.u32 p, %r999, 0;
    vote.ballot.sync.b32 %r999, p, 0xffffffff;
    @!p not.b32 %r999, %r999;
}

	// end inline asm
	and.b32  	%r1023, %r999, %r996;
	mov.b32 	%r1004, 4;
	// begin inline asm
	{
    .reg .pred p;
    and.b32 %r1002, %r1018, %r1004;    setp.ne.u32 p, %r1002, 0;
    vote.ballot.sync.b32 %r1002, p, 0xffffffff;
    @!p not.b32 %r1002, %r1002;
}

	// end inline asm
	and.b32  	%r1024, %r1002, %r1023;
	mov.b32 	%r1007, 8;
	// begin inline asm
	{
    .reg .pred p;
    and.b32 %r1005, %r1018, %r1007;    setp.ne.u32 p, %r1005, 0;
    vote.ballot.sync.b32 %r1005, p, 0xffffffff;
    @!p not.b32 %r1005, %r1005;
}

	// end inline asm
	and.b32  	%r1025, %r1005, %r1024;
	mov.b32 	%r1010, 16;
	// begin inline asm
	{
    .reg .pred p;
    and.b32 %r1008, %r1018, %r1010;    setp.ne.u32 p, %r1008, 0;
    vote.ballot.sync.b32 %r1008, p, 0xffffffff;
    @!p not.b32 %r1008, %r1008;
}

	// end inline asm
	and.b32  	%r1026, %r1008, %r1025;
	mov.b32 	%r1013, 32;
	// begin inline asm
	{
    .reg .pred p;
    and.b32 %r1011, %r1018, %r1013;    setp.ne.u32 p, %r1011, 0;
    vote.ballot.sync.b32 %r1011, p, 0xffffffff;
    @!p not.b32 %r1011, %r1011;
}

	// end inline asm
	and.b32  	%r1027, %r1011, %r1026;
	mov.b32 	%r1016, 64;
	// begin inline asm
	{
    .reg .pred p;
    and.b32 %r1014, %r1018, %r1016;    setp.ne.u32 p, %r1014, 0;
    vote.ballot.sync.b32 %r1014, p, 0xffffffff;
    @!p not.b32 %r1014, %r1014;
}

	// end inline asm
	and.b32  	%r1028, %r1014, %r1027;
	mov.b32 	%r1019, 128;
	// begin inline asm
	{
    .reg .pred p;
    and.b32 %r1017, %r1018, %r1019;    setp.ne.u32 p, %r1017, 0;
    vote.ballot.sync.b32 %r1017, p, 0xffffffff;
    @!p not.b32 %r1017, %r1017;
}

	// end inline asm
	and.b32  	%r1029, %r1017, %r1028;
	clz.b32 	%r1030, %r1029;
	sub.s32 	%r224, 31, %r1030;
	and.b32  	%r1031, %r689, %r1029;
	popc.b32 	%r225, %r1031;
	setp.ne.s32 	%p90, %r330, %r224;
	mov.b32 	%r1978, 0;
	@%p90 bra 	$L__BB5_137;
	shl.b32 	%r1032, %r1018, 2;
	add.s32 	%r1033, %r173, %r1032;
	atom.shared.add.u32 	%r1978, [%r1033], %r225;
$L__BB5_137:
	shfl.sync.idx.b32	%r1059|%p91, %r1978, %r224, 31, -1;
	add.s32 	%r228, %r225, %r1059;
	shr.u32 	%r1060, %r1959, %r328;
	and.b32  	%r1056, %r1060, %r86;
	mov.b32 	%r1036, 1;
	// begin inline asm
	{
    .reg .pred p;
    and.b32 %r1034, %r1056, %r1036;    setp.ne.u32 p, %r1034, 0;
    vote.ballot.sync.b32 %r1034, p, 0xffffffff;
    @!p not.b32 %r1034, %r1034;
}

	// end inline asm
	mov.b32 	%r1039, 2;
	// begin inline asm
	{
    .reg .pred p;
    and.b32 %r1037, %r1056, %r1039;    setp.ne.u32 p, %r1037, 0;
    vote.ballot.sync.b32 %r1037, p, 0xffffffff;
    @!p not.b32 %r1037, %r1037;
}

	// end inline asm
	and.b32  	%r1061, %r1037, %r1034;
	mov.b32 	%r1042, 4;
	// begin inline asm
	{
    .reg .pred p;
    and.b32 %r1040, %r1056, %r1042;    setp.ne.u32 p, %r1040, 0;
    vote.ballot.sync.b32 %r1040, p, 0xffffffff;
    @!p not.b32 %r1040, %r1040;
}

	// end inline asm
	and.b32  	%r1062, %r1040, %r1061;
	mov.b32 	%r1045, 8;
	// begin inline asm
	{
    .reg .pred p;
    and.b32 %r1043, %r1056, %r1045;    setp.ne.u32 p, %r1043, 0;
    vote.ballot.sync.b32 %r1043, p, 0xffffffff;
    @!p not.b32 %r1043, %r1043;
}

	// end inline asm
	and.b32  	%r1063, %r1043, %r1062;
	mov.b32 	%r1048, 16;
	// begin inline asm
	{
    .reg .pred p;
    and.b32 %r1046, %r1056, %r1048;    setp.ne.u32 p, %r1046, 0;
    vote.ballot.sync.b32 %r1046, p, 0xffffffff;
    @!p not.b32 %r1046, %r1046;
}

	// end inline asm
	and.b32  	%r1064, %r1046, %r1063;
	mov.b32 	%r1051, 32;
	// begin inline asm
	{
    .reg .pred p;
    and.b32 %r1049, %r1056, %r1051;    setp.ne.u32 p, %r1049, 0;
    vote.ballot.sync.b32 %r1049, p, 0xffffffff;
    @!p not.b32 %r1049, %r1049;
}

	// end inline asm
	and.b32  	%r1065, %r1049, %r1064;
	mov.b32 	%r1054, 64;
	// begin inline asm
	{
    .reg .pred p;
    and.b32 %r1052, %r1056, %r1054;    setp.ne.u32 p, %r1052, 0;
    vote.ballot.sync.b32 %r1052, p, 0xffffffff;
    @!p not.b32 %r1052, %r1052;
}

	// end inline asm
	and.b32  	%r1066, %r1052, %r1065;
	mov.b32 	%r1057, 128;
	// begin inline asm
	{
    .reg .pred p;
    and.b32 %r1055, %r1056, %r1057;    setp.ne.u32 p, %r1055, 0;
    vote.ballot.sync.b32 %r1055, p, 0xffffffff;
    @!p not.b32 %r1055, %r1055;
}

	// end inline asm
	and.b32  	%r1067, %r1055, %r1066;
	clz.b32 	%r1068, %r1067;
	sub.s32 	%r230, 31, %r1068;
	and.b32  	%r1069, %r689, %r1067;
	popc.b32 	%r231, %r1069;
	setp.ne.s32 	%p92, %r330, %r230;
	mov.b32 	%r1979, 0;
	@%p92 bra 	$L__BB5_139;
	shl.b32 	%r1070, %r1056, 2;
	add.s32 	%r1071, %r173, %r1070;
	atom.shared.add.u32 	%r1979, [%r1071], %r231;
$L__BB5_139:
	shfl.sync.idx.b32	%r1097|%p93, %r1979, %r230, 31, -1;
	add.s32 	%r234, %r231, %r1097;
	shr.u32 	%r1098, %r1960, %r328;
	and.b32  	%r1094, %r1098, %r86;
	mov.b32 	%r1074, 1;
	// begin inline asm
	{
    .reg .pred p;
    and.b32 %r1072, %r1094, %r1074;    setp.ne.u32 p, %r1072, 0;
    vote.ballot.sync.b32 %r1072, p, 0xffffffff;
    @!p not.b32 %r1072, %r1072;
}

	// end inline asm
	mov.b32 	%r1077, 2;
	// begin inline asm
	{
    .reg .pred p;
    and.b32 %r1075, %r1094, %r1077;    setp.ne.u32 p, %r1075, 0;
    vote.ballot.sync.b32 %r1075, p, 0xffffffff;
    @!p not.b32 %r1075, %r1075;
}

	// end inline asm
	and.b32  	%r1099, %r1075, %r1072;
	mov.b32 	%r1080, 4;
	// begin inline asm
	{
    .reg .pred p;
    and.b32 %r1078, %r1094, %r1080;    setp.ne.u32 p, %r1078, 0;
    vote.ballot.sync.b32 %r1078, p, 0xffffffff;
    @!p not.b32 %r1078, %r1078;
}

	// end inline asm
	and.b32  	%r1100, %r1078, %r1099;
	mov.b32 	%r1083, 8;
	// begin inline asm
	{
    .reg .pred p;
    and.b32 %r1081, %r1094, %r1083;    setp.ne.u32 p, %r1081, 0;
    vote.ballot.sync.b32 %r1081, p, 0xffffffff;
    @!p not.b32 %r1081, %r1081;
}

	// end inline asm
	and.b32  	%r1101, %r1081, %r1100;
	mov.b32 	%r1086, 16;
	// begin inline asm
	{
    .reg .pred p;
    and.b32 %r1084, %r1094, %r1086;    setp.ne.u32 p, %r1084, 0;
    vote.ballot.sync.b32 %r1084, p, 0xffffffff;
    @!p not.b32 %r1084, %r1084;
}

	// end inline asm
	and.b32  	%r1102, %r1084, %r1101;
	mov.b32 	%r1089, 32;
	// begin inline asm
	{
    .reg .pred p;
    and.b32 %r1087, %r1094, %r1089;    setp.ne.u32 p, %r1087, 0;
    vote.ballot.sync.b32 %r1087, p, 0xffffffff;
    @!p not.b32 %r1087, %r1087;
}

	// end inline asm
	and.b32  	%r1103, %r1087, %r1102;
	mov.b32 	%r1092, 64;
	// begin inline asm
	{
    .reg .pred p;
    and.b32 %r1090, %r1094, %r1092;    setp.ne.u32 p, %r1090, 0;
    vote.ballot.sync.b32 %r1090, p, 0xffffffff;
    @!p not.b32 %r1090, %r1090;
}

	// end inline asm
	and.b32  	%r1104, %r1090, %r1103;
	mov.b32 	%r1095, 128;
	// begin inline asm
	{
    .reg .pred p;
    and.b32 %r1093, %r1094, %r1095;    setp.ne.u32 p, %r1093, 0;
    vote.ballot.sync.b32 %r1093, p, 0xffffffff;
    @!p not.b32 %r1093, %r1093;
}

	// end inline asm
	and.b32  	%r1105, %r1093, %r1104;
	clz.b32 	%r1106, %r1105;
	sub.s32 	%r236, 31, %r1106;
	and.b32  	%r1107, %r689, %r1105;
	popc.b32 	%r237, %r1107;
	setp.ne.s32 	%p94, %r330, %r236;
	mov.b32 	%r1980, 0;
	@%p94 bra 	$L__BB5_141;
	shl.b32 	%r1108, %r1094, 2;
	add.s32 	%r1109, %r173, %r1108;
	atom.shared.add.u32 	%r1980, [%r1109], %r237;
$L__BB5_141:
	shfl.sync.idx.b32	%r1135|%p95, %r1980, %r236, 31, -1;
	add.s32 	%r240, %r237, %r1135;
	shr.u32 	%r1136, %r1961, %r328;
	and.b32  	%r1132, %r1136, %r86;
	mov.b32 	%r1112, 1;
	// begin inline asm
	{
    .reg .pred p;
    and.b32 %r1110, %r1132, %r1112;    setp.ne.u32 p, %r1110, 0;
    vote.ballot.sync.b32 %r1110, p, 0xffffffff;
    @!p not.b32 %r1110, %r1110;
}

	// end inline asm
	mov.b32 	%r1115, 2;
	// begin inline asm
	{
    .reg .pred p;
    and.b32 %r1113, %r1132, %r1115;    setp.ne.u32 p, %r1113, 0;
    vote.ballot.sync.b32 %r1113, p, 0xffffffff;
    @!p not.b32 %r1113, %r1113;
}

	// end inline asm
	and.b32  	%r1137, %r1113, %r1110;
	mov.b32 	%r1118, 4;
	// begin inline asm
	{
    .reg .pred p;
    and.b32 %r1116, %r1132, %r1118;    setp.ne.u32 p, %r1116, 0;
    vote.ballot.sync.b32 %r1116, p, 0xffffffff;
    @!p not.b32 %r1116, %r1116;
}

	// end inline asm
	and.b32  	%r1138, %r1116, %r1137;
	mov.b32 	%r1121, 8;
	// begin inline asm
	{
    .reg .pred p;
    and.b32 %r1119, %r1132, %r1121;    setp.ne.u32 p, %r1119, 0;
    vote.ballot.sync.b32 %r1119, p, 0xffffffff;
    @!p not.b32 %r1119, %r1119;
}

	// end inline asm
	and.b32  	%r1139, %r1119, %r1138;
	mov.b32 	%r1124, 16;
	// begin inline asm
	{
    .reg .pred p;
    and.b32 %r1122, %r1132, %r1124;    setp.ne.u32 p, %r1122, 0;
    vote.ballot.sync.b32 %r1122, p, 0xffffffff;
    @!p not.b32 %r1122, %r1122;
}

	// end inline asm
	and.b32  	%r1140, %r1122, %r1139;
	mov.b32 	%r1127, 32;
	// begin inline asm
	{
    .reg .pred p;
    and.b32 %r1125, %r1132, %r1127;    setp.ne.u32 p, %r1125, 0;
    vote.ballot.sync.b32 %r1125, p, 0xffffffff;
    @!p not.b32 %r1125, %r1125;
}

	// end inline asm
	and.b32  	%r1141, %r1125, %r1140;
	mov.b32 	%r1130, 64;
	// begin inline asm
	{
    .reg .pred p;
    and.b32 %r1128, %r1132, %r1130;    setp.ne.u32 p, %r1128, 0;
    vote.ballot.sync.b32 %r1128, p, 0xffffffff;
    @!p not.b32 %r1128, %r1128;
}

	// end inline asm
	and.b32  	%r1142, %r1128, %r1141;
	mov.b32 	%r1133, 128;
	// begin inline asm
	{
    .reg .pred p;
    and.b32 %r1131, %r1132, %r1133;    setp.ne.u32 p, %r1131, 0;
    vote.ballot.sync.b32 %r1131, p, 0xffffffff;
    @!p not.b32 %r1131, %r1131;
}

	// end inline asm
	and.b32  	%r1143, %r1131, %r1142;
	clz.b32 	%r1144, %r1143;
	sub.s32 	%r242, 31, %r1144;
	and.b32  	%r1145, %r689, %r1143;
	popc.b32 	%r243, %r1145;
	setp.ne.s32 	%p96, %r330, %r242;
	mov.b32 	%r1981, 0;
	@%p96 bra 	$L__BB5_143;
	shl.b32 	%r1146, %r1132, 2;
	add.s32 	%r1147, %r173, %r1146;
	atom.shared.add.u32 	%r1981, [%r1147], %r243;
$L__BB5_143:
	shfl.sync.idx.b32	%r1173|%p97, %r1981, %r242, 31, -1;
	add.s32 	%r246, %r243, %r1173;
	shr.u32 	%r1174, %r1962, %r328;
	and.b32  	%r1170, %r1174, %r86;
	mov.b32 	%r1150, 1;
	// begin inline asm
	{
    .reg .pred p;
    and.b32 %r1148, %r1170, %r1150;    setp.ne.u32 p, %r1148, 0;
    vote.ballot.sync.b32 %r1148, p, 0xffffffff;
    @!p not.b32 %r1148, %r1148;
}

	// end inline asm
	mov.b32 	%r1153, 2;
	// begin inline asm
	{
    .reg .pred p;
    and.b32 %r1151, %r1170, %r1153;    setp.ne.u32 p, %r1151, 0;
    vote.ballot.sync.b32 %r1151, p, 0xffffffff;
    @!p not.b32 %r1151, %r1151;
}

	// end inline asm
	and.b32  	%r1175, %r1151, %r1148;
	mov.b32 	%r1156, 4;
	// begin inline asm
	{
    .reg .pred p;
    and.b32 %r1154, %r1170, %r1156;    setp.ne.u32 p, %r1154, 0;
    vote.ballot.sync.b32 %r1154, p, 0xffffffff;
    @!p not.b32 %r1154, %r1154;
}

	// end inline asm
	and.b32  	%r1176, %r1154, %r1175;
	mov.b32 	%r1159, 8;
	// begin inline asm
	{
    .reg .pred p;
    and.b32 %r1157, %r1170, %r1159;    setp.ne.u32 p, %r1157, 0;
    vote.ballot.sync.b32 %r1157, p, 0xffffffff;
    @!p not.b32 %r1157, %r1157;
}

	// end inline asm
	and.b32  	%r1177, %r1157, %r1176;
	mov.b32 	%r1162, 16;
	// begin inline asm
	{
    .reg .pred p;
    and.b32 %r1160, %r1170, %r1162;    setp.ne.u32 p, %r1160, 0;
    vote.ballot.sync.b32 %r1160, p, 0xffffffff;
    @!p not.b32 %r1160, %r1160;
}

	// end inline asm
	and.b32  	%r1178, %r1160, %r1177;
	mov.b32 	%r1165, 32;
	// begin inline asm
	{
    .reg .pred p;
    and.b32 %r1163, %r1170, %r1165;    setp.ne.u32 p, %r1163, 0;
    vote.ballot.sync.b32 %r1163, p, 0xffffffff;
    @!p not.b32 %r1163, %r1163;
}

	// end inline asm
	and.b32  	%r1179, %r1163, %r1178;
	mov.b32 	%r1168, 64;
	// begin inline asm
	{
    .reg .pred p;
    and.b32 %r1166, %r1170, %r1168;    setp.ne.u32 p, %r1166, 0;
    vote.ballot.sync.b32 %r1166, p, 0xffffffff;
    @!p not.b32 %r1166, %r1166;
}

	// end inline asm
	and.b32  	%r1180, %r1166, %r1179;
	mov.b32 	%r1171, 128;
	// begin inline asm
	{
    .reg .pred p;
    and.b32 %r1169, %r1170, %r1171;    setp.ne.u32 p, %r1169, 0;
    vote.ballot.sync.b32 %r1169, p, 0xffffffff;
    @!p not.b32 %r1169, %r1169;
}

	// end inline asm
	and.b32  	%r1181, %r1169, %r1180;
	clz.b32 	%r1182, %r1181;
	sub.s32 	%r248, 31, %r1182;
	and.b32  	%r1183, %r689, %r1181;
	popc.b32 	%r249, %r1183;
	setp.ne.s32 	%p98, %r330, %r248;
	mov.b32 	%r1982, 0;
	@%p98 bra 	$L__BB5_145;
	shl.b32 	%r1184, %r1170, 2;
	add.s32 	%r1185, %r173, %r1184;
	atom.shared.add.u32 	%r1982, [%r1185], %r249;
$L__BB5_145:
	shfl.sync.idx.b32	%r1211|%p99, %r1982, %r248, 31, -1;
	add.s32 	%r252, %r249, %r1211;
	shr.u32 	%r1212, %r1963, %r328;
	and.b32  	%r1208, %r1212, %r86;
	mov.b32 	%r1188, 1;
	// begin inline asm
	{
    .reg .pred p;
    and.b32 %r1186, %r1208, %r1188;    setp.ne.u32 p, %r1186, 0;
    vote.ballot.sync.b32 %r1186, p, 0xffffffff;
    @!p not.b32 %r1186, %r1186;
}

	// end inline asm
	mov.b32 	%r1191, 2;
	// begin inline asm
	{
    .reg .pred p;
    and.b32 %r1189, %r1208, %r1191;    setp.ne.u32 p, %r1189, 0;
    vote.ballot.sync.b32 %r1189, p, 0xffffffff;
    @!p not.b32 %r1189, %r1189;
}

	// end inline asm
	and.b32  	%r1213, %r1189, %r1186;
	mov.b32 	%r1194, 4;
	// begin inline asm
	{
    .reg .pred p;
    and.b32 %r1192, %r1208, %r1194;    setp.ne.u32 p, %r1192, 0;
    vote.ballot.sync.b32 %r1192, p, 0xffffffff;
    @!p not.b32 %r1192, %r1192;
}

	// end inline asm
	and.b32  	%r1214, %r1192, %r1213;
	mov.b32 	%r1197, 8;
	// begin inline asm
	{
    .reg .pred p;
    and.b32 %r1195, %r1208, %r1197;    setp.ne.u32 p, %r1195, 0;
    vote.ballot.sync.b32 %r1195, p, 0xffffffff;
    @!p not.b32 %r1195, %r1195;
}

	// end inline asm
	and.b32  	%r1215, %r1195, %r1214;
	mov.b32 	%r1200, 16;
	// begin inline asm
	{
    .reg .pred p;
    and.b32 %r1198, %r1208, %r1200;    setp.ne.u32 p, %r1198, 0;
    vote.ballot.sync.b32 %r1198, p, 0xffffffff;
    @!p not.b32 %r1198, %r1198;
}

	// end inline asm
	and.b32  	%r1216, %r1198, %r1215;
	mov.b32 	%r1203, 32;
	// begin inline asm
	{
    .reg .pred p;
    and.b32 %r1201, %r1208, %r1203;    setp.ne.u32 p, %r1201, 0;
    vote.ballot.sync.b32 %r1201, p, 0xffffffff;
    @!p not.b32 %r1201, %r1201;
}

	// end inline asm
	and.b32  	%r1217, %r1201, %r1216;
	mov.b32 	%r1206, 64;
	// begin inline asm
	{
    .reg .pred p;
    and.b32 %r1204, %r1208, %r1206;    setp.ne.u32 p, %r1204, 0;
    vote.ballot.sync.b32 %r1204, p, 0xffffffff;
    @!p not.b32 %r1204, %r1204;
}

	// end inline asm
	and.b32  	%r1218, %r1204, %r1217;
	mov.b32 	%r1209, 128;
	// begin inline asm
	{
    .reg .pred p;
    and.b32 %r1207, %r1208, %r1209;    setp.ne.u32 p, %r1207, 0;
    vote.ballot.sync.b32 %r1207, p, 0xffffffff;
    @!p not.b32 %r1207, %r1207;
}

	// end inline asm
	and.b32  	%r1219, %r1207, %r1218;
	clz.b32 	%r1220, %r1219;
	sub.s32 	%r254, 31, %r1220;
	and.b32  	%r1221, %r689, %r1219;
	popc.b32 	%r255, %r1221;
	setp.ne.s32 	%p100, %r330, %r254;
	mov.b32 	%r1983, 0;
	@%p100 bra 	$L__BB5_147;
	shl.b32 	%r1222, %r1208, 2;
	add.s32 	%r1223, %r173, %r1222;
	atom.shared.add.u32 	%r1983, [%r1223], %r255;
$L__BB5_147:
	shfl.sync.idx.b32	%r1249|%p101, %r1983, %r254, 31, -1;
	add.s32 	%r258, %r255, %r1249;
	shr.u32 	%r1250, %r1964, %r328;
	and.b32  	%r1246, %r1250, %r86;
	mov.b32 	%r1226, 1;
	// begin inline asm
	{
    .reg .pred p;
    and.b32 %r1224, %r1246, %r1226;    setp.ne.u32 p, %r1224, 0;
    vote.ballot.sync.b32 %r1224, p, 0xffffffff;
    @!p not.b32 %r1224, %r1224;
}

	// end inline asm
	mov.b32 	%r1229, 2;
	// begin inline asm
	{
    .reg .pred p;
    and.b32 %r1227, %r1246, %r1229;    setp.ne.u32 p, %r1227, 0;
    vote.ballot.sync.b32 %r1227, p, 0xffffffff;
    @!p not.b32 %r1227, %r1227;
}

	// end inline asm
	and.b32  	%r1251, %r1227, %r1224;
	mov.b32 	%r1232, 4;
	// begin inline asm
	{
    .reg .pred p;
    and.b32 %r1230, %r1246, %r1232;    setp.ne.u32 p, %r1230, 0;
    vote.ballot.sync.b32 %r1230, p, 0xffffffff;
    @!p not.b32 %r1230, %r1230;
}

	// end inline asm
	and.b32  	%r1252, %r1230, %r1251;
	mov.b32 	%r1235, 8;
	// begin inline asm
	{
    .reg .pred p;
    and.b32 %r1233, %r1246, %r1235;    setp.ne.u32 p, %r1233, 0;
    vote.ballot.sync.b32 %r1233, p, 0xffffffff;
    @!p not.b32 %r1233, %r1233;
}

	// end inline asm
	and.b32  	%r1253, %r1233, %r1252;
	mov.b32 	%r1238, 16;
	// begin inline asm
	{
    .reg .pred p;
    and.b32 %r1236, %r1246, %r1238;    setp.ne.u32 p, %r1236, 0;
    vote.ballot.sync.b32 %r1236, p, 0xffffffff;
    @!p not.b32 %r1236, %r1236;
}

	// end inline asm
	and.b32  	%r1254, %r1236, %r1253;
	mov.b32 	%r1241, 32;
	// begin inline asm
	{
    .reg .pred p;
    and.b32 %r1239, %r1246, %r1241;    setp.ne.u32 p, %r1239, 0;
    vote.ballot.sync.b32 %r1239, p, 0xffffffff;
    @!p not.b32 %r1239, %r1239;
}

	// end inline asm
	and.b32  	%r1255, %r1239, %r1254;
	mov.b32 	%r1244, 64;
	// begin inline asm
	{
    .reg .pred p;
    and.b32 %r1242, %r1246, %r1244;    setp.ne.u32 p, %r1242, 0;
    vote.ballot.sync.b32 %r1242, p, 0xffffffff;
    @!p not.b32 %r1242, %r1242;
}

	// end inline asm
	and.b32  	%r1256, %r1242, %r1255;
	mov.b32 	%r1247, 128;
	// begin inline asm
	{
    .reg .pred p;
    and.b32 %r1245, %r1246, %r1247;    setp.ne.u32 p, %r1245, 0;
    vote.ballot.sync.b32 %r1245, p, 0xffffffff;
    @!p not.b32 %r1245, %r1245;
}

	// end inline asm
	and.b32  	%r1257, %r1245, %r1256;
	clz.b32 	%r1258, %r1257;
	sub.s32 	%r260, 31, %r1258;
	and.b32  	%r1259, %r689, %r1257;
	popc.b32 	%r261, %r1259;
	setp.ne.s32 	%p102, %r330, %r260;
	mov.b32 	%r1984, 0;
	@%p102 bra 	$L__BB5_149;
	shl.b32 	%r1260, %r1246, 2;
	add.s32 	%r1261, %r173, %r1260;
	atom.shared.add.u32 	%r1984, [%r1261], %r261;
$L__BB5_149:
	shfl.sync.idx.b32	%r1287|%p103, %r1984, %r260, 31, -1;
	add.s32 	%r264, %r261, %r1287;
	shr.u32 	%r1288, %r1965, %r328;
	and.b32  	%r1284, %r1288, %r86;
	mov.b32 	%r1264, 1;
	// begin inline asm
	{
    .reg .pred p;
    and.b32 %r1262, %r1284, %r1264;    setp.ne.u32 p, %r1262, 0;
    vote.ballot.sync.b32 %r1262, p, 0xffffffff;
    @!p not.b32 %r1262, %r1262;
}

	// end inline asm
	mov.b32 	%r1267, 2;
	// begin inline asm
	{
    .reg .pred p;
    and.b32 %r1265, %r1284, %r1267;    setp.ne.u32 p, %r1265, 0;
    vote.ballot.sync.b32 %r1265, p, 0xffffffff;
    @!p not.b32 %r1265, %r1265;
}

	// end inline asm
	and.b32  	%r1289, %r1265, %r1262;
	mov.b32 	%r1270, 4;
	// begin inline asm
	{
    .reg .pred p;
    and.b32 %r1268, %r1284, %r1270;    setp.ne.u32 p, %r1268, 0;
    vote.ballot.sync.b32 %r1268, p, 0xffffffff;
    @!p not.b32 %r1268, %r1268;
}

	// end inline asm
	and.b32  	%r1290, %r1268, %r1289;
	mov.b32 	%r1273, 8;
	// begin inline asm
	{
    .reg .pred p;
    and.b32 %r1271, %r1284, %r1273;    setp.ne.u32 p, %r1271, 0;
    vote.ballot.sync.b32 %r1271, p, 0xffffffff;
    @!p not.b32 %r1271, %r1271;
}

	// end inline asm
	and.b32  	%r1291, %r1271, %r1290;
	mov.b32 	%r1276, 16;
	// begin inline asm
	{
    .reg .pred p;
    and.b32 %r1274, %r1284, %r1276;    setp.ne.u32 p, %r1274, 0;
    vote.ballot.sync.b32 %r1274, p, 0xffffffff;
    @!p not.b32 %r1274, %r1274;
}

	// end inline asm
	and.b32  	%r1292, %r1274, %r1291;
	mov.b32 	%r1279, 32;
	// begin inline asm
	{
    .reg .pred p;
    and.b32 %r1277, %r1284, %r1279;    setp.ne.u32 p, %r1277, 0;
    vote.ballot.sync.b32 %r1277, p, 0xffffffff;
    @!p not.b32 %r1277, %r1277;
}

	// end inline asm
	and.b32  	%r1293, %r1277, %r1292;
	mov.b32 	%r1282, 64;
	// begin inline asm
	{
    .reg .pred p;
    and.b32 %r1280, %r1284, %r1282;    setp.ne.u32 p, %r1280, 0;
    vote.ballot.sync.b32 %r1280, p, 0xffffffff;
    @!p not.b32 %r1280, %r1280;
}

	// end inline asm
	and.b32  	%r1294, %r1280, %r1293;
	mov.b32 	%r1285, 128;
	// begin inline asm
	{
    .reg .pred p;
    and.b32 %r1283, %r1284, %r1285;    setp.ne.u32 p, %r1283, 0;
    vote.ballot.sync.b32 %r1283, p, 0xffffffff;
    @!p not.b32 %r1283, %r1283;
}

	// end inline asm
	and.b32  	%r1295, %r1283, %r1294;
	clz.b32 	%r1296, %r1295;
	sub.s32 	%r266, 31, %r1296;
	and.b32  	%r1297, %r689, %r1295;
	popc.b32 	%r267, %r1297;
	setp.ne.s32 	%p104, %r330, %r266;
	mov.b32 	%r1985, 0;
	@%p104 bra 	$L__BB5_151;
	shl.b32 	%r1302, %r1284, 2;
	add.s32 	%r1303, %r173, %r1302;
	atom.shared.add.u32 	%r1985, [%r1303], %r267;
$L__BB5_151:
	shfl.sync.idx.b32	%r1329|%p105, %r1985, %r266, 31, -1;
	add.s32 	%r270, %r267, %r1329;
	shr.u32 	%r1330, %r1966, %r328;
	and.b32  	%r1326, %r1330, %r86;
	mov.b32 	%r1306, 1;
	// begin inline asm
	{
    .reg .pred p;
    and.b32 %r1304, %r1326, %r1306;    setp.ne.u32 p, %r1304, 0;
    vote.ballot.sync.b32 %r1304, p, 0xffffffff;
    @!p not.b32 %r1304, %r1304;
}

	// end inline asm
	mov.b32 	%r1309, 2;
	// begin inline asm
	{
    .reg .pred p;
    and.b32 %r1307, %r1326, %r1309;    setp.ne.u32 p, %r1307, 0;
    vote.ballot.sync.b32 %r1307, p, 0xffffffff;
    @!p not.b32 %r1307, %r1307;
}

	// end inline asm
	and.b32  	%r1331, %r1307, %r1304;
	mov.b32 	%r1312, 4;
	// begin inline asm
	{
    .reg .pred p;
    and.b32 %r1310, %r1326, %r1312;    setp.ne.u32 p, %r1310, 0;
    vote.ballot.sync.b32 %r1310, p, 0xffffffff;
    @!p not.b32 %r1310, %r1310;
}

	// end inline asm
	and.b32  	%r1332, %r1310, %r1331;
	mov.b32 	%r1315, 8;
	// begin inline asm
	{
    .reg .pred p;
    and.b32 %r1313, %r1326, %r1315;    setp.ne.u32 p, %r1313, 0;
    vote.ballot.sync.b32 %r1313, p, 0xffffffff;
    @!p not.b32 %r1313, %r1313;
}

	// end inline asm
	and.b32  	%r1333, %r1313, %r1332;
	mov.b32 	%r1318, 16;
	// begin inline asm
	{
    .reg .pred p;
    and.b32 %r1316, %r1326, %r1318;    setp.ne.u32 p, %r1316, 0;
    vote.ballot.sync.b32 %r1316, p, 0xffffffff;
    @!p not.b32 %r1316, %r1316;
}

	// end inline asm
	and.b32  	%r1334, %r1316, %r1333;
	mov.b32 	%r1321, 32;
	// begin inline asm
	{
    .reg .pred p;
    and.b32 %r1319, %r1326, %r1321;    setp.ne.u32 p, %r1319, 0;
    vote.ballot.sync.b32 %r1319, p, 0xffffffff;
    @!p not.b32 %r1319, %r1319;
}

	// end inline asm
	and.b32  	%r1335, %r1319, %r1334;
	mov.b32 	%r1324, 64;
	// begin inline asm
	{
    .reg .pred p;
    and.b32 %r1322, %r1326, %r1324;    setp.ne.u32 p, %r1322, 0;
    vote.ballot.sync.b32 %r1322, p, 0xffffffff;
    @!p not.b32 %r1322, %r1322;
}

	// end inline asm
	and.b32  	%r1336, %r1322, %r1335;
	mov.b32 	%r1327, 128;
	// begin inline asm
	{
    .reg .pred p;
    and.b32 %r1325, %r1326, %r1327;    setp.ne.u32 p, %r1325, 0;
    vote.ballot.sync.b32 %r1325, p, 0xffffffff;
    @!p not.b32 %r1325, %r1325;
}

	// end inline asm
	and.b32  	%r1337, %r1325, %r1336;
	clz.b32 	%r1338, %r1337;
	sub.s32 	%r272, 31, %r1338;
	and.b32  	%r1339, %r689, %r1337;
	popc.b32 	%r273, %r1339;
	setp.ne.s32 	%p106, %r330, %r272;
	mov.b32 	%r1986, 0;
	@%p106 bra 	$L__BB5_153;
	shl.b32 	%r1344, %r1326, 2;
	add.s32 	%r1345, %r173, %r1344;
	atom.shared.add.u32 	%r1986, [%r1345], %r273;
$L__BB5_153:
	shfl.sync.idx.b32	%r1371|%p107, %r1986, %r272, 31, -1;
	add.s32 	%r276, %r273, %r1371;
	shr.u32 	%r1372, %r1967, %r328;
	and.b32  	%r1368, %r1372, %r86;
	mov.b32 	%r1348, 1;
	// begin inline asm
	{
    .reg .pred p;
    and.b32 %r1346, %r1368, %r1348;    setp.ne.u32 p, %r1346, 0;
    vote.ballot.sync.b32 %r1346, p, 0xffffffff;
    @!p not.b32 %r1346, %r1346;
}

	// end inline asm
	mov.b32 	%r1351, 2;
	// begin inline asm
	{
    .reg .pred p;
    and.b32 %r1349, %r1368, %r1351;    setp.ne.u32 p, %r1349, 0;
    vote.ballot.sync.b32 %r1349, p, 0xffffffff;
    @!p not.b32 %r1349, %r1349;
}

	// end inline asm
	and.b32  	%r1373, %r1349, %r1346;
	mov.b32 	%r1354, 4;
	// begin inline asm
	{
    .reg .pred p;
    and.b32 %r1352, %r1368, %r1354;    setp.ne.u32 p, %r1352, 0;
    vote.ballot.sync.b32 %r1352, p, 0xffffffff;
    @!p not.b32 %r1352, %r1352;
}

	// end inline asm
	and.b32  	%r1374, %r1352, %r1373;
	mov.b32 	%r1357, 8;
	// begin inline asm
	{
    .reg .pred p;
    and.b32 %r1355, %r1368, %r1357;    setp.ne.u32 p, %r1355, 0;
    vote.ballot.sync.b32 %r1355, p, 0xffffffff;
    @!p not.b32 %r1355, %r1355;
}

	// end inline asm
	and.b32  	%r1375, %r1355, %r1374;
	mov.b32 	%r1360, 16;
	// begin inline asm
	{
    .reg .pred p;
    and.b32 %r1358, %r1368, %r1360;    setp.ne.u32 p, %r1358, 0;
    vote.ballot.sync.b32 %r1358, p, 0xffffffff;
    @!p not.b32 %r1358, %r1358;
}

	// end inline asm
	and.b32  	%r1376, %r1358, %r1375;
	mov.b32 	%r1363, 32;
	// begin inline asm
	{
    .reg .pred p;
    and.b32 %r1361, %r1368, %r1363;    setp.ne.u32 p, %r1361, 0;
    vote.ballot.sync.b32 %r1361, p, 0xffffffff;
    @!p not.b32 %r1361, %r1361;
}

	// end inline asm
	and.b32  	%r1377, %r1361, %r1376;
	mov.b32 	%r1366, 64;
	// begin inline asm
	{
    .reg .pred p;
    and.b32 %r1364, %r1368, %r1366;    setp.ne.u32 p, %r1364, 0;
    vote.ballot.sync.b32 %r1364, p, 0xffffffff;
    @!p not.b32 %r1364, %r1364;
}

	// end inline asm
	and.b32  	%r1378, %r1364, %r1377;
	mov.b32 	%r1369, 128;
	// begin inline asm
	{
    .reg .pred p;
    and.b32 %r1367, %r1368, %r1369;    setp.ne.u32 p, %r1367, 0;
    vote.ballot.sync.b32 %r1367, p, 0xffffffff;
    @!p not.b32 %r1367, %r1367;
}

	// end inline asm
	and.b32  	%r1379, %r1367, %r1378;
	clz.b32 	%r1380, %r1379;
	sub.s32 	%r278, 31, %r1380;
	and.b32  	%r1381, %r689, %r1379;
	popc.b32 	%r279, %r1381;
	setp.ne.s32 	%p108, %r330, %r278;
	mov.b32 	%r1987, 0;
	@%p108 bra 	$L__BB5_155;
	shl.b32 	%r1386, %r1368, 2;
	add.s32 	%r1387, %r173, %r1386;
	atom.shared.add.u32 	%r1987, [%r1387], %r279;
$L__BB5_155:
	shfl.sync.idx.b32	%r1413|%p109, %r1987, %r278, 31, -1;
	add.s32 	%r282, %r279, %r1413;
	shr.u32 	%r1414, %r1968, %r328;
	and.b32  	%r1410, %r1414, %r86;
	mov.b32 	%r1390, 1;
	// begin inline asm
	{
    .reg .pred p;
    and.b32 %r1388, %r1410, %r1390;    setp.ne.u32 p, %r1388, 0;
    vote.ballot.sync.b32 %r1388, p, 0xffffffff;
    @!p not.b32 %r1388, %r1388;
}

	// end inline asm
	mov.b32 	%r1393, 2;
	// begin inline asm
	{
    .reg .pred p;
    and.b32 %r1391, %r1410, %r1393;    setp.ne.u32 p, %r1391, 0;
    vote.ballot.sync.b32 %r1391, p, 0xffffffff;
    @!p not.b32 %r1391, %r1391;
}

	// end inline asm
	and.b32  	%r1415, %r1391, %r1388;
	mov.b32 	%r1396, 4;
	// begin inline asm
	{
    .reg .pred p;
    and.b32 %r1394, %r1410, %r1396;    setp.ne.u32 p, %r1394, 0;
    vote.ballot.sync.b32 %r1394, p, 0xffffffff;
    @!p not.b32 %r1394, %r1394;
}

	// end inline asm
	and.b32  	%r1416, %r1394, %r1415;
	mov.b32 	%r1399, 8;
	// begin inline asm
	{
    .reg .pred p;
    and.b32 %r1397, %r1410, %r1399;    setp.ne.u32 p, %r1397, 0;
    vote.ballot.sync.b32 %r1397, p, 0xffffffff;
    @!p not.b32 %r1397, %r1397;
}

	// end inline asm
	and.b32  	%r1417, %r1397, %r1416;
	mov.b32 	%r1402, 16;
	// begin inline asm
	{
    .reg .pred p;
    and.b32 %r1400, %r1410, %r1402;    setp.ne.u32 p, %r1400, 0;
    vote.ballot.sync.b32 %r1400, p, 0xffffffff;
    @!p not.b32 %r1400, %r1400;
}

	// end inline asm
	and.b32  	%r1418, %r1400, %r1417;
	mov.b32 	%r1405, 32;
	// begin inline asm
	{
    .reg .pred p;
    and.b32 %r1403, %r1410, %r1405;    setp.ne.u32 p, %r1403, 0;
    vote.ballot.sync.b32 %r1403, p, 0xffffffff;
    @!p not.b32 %r1403, %r1403;
}

	// end inline asm
	and.b32  	%r1419, %r1403, %r1418;
	mov.b32 	%r1408, 64;
	// begin inline asm
	{
    .reg .pred p;
    and.b32 %r1406, %r1410, %r1408;    setp.ne.u32 p, %r1406, 0;
    vote.ballot.sync.b32 %r1406, p, 0xffffffff;
    @!p not.b32 %r1406, %r1406;
}

	// end inline asm
	and.b32  	%r1420, %r1406, %r1419;
	mov.b32 	%r1411, 128;
	// begin inline asm
	{
    .reg .pred p;
    and.b32 %r1409, %r1410, %r1411;    setp.ne.u32 p, %r1409, 0;
    vote.ballot.sync.b32 %r1409, p, 0xffffffff;
    @!p not.b32 %r1409, %r1409;
}

	// end inline asm
	and.b32  	%r1421, %r1409, %r1420;
	clz.b32 	%r1422, %r1421;
	sub.s32 	%r284, 31, %r1422;
	and.b32  	%r1423, %r689, %r1421;
	popc.b32 	%r285, %r1423;
	setp.ne.s32 	%p110, %r330, %r284;
	mov.b32 	%r1988, 0;
	@%p110 bra 	$L__BB5_157;
	shl.b32 	%r1424, %r1, 5;
	and.b32  	%r1425, %r1424, 31744;
	add.s32 	%r1427, %r597, %r1425;
	shl.b32 	%r1428, %r1410, 2;
	add.s32 	%r1429, %r1427, %r1428;
	atom.shared.add.u32 	%r1988, [%r1429], %r285;
$L__BB5_157:
	shfl.sync.idx.b32	%r1455|%p111, %r1988, %r284, 31, -1;
	add.s32 	%r288, %r285, %r1455;
	shr.u32 	%r1456, %r1969, %r328;
	and.b32  	%r1452, %r1456, %r86;
	mov.b32 	%r1432, 1;
	// begin inline asm
	{
    .reg .pred p;
    and.b32 %r1430, %r1452, %r1432;    setp.ne.u32 p, %r1430, 0;
    vote.ballot.sync.b32 %r1430, p, 0xffffffff;
    @!p not.b32 %r1430, %r1430;
}

	// end inline asm
	mov.b32 	%r1435, 2;
	// begin inline asm
	{
    .reg .pred p;
    and.b32 %r1433, %r1452, %r1435;    setp.ne.u32 p, %r1433, 0;
    vote.ballot.sync.b32 %r1433, p, 0xffffffff;
    @!p not.b32 %r1433, %r1433;
}

	// end inline asm
	and.b32  	%r1457, %r1433, %r1430;
	mov.b32 	%r1438, 4;
	// begin inline asm
	{
    .reg .pred p;
    and.b32 %r1436, %r1452, %r1438;    setp.ne.u32 p, %r1436, 0;
    vote.ballot.sync.b32 %r1436, p, 0xffffffff;
    @!p not.b32 %r1436, %r1436;
}

	// end inline asm
	and.b32  	%r1458, %r1436, %r1457;
	mov.b32 	%r1441, 8;
	// begin inline asm
	{
    .reg .pred p;
    and.b32 %r1439, %r1452, %r1441;    setp.ne.u32 p, %r1439, 0;
    vote.ballot.sync.b32 %r1439, p, 0xffffffff;
    @!p not.b32 %r1439, %r1439;
}

	// end inline asm
	and.b32  	%r1459, %r1439, %r1458;
	mov.b32 	%r1444, 16;
	// begin inline asm
	{
    .reg .pred p;
    and.b32 %r1442, %r1452, %r1444;    setp.ne.u32 p, %r1442, 0;
    vote.ballot.sync.b32 %r1442, p, 0xffffffff;
    @!p not.b32 %r1442, %r1442;
}

	// end inline asm
	and.b32  	%r1460, %r1442, %r1459;
	mov.b32 	%r1447, 32;
	// begin inline asm
	{
    .reg .pred p;
    and.b32 %r1445, %r1452, %r1447;    setp.ne.u32 p, %r1445, 0;
    vote.ballot.sync.b32 %r1445, p, 0xffffffff;
    @!p not.b32 %r1445, %r1445;
}

	// end inline asm
	and.b32  	%r1461, %r1445, %r1460;
	mov.b32 	%r1450, 64;
	// begin inline asm
	{
    .reg .pred p;
    and.b32 %r1448, %r1452, %r1450;    setp.ne.u32 p, %r1448, 0;
    vote.ballot.sync.b32 %r1448, p, 0xffffffff;
    @!p not.b32 %r1448, %r1448;
}

	// end inline asm
	and.b32  	%r1462, %r1448, %r1461;
	mov.b32 	%r1453, 128;
	// begin inline asm
	{
    .reg .pred p;
    and.b32 %r1451, %r1452, %r1453;    setp.ne.u32 p, %r1451, 0;
    vote.ballot.sync.b32 %r1451, p, 0xffffffff;
    @!p not.b32 %r1451, %r1451;
}

	// end inline asm
	and.b32  	%r1463, %r1451, %r1462;
	clz.b32 	%r1464, %r1463;
	sub.s32 	%r290, 31, %r1464;
	and.b32  	%r1465, %r689, %r1463;
	popc.b32 	%r291, %r1465;
	setp.ne.s32 	%p112, %r330, %r290;
	mov.b32 	%r1989, 0;
	@%p112 bra 	$L__BB5_159;
	shl.b32 	%r1466, %r1, 5;
	and.b32  	%r1467, %r1466, 31744;
	add.s32 	%r1469, %r597, %r1467;
	shl.b32 	%r1470, %r1452, 2;
	add.s32 	%r1471, %r1469, %r1470;
	atom.shared.add.u32 	%r1989, [%r1471], %r291;
$L__BB5_159:
	setp.gt.u32 	%p113, %r1, 255;
	shfl.sync.idx.b32	%r1472|%p114, %r1989, %r290, 31, -1;
	add.s32 	%r1473, %r291, %r1472;
	bar.sync 	0;
	shl.b32 	%r1474, %r180, 2;
	add.s32 	%r1476, %r597, %r1474;
	st.shared.u32 	[%r1476+-4], %r1950;
	shl.b32 	%r1477, %r186, 2;
	add.s32 	%r1478, %r597, %r1477;
	st.shared.u32 	[%r1478+-4], %r1951;
	shl.b32 	%r1479, %r192, 2;
	add.s32 	%r1480, %r597, %r1479;
	st.shared.u32 	[%r1480+-4], %r1952;
	shl.b32 	%r1481, %r198, 2;
	add.s32 	%r1482, %r597, %r1481;
	st.shared.u32 	[%r1482+-4], %r1953;
	shl.b32 	%r1483, %r204, 2;
	add.s32 	%r1484, %r597, %r1483;
	st.shared.u32 	[%r1484+-4], %r1954;
	shl.b32 	%r1485, %r210, 2;
	add.s32 	%r1486, %r597, %r1485;
	st.shared.u32 	[%r1486+-4], %r1955;
	shl.b32 	%r1487, %r216, 2;
	add.s32 	%r1488, %r597, %r1487;
	st.shared.u32 	[%r1488+-4], %r1956;
	shl.b32 	%r1489, %r222, 2;
	add.s32 	%r1490, %r597, %r1489;
	st.shared.u32 	[%r1490+-4], %r1957;
	shl.b32 	%r1491, %r228, 2;
	add.s32 	%r1492, %r597, %r1491;
	st.shared.u32 	[%r1492+-4], %r1958;
	shl.b32 	%r1493, %r234, 2;
	add.s32 	%r1494, %r597, %r1493;
	st.shared.u32 	[%r1494+-4], %r1959;
	shl.b32 	%r1495, %r240, 2;
	add.s32 	%r1496, %r597, %r1495;
	st.shared.u32 	[%r1496+-4], %r1960;
	shl.b32 	%r1497, %r246, 2;
	add.s32 	%r1498, %r597, %r1497;
	st.shared.u32 	[%r1498+-4], %r1961;
	shl.b32 	%r1499, %r252, 2;
	add.s32 	%r1500, %r597, %r1499;
	st.shared.u32 	[%r1500+-4], %r1962;
	shl.b32 	%r1501, %r258, 2;
	add.s32 	%r1502, %r597, %r1501;
	st.shared.u32 	[%r1502+-4], %r1963;
	shl.b32 	%r1503, %r264, 2;
	add.s32 	%r1504, %r597, %r1503;
	st.shared.u32 	[%r1504+-4], %r1964;
	shl.b32 	%r1505, %r270, 2;
	add.s32 	%r1506, %r597, %r1505;
	st.shared.u32 	[%r1506+-4], %r1965;
	shl.b32 	%r1507, %r276, 2;
	add.s32 	%r1508, %r597, %r1507;
	st.shared.u32 	[%r1508+-4], %r1966;
	shl.b32 	%r1509, %r282, 2;
	add.s32 	%r1510, %r597, %r1509;
	st.shared.u32 	[%r1510+-4], %r1967;
	shl.b32 	%r1511, %r288, 2;
	add.s32 	%r1512, %r597, %r1511;
	st.shared.u32 	[%r1512+-4], %r1968;
	shl.b32 	%r1513, %r1473, 2;
	add.s32 	%r1514, %r597, %r1513;
	st.shared.u32 	[%r1514+-4], %r1969;
	@%p113 bra 	$L__BB5_167;
	ld.param.u64 	%rd139, [_ZN3cub18CUB_300001_SM_10006detail10radix_sort29DeviceRadixSortOnesweepKernelINS1_5radix10policy_hubIiNS0_8NullTypeEjE10Policy1000ELNS0_9SortOrderE0EiS6_jiiNS1_21identity_decomposer_tEEEvPT5_SC_PT3_PKSD_PT1_PKSH_PT2_PKSL_T4_iiT6__param_3];
	cvta.to.global.u64 	%rd40, %rd139;
	mul.wide.u32 	%rd41, %r1, 4;
	add.s64 	%rd42, %rd40, %rd41;
	ld.global.u32 	%r1515, [%rd42];
	sub.s32 	%r1993, %r1515, %r172;
	st.shared.u32 	[%r114+30720], %r1993;
	setp.lt.s32 	%p115, %r3, 1;
	mov.u32 	%r1994, %r1944;
	@%p115 bra 	$L__BB5_166;
	mov.b32 	%r1991, -1;
	mov.u32 	%r1990, %r3;
	mov.u32 	%r1994, %r1944;
$L__BB5_162:
	ld.param.u64 	%rd132, [_ZN3cub18CUB_300001_SM_10006detail10radix_sort29DeviceRadixSortOnesweepKernelINS1_5radix10policy_hubIiNS0_8NullTypeEjE10Policy1000ELNS0_9SortOrderE0EiS6_jiiNS1_21identity_decomposer_tEEEvPT5_SC_PT3_PKSD_PT1_PKSH_PT2_PKSL_T4_iiT6__param_0];
	add.s32 	%r298, %r1990, -1;
	shl.b32 	%r1517, %r298, 8;
	add.s32 	%r1518, %r1517, %r1;
	cvta.to.global.u64 	%rd43, %rd132;
	mul.wide.s32 	%rd44, %r1518, 4;
	add.s64 	%rd11, %rd43, %rd44;
$L__BB5_163:
	membar.cta;
	ld.volatile.global.u32 	%r299, [%rd11];
	setp.eq.s32 	%p116, %r299, 0;
	@%p116 bra 	$L__BB5_163;
	and.b32  	%r1519, %r299, 1073741823;
	add.s32 	%r1994, %r1519, %r1994;
	setp.gt.s32 	%p117, %r299, -1;
	vote.sync.ballot.b32 	%r1991, %p117, %r1991;
	setp.gt.u32 	%p119, %r1990, 1;
	and.pred  	%p120, %p117, %p119;
	mov.u32 	%r1990, %r298;
	@%p120 bra 	$L__BB5_162;
	ld.shared.u32 	%r1993, [%r114+30720];
$L__BB5_166:
	ld.param.u64 	%rd133, [_ZN3cub18CUB_300001_SM_10006detail10radix_sort29DeviceRadixSortOnesweepKernelINS1_5radix10policy_hubIiNS0_8NullTypeEjE10Policy1000ELNS0_9SortOrderE0EiS6_jiiNS1_21identity_decomposer_tEEEvPT5_SC_PT3_PKSD_PT1_PKSH_PT2_PKSL_T4_iiT6__param_0];
	or.b32  	%r1520, %r1994, -2147483648;
	cvta.to.global.u64 	%rd45, %rd133;
	shl.b32 	%r1521, %r3, 8;
	add.s32 	%r1522, %r1521, %r1;
	mul.wide.s32 	%rd46, %r1522, 4;
	add.s64 	%rd47, %rd45, %rd46;
	st.volatile.global.u32 	[%rd47], %r1520;
	sub.s32 	%r1523, %r1994, %r1944;
	add.s32 	%r1524, %r1523, %r1993;
	st.shared.u32 	[%r114+30720], %r1524;
$L__BB5_167:
	ld.param.u32 	%r1893, [_ZN3cub18CUB_300001_SM_10006detail10radix_sort29DeviceRadixSortOnesweepKernelINS1_5radix10policy_hubIiNS0_8NullTypeEjE10Policy1000ELNS0_9SortOrderE0EiS6_jiiNS1_21identity_decomposer_tEEEvPT5_SC_PT3_PKSD_PT1_PKSH_PT2_PKSL_T4_iiT6__param_8];
	ld.param.u64 	%rd136, [_ZN3cub18CUB_300001_SM_10006detail10radix_sort29DeviceRadixSortOnesweepKernelINS1_5radix10policy_hubIiNS0_8NullTypeEjE10Policy1000ELNS0_9SortOrderE0EiS6_jiiNS1_21identity_decomposer_tEEEvPT5_SC_PT3_PKSD_PT1_PKSH_PT2_PKSL_T4_iiT6__param_2];
	setp.gt.u32 	%p121, %r1, 255;
	mad.lo.s32 	%r305, %r3, 7680, 7680;
	setp.lt.s32 	%p122, %r305, %r1893;
	setp.eq.s64 	%p123, %rd136, 0;
	or.pred  	%p124, %p123, %p122;
	or.pred  	%p125, %p121, %p124;
	@%p125 bra 	$L__BB5_169;
	ld.param.u64 	%rd137, [_ZN3cub18CUB_300001_SM_10006detail10radix_sort29DeviceRadixSortOnesweepKernelINS1_5radix10policy_hubIiNS0_8NullTypeEjE10Policy1000ELNS0_9SortOrderE0EiS6_jiiNS1_21identity_decomposer_tEEEvPT5_SC_PT3_PKSD_PT1_PKSH_PT2_PKSL_T4_iiT6__param_2];
	ld.shared.u32 	%r1525, [%r114+30720];
	add.s32 	%r1526, %r172, %r1944;
	add.s32 	%r1527, %r1526, %r1525;
	cvta.to.global.u64 	%rd48, %rd137;
	mul.wide.u32 	%rd49, %r1, 4;
	add.s64 	%rd50, %rd48, %rd49;
	st.global.u32 	[%rd50], %r1527;
$L__BB5_169:
	ld.param.u32 	%r1894, [_ZN3cub18CUB_300001_SM_10006detail10radix_sort29DeviceRadixSortOnesweepKernelINS1_5radix10policy_hubIiNS0_8NullTypeEjE10Policy1000ELNS0_9SortOrderE0EiS6_jiiNS1_21identity_decomposer_tEEEvPT5_SC_PT3_PKSD_PT1_PKSH_PT2_PKSL_T4_iiT6__param_8];
	setp.gt.s32 	%p126, %r305, %r1894;
	bar.sync 	0;
	@%p126 bra 	$L__BB5_171;
	ld.shared.u32 	%r1528, [%r114];
	shr.u32 	%r1529, %r1528, %r328;
	and.b32  	%r1530, %r1529, %r86;
	shl.b32 	%r1531, %r1530, 2;
	add.s32 	%r1533, %r597, 30720;
	add.s32 	%r1534, %r1533, %r1531;
	ld.shared.u32 	%r1535, [%r1534];
	add.s32 	%r1536, %r1535, %r1;
	xor.b32  	%r1537, %r1528, -2147483648;
	mul.wide.u32 	%rd51, %r1536, 4;
	add.s64 	%rd52, %rd1, %rd51;
	st.global.u32 	[%rd52], %r1537;
	bar.warp.sync 	-1;
	ld.shared.u32 	%r1538, [%r114+1536];
	shr.u32 	%r1539, %r1538, %r328;
	and.b32  	%r1540, %r1539, %r86;
	shl.b32 	%r1541, %r1540, 2;
	add.s32 	%r1542, %r1533, %r1541;
	ld.shared.u32 	%r1543, [%r1542];
	add.s32 	%r1544, %r1, %r1543;
	add.s32 	%r1545, %r1544, 384;
	xor.b32  	%r1546, %r1538, -2147483648;
	mul.wide.u32 	%rd53, %r1545, 4;
	add.s64 	%rd54, %rd1, %rd53;
	st.global.u32 	[%rd54], %r1546;
	bar.warp.sync 	-1;
	ld.shared.u32 	%r1547, [%r114+3072];
	shr.u32 	%r1548, %r1547, %r328;
	and.b32  	%r1549, %r1548, %r86;
	shl.b32 	%r1550, %r1549, 2;
	add.s32 	%r1551, %r1533, %r1550;
	ld.shared.u32 	%r1552, [%r1551];
	add.s32 	%r1553, %r1, %r1552;
	add.s32 	%r1554, %r1553, 768;
	xor.b32  	%r1555, %r1547, -2147483648;
	mul.wide.u32 	%rd55, %r1554, 4;
	add.s64 	%rd56, %rd1, %rd55;
	st.global.u32 	[%rd56], %r1555;
	bar.warp.sync 	-1;
	ld.shared.u32 	%r1556, [%r114+4608];
	shr.u32 	%r1557, %r1556, %r328;
	and.b32  	%r1558, %r1557, %r86;
	shl.b32 	%r1559, %r1558, 2;
	add.s32 	%r1560, %r1533, %r1559;
	ld.shared.u32 	%r1561, [%r1560];
	add.s32 	%r1562, %r1, %r1561;
	add.s32 	%r1563, %r1562, 1152;
	xor.b32  	%r1564, %r1556, -2147483648;
	mul.wide.u32 	%rd57, %r1563, 4;
	add.s64 	%rd58, %rd1, %rd57;
	st.global.u32 	[%rd58], %r1564;
	bar.warp.sync 	-1;
	ld.shared.u32 	%r1565, [%r114+6144];
	shr.u32 	%r1566, %r1565, %r328;
	and.b32  	%r1567, %r1566, %r86;
	shl.b32 	%r1568, %r1567, 2;
	add.s32 	%r1569, %r1533, %r1568;
	ld.shared.u32 	%r1570, [%r1569];
	add.s32 	%r1571, %r1, %r1570;
	add.s32 	%r1572, %r1571, 1536;
	xor.b32  	%r1573, %r1565, -2147483648;
	mul.wide.u32 	%rd59, %r1572, 4;
	add.s64 	%rd60, %rd1, %rd59;
	st.global.u32 	[%rd60], %r1573;
	bar.warp.sync 	-1;
	ld.shared.u32 	%r1574, [%r114+7680];
	shr.u32 	%r1575, %r1574, %r328;
	and.b32  	%r1576, %r1575, %r86;
	shl.b32 	%r1577, %r1576, 2;
	add.s32 	%r1578, %r1533, %r1577;
	ld.shared.u32 	%r1579, [%r1578];
	add.s32 	%r1580, %r1, %r1579;
	add.s32 	%r1581, %r1580, 1920;
	xor.b32  	%r1582, %r1574, -2147483648;
	mul.wide.u32 	%rd61, %r1581, 4;
	add.s64 	%rd62, %rd1, %rd61;
	st.global.u32 	[%rd62], %r1582;
	bar.warp.sync 	-1;
	ld.shared.u32 	%r1583, [%r114+9216];
	shr.u32 	%r1584, %r1583, %r328;
	and.b32  	%r1585, %r1584, %r86;
	shl.b32 	%r1586, %r1585, 2;
	add.s32 	%r1587, %r1533, %r1586;
	ld.shared.u32 	%r1588, [%r1587];
	add.s32 	%r1589, %r1, %r1588;
	add.s32 	%r1590, %r1589, 2304;
	xor.b32  	%r1591, %r1583, -2147483648;
	mul.wide.u32 	%rd63, %r1590, 4;
	add.s64 	%rd64, %rd1, %rd63;
	st.global.u32 	[%rd64], %r1591;
	bar.warp.sync 	-1;
	ld.shared.u32 	%r1592, [%r114+10752];
	shr.u32 	%r1593, %r1592, %r328;
	and.b32  	%r1594, %r1593, %r86;
	shl.b32 	%r1595, %r1594, 2;
	add.s32 	%r1596, %r1533, %r1595;
	ld.shared.u32 	%r1597, [%r1596];
	add.s32 	%r1598, %r1, %r1597;
	add.s32 	%r1599, %r1598, 2688;
	xor.b32  	%r1600, %r1592, -2147483648;
	mul.wide.u32 	%rd65, %r1599, 4;
	add.s64 	%rd66, %rd1, %rd65;
	st.global.u32 	[%rd66], %r1600;
	bar.warp.sync 	-1;
	ld.shared.u32 	%r1601, [%r114+12288];
	shr.u32 	%r1602, %r1601, %r328;
	and.b32  	%r1603, %r1602, %r86;
	shl.b32 	%r1604, %r1603, 2;
	add.s32 	%r1605, %r1533, %r1604;
	ld.shared.u32 	%r1606, [%r1605];
	add.s32 	%r1607, %r1, %r1606;
	add.s32 	%r1608, %r1607, 3072;
	xor.b32  	%r1609, %r1601, -2147483648;
	mul.wide.u32 	%rd67, %r1608, 4;
	add.s64 	%rd68, %rd1, %rd67;
	st.global.u32 	[%rd68], %r1609;
	bar.warp.sync 	-1;
	ld.shared.u32 	%r1610, [%r114+13824];
	shr.u32 	%r1611, %r1610, %r328;
	and.b32  	%r1612, %r1611, %r86;
	shl.b32 	%r1613, %r1612, 2;
	add.s32 	%r1614, %r1533, %r1613;
	ld.shared.u32 	%r1615, [%r1614];
	add.s32 	%r1616, %r1, %r1615;
	add.s32 	%r1617, %r1616, 3456;
	xor.b32  	%r1618, %r1610, -2147483648;
	mul.wide.u32 	%rd69, %r1617, 4;
	add.s64 	%rd70, %rd1, %rd69;
	st.global.u32 	[%rd70], %r1618;
	bar.warp.sync 	-1;
	ld.shared.u32 	%r1619, [%r114+15360];
	shr.u32 	%r1620, %r1619, %r328;
	and.b32  	%r1621, %r1620, %r86;
	shl.b32 	%r1622, %r1621, 2;
	add.s32 	%r1623, %r1533, %r1622;
	ld.shared.u32 	%r1624, [%r1623];
	add.s32 	%r1625, %r1, %r1624;
	add.s32 	%r1626, %r1625, 3840;
	xor.b32  	%r1627, %r1619, -2147483648;
	mul.wide.u32 	%rd71, %r1626, 4;
	add.s64 	%rd72, %rd1, %rd71;
	st.global.u32 	[%rd72], %r1627;
	bar.warp.sync 	-1;
	ld.shared.u32 	%r1628, [%r114+16896];
	shr.u32 	%r1629, %r1628, %r328;
	and.b32  	%r1630, %r1629, %r86;
	shl.b32 	%r1631, %r1630, 2;
	add.s32 	%r1632, %r1533, %r1631;
	ld.shared.u32 	%r1633, [%r1632];
	add.s32 	%r1634, %r1, %r1633;
	add.s32 	%r1635, %r1634, 4224;
	xor.b32  	%r1636, %r1628, -2147483648;
	mul.wide.u32 	%rd73, %r1635, 4;
	add.s64 	%rd74, %rd1, %rd73;
	st.global.u32 	[%rd74], %r1636;
	bar.warp.sync 	-1;
	ld.shared.u32 	%r1637, [%r114+18432];
	shr.u32 	%r1638, %r1637, %r328;
	and.b32  	%r1639, %r1638, %r86;
	shl.b32 	%r1640, %r1639, 2;
	add.s32 	%r1641, %r1533, %r1640;
	ld.shared.u32 	%r1642, [%r1641];
	add.s32 	%r1643, %r1, %r1642;
	add.s32 	%r1644, %r1643, 4608;
	xor.b32  	%r1645, %r1637, -2147483648;
	mul.wide.u32 	%rd75, %r1644, 4;
	add.s64 	%rd76, %rd1, %rd75;
	st.global.u32 	[%rd76], %r1645;
	bar.warp.sync 	-1;
	ld.shared.u32 	%r1646, [%r114+19968];
	shr.u32 	%r1647, %r1646, %r328;
	and.b32  	%r1648, %r1647, %r86;
	shl.b32 	%r1649, %r1648, 2;
	add.s32 	%r1650, %r1533, %r1649;
	ld.shared.u32 	%r1651, [%r1650];
	add.s32 	%r1652, %r1, %r1651;
	add.s32 	%r1653, %r1652, 4992;
	xor.b32  	%r1654, %r1646, -2147483648;
	mul.wide.u32 	%rd77, %r1653, 4;
	add.s64 	%rd78, %rd1, %rd77;
	st.global.u32 	[%rd78], %r1654;
	bar.warp.sync 	-1;
	ld.shared.u32 	%r1655, [%r114+21504];
	shr.u32 	%r1656, %r1655, %r328;
	and.b32  	%r1657, %r1656, %r86;
	shl.b32 	%r1658, %r1657, 2;
	add.s32 	%r1659, %r1533, %r1658;
	ld.shared.u32 	%r1660, [%r1659];
	add.s32 	%r1661, %r1, %r1660;
	add.s32 	%r1662, %r1661, 5376;
	xor.b32  	%r1663, %r1655, -2147483648;
	mul.wide.u32 	%rd79, %r1662, 4;
	add.s64 	%rd80, %rd1, %rd79;
	st.global.u32 	[%rd80], %r1663;
	bar.warp.sync 	-1;
	ld.shared.u32 	%r1664, [%r114+23040];
	shr.u32 	%r1665, %r1664, %r328;
	and.b32  	%r1666, %r1665, %r86;
	shl.b32 	%r1667, %r1666, 2;
	add.s32 	%r1668, %r1533, %r1667;
	ld.shared.u32 	%r1669, [%r1668];
	add.s32 	%r1670, %r1, %r1669;
	add.s32 	%r1671, %r1670, 5760;
	xor.b32  	%r1672, %r1664, -2147483648;
	mul.wide.u32 	%rd81, %r1671, 4;
	add.s64 	%rd82, %rd1, %rd81;
	st.global.u32 	[%rd82], %r1672;
	bar.warp.sync 	-1;
	ld.shared.u32 	%r1673, [%r114+24576];
	shr.u32 	%r1674, %r1673, %r328;
	and.b32  	%r1675, %r1674, %r86;
	shl.b32 	%r1676, %r1675, 2;
	add.s32 	%r1677, %r1533, %r1676;
	ld.shared.u32 	%r1678, [%r1677];
	add.s32 	%r1679, %r1, %r1678;
	add.s32 	%r1680, %r1679, 6144;
	xor.b32  	%r1681, %r1673, -2147483648;
	mul.wide.u32 	%rd83, %r1680, 4;
	add.s64 	%rd84, %rd1, %rd83;
	st.global.u32 	[%rd84], %r1681;
	bar.warp.sync 	-1;
	ld.shared.u32 	%r1682, [%r114+26112];
	shr.u32 	%r1683, %r1682, %r328;
	and.b32  	%r1684, %r1683, %r86;
	shl.b32 	%r1685, %r1684, 2;
	add.s32 	%r1686, %r1533, %r1685;
	ld.shared.u32 	%r1687, [%r1686];
	add.s32 	%r1688, %r1, %r1687;
	add.s32 	%r1689, %r1688, 6528;
	xor.b32  	%r1690, %r1682, -2147483648;
	mul.wide.u32 	%rd85, %r1689, 4;
	add.s64 	%rd86, %rd1, %rd85;
	st.global.u32 	[%rd86], %r1690;
	bar.warp.sync 	-1;
	ld.shared.u32 	%r1691, [%r114+27648];
	shr.u32 	%r1692, %r1691, %r328;
	and.b32  	%r1693, %r1692, %r86;
	shl.b32 	%r1694, %r1693, 2;
	add.s32 	%r1695, %r1533, %r1694;
	ld.shared.u32 	%r1696, [%r1695];
	add.s32 	%r1697, %r1, %r1696;
	add.s32 	%r1698, %r1697, 6912;
	xor.b32  	%r1699, %r1691, -2147483648;
	mul.wide.u32 	%rd87, %r1698, 4;
	add.s64 	%rd88, %rd1, %rd87;
	st.global.u32 	[%rd88], %r1699;
	bar.warp.sync 	-1;
	ld.shared.u32 	%r1700, [%r114+29184];
	shr.u32 	%r1701, %r1700, %r328;
	and.b32  	%r1702, %r1701, %r86;
	shl.b32 	%r1703, %r1702, 2;
	add.s32 	%r1704, %r1533, %r1703;
	ld.shared.u32 	%r1705, [%r1704];
	add.s32 	%r1706, %r1, %r1705;
	add.s32 	%r1707, %r1706, 7296;
	xor.b32  	%r1708, %r1700, -2147483648;
	mul.wide.u32 	%rd89, %r1707, 4;
	add.s64 	%rd90, %rd1, %rd89;
	st.global.u32 	[%rd90], %r1708;
	bar.warp.sync 	-1;
	bra.uni 	$L__BB5_212;
$L__BB5_171:
	ld.param.u32 	%r1895, [_ZN3cub18CUB_300001_SM_10006detail10radix_sort29DeviceRadixSortOnesweepKernelINS1_5radix10policy_hubIiNS0_8NullTypeEjE10Policy1000ELNS0_9SortOrderE0EiS6_jiiNS1_21identity_decomposer_tEEEvPT5_SC_PT3_PKSD_PT1_PKSH_PT2_PKSL_T4_iiT6__param_8];
	mad.lo.s32 	%r306, %r3, -7680, %r1895;
	setp.ge.s32 	%p127, %r1, %r306;
	@%p127 bra 	$L__BB5_173;
	ld.shared.u32 	%r1709, [%r114];
	shr.u32 	%r1710, %r1709, %r328;
	and.b32  	%r1711, %r1710, %r86;
	shl.b32 	%r1712, %r1711, 2;
	add.s32 	%r1714, %r597, %r1712;
	ld.shared.u32 	%r1715, [%r1714+30720];
	xor.b32  	%r1716, %r1709, -2147483648;
	add.s32 	%r1717, %r1715, %r1;
	mul.wide.u32 	%rd91, %r1717, 4;
	add.s64 	%rd92, %rd1, %rd91;
	st.global.u32 	[%rd92], %r1716;
$L__BB5_173:
	bar.warp.sync 	-1;
	add.s32 	%r307, %r1, 384;
	setp.ge.s32 	%p128, %r307, %r306;
	@%p128 bra 	$L__BB5_175;
	ld.shared.u32 	%r1718, [%r114+1536];
	shr.u32 	%r1719, %r1718, %r328;
	and.b32  	%r1720, %r1719, %r86;
	shl.b32 	%r1721, %r1720, 2;
	add.s32 	%r1723, %r597, %r1721;
	ld.shared.u32 	%r1724, [%r1723+30720];
	xor.b32  	%r1725, %r1718, -2147483648;
	add.s32 	%r1726, %r1724, %r307;
	mul.wide.u32 	%rd93, %r1726, 4;
	add.s64 	%rd94, %rd1, %rd93;
	st.global.u32 	[%rd94], %r1725;
$L__BB5_175:
	bar.warp.sync 	-1;
	add.s32 	%r308, %r1, 768;
	setp.ge.s32 	%p129, %r308, %r306;
	@%p129 bra 	$L__BB5_177;
	ld.shared.u32 	%r1727, [%r114+3072];
	shr.u32 	%r1728, %r1727, %r328;
	and.b32  	%r1729, %r1728, %r86;
	shl.b32 	%r1730, %r1729, 2;
	add.s32 	%r1732, %r597, %r1730;
	ld.shared.u32 	%r1733, [%r1732+30720];
	xor.b32  	%r1734, %r1727, -2147483648;
	add.s32 	%r1735, %r1733, %r308;
	mul.wide.u32 	%rd95, %r1735, 4;
	add.s64 	%rd96, %rd1, %rd95;
	st.global.u32 	[%rd96], %r1734;
$L__BB5_177:
	bar.warp.sync 	-1;
	add.s32 	%r309, %r1, 1152;
	setp.ge.s32 	%p130, %r309, %r306;
	@%p130 bra 	$L__BB5_179;
	ld.shared.u32 	%r1736, [%r114+4608];
	shr.u32 	%r1737, %r1736, %r328;
	and.b32  	%r1738, %r1737, %r86;
	shl.b32 	%r1739, %r1738, 2;
	add.s32 	%r1741, %r597, %r1739;
	ld.shared.u32 	%r1742, [%r1741+30720];
	xor.b32  	%r1743, %r1736, -2147483648;
	add.s32 	%r1744, %r1742, %r309;
	mul.wide.u32 	%rd97, %r1744, 4;
	add.s64 	%rd98, %rd1, %rd97;
	st.global.u32 	[%rd98], %r1743;
$L__BB5_179:
	bar.warp.sync 	-1;
	add.s32 	%r310, %r1, 1536;
	setp.ge.s32 	%p131, %r310, %r306;
	@%p131 bra 	$L__BB5_181;
	ld.shared.u32 	%r1745, [%r114+6144];
	shr.u32 	%r1746, %r1745, %r328;
	and.b32  	%r1747, %r1746, %r86;
	shl.b32 	%r1748, %r1747, 2;
	add.s32 	%r1750, %r597, %r1748;
	ld.shared.u32 	%r1751, [%r1750+30720];
	xor.b32  	%r1752, %r1745, -2147483648;
	add.s32 	%r1753, %r1751, %r310;
	mul.wide.u32 	%rd99, %r1753, 4;
	add.s64 	%rd100, %rd1, %rd99;
	st.global.u32 	[%rd100], %r1752;
$L__BB5_181:
	bar.warp.sync 	-1;
	add.s32 	%r311, %r1, 1920;
	setp.ge.s32 	%p132, %r311, %r306;
	@%p132 bra 	$L__BB5_183;
	ld.shared.u32 	%r1754, [%r114+7680];
	shr.u32 	%r1755, %r1754, %r328;
	and.b32  	%r1756, %r1755, %r86;
	shl.b32 	%r1757, %r1756, 2;
	add.s32 	%r1759, %r597, %r1757;
	ld.shared.u32 	%r1760, [%r1759+30720];
	xor.b32  	%r1761, %r1754, -2147483648;
	add.s32 	%r1762, %r1760, %r311;
	mul.wide.u32 	%rd101, %r1762, 4;
	add.s64 	%rd102, %rd1, %rd101;
	st.global.u32 	[%rd102], %r1761;
$L__BB5_183:
	bar.warp.sync 	-1;
	add.s32 	%r312, %r1, 2304;
	setp.ge.s32 	%p133, %r312, %r306;
	@%p133 bra 	$L__BB5_185;
	ld.shared.u32 	%r1763, [%r114+9216];
	shr.u32 	%r1764, %r1763, %r328;
	and.b32  	%r1765, %r1764, %r86;
	shl.b32 	%r1766, %r1765, 2;
	add.s32 	%r1768, %r597, %r1766;
	ld.shared.u32 	%r1769, [%r1768+30720];
	xor.b32  	%r1770, %r1763, -2147483648;
	add.s32 	%r1771, %r1769, %r312;
	mul.wide.u32 	%rd103, %r1771, 4;
	add.s64 	%rd104, %rd1, %rd103;
	st.global.u32 	[%rd104], %r1770;
$L__BB5_185:
	bar.warp.sync 	-1;
	add.s32 	%r313, %r1, 2688;
	setp.ge.s32 	%p134, %r313, %r306;
	@%p134 bra 	$L__BB5_187;
	ld.shared.u32 	%r1772, [%r114+10752];
	shr.u32 	%r1773, %r1772, %r328;
	and.b32  	%r1774, %r1773, %r86;
	shl.b32 	%r1775, %r1774, 2;
	add.s32 	%r1777, %r597, %r1775;
	ld.shared.u32 	%r1778, [%r1777+30720];
	xor.b32  	%r1779, %r1772, -2147483648;
	add.s32 	%r1780, %r1778, %r313;
	mul.wide.u32 	%rd105, %r1780, 4;
	add.s64 	%rd106, %rd1, %rd105;
	st.global.u32 	[%rd106], %r1779;
$L__BB5_187:
	bar.warp.sync 	-1;
	or.b32  	%r314, %r1, 3072;
	setp.ge.s32 	%p135, %r314, %r306;
	@%p135 bra 	$L__BB5_189;
	ld.shared.u32 	%r1781, [%r114+12288];
	shr.u32 	%r1782, %r1781, %r328;
	and.b32  	%r1783, %r1782, %r86;
	shl.b32 	%r1784, %r1783, 2;
	add.s32 	%r1786, %r597, %r1784;
	ld.shared.u32 	%r1787, [%r1786+30720];
	xor.b32  	%r1788, %r1781, -2147483648;
	add.s32 	%r1789, %r1787, %r314;
	mul.wide.u32 	%rd107, %r1789, 4;
	add.s64 	%rd108, %rd1, %rd107;
	st.global.u32 	[%rd108], %r1788;
$L__BB5_189:
	bar.warp.sync 	-1;
	add.s32 	%r315, %r1, 3456;
	setp.ge.s32 	%p136, %r315, %r306;
	@%p136 bra 	$L__BB5_191;
	ld.shared.u32 	%r1790, [%r114+13824];
	shr.u32 	%r1791, %r1790, %r328;
	and.b32  	%r1792, %r1791, %r86;
	shl.b32 	%r1793, %r1792, 2;
	add.s32 	%r1795, %r597, %r1793;
	ld.shared.u32 	%r1796, [%r1795+30720];
	xor.b32  	%r1797, %r1790, -2147483648;
	add.s32 	%r1798, %r1796, %r315;
	mul.wide.u32 	%rd109, %r1798, 4;
	add.s64 	%rd110, %rd1, %rd109;
	st.global.u32 	[%rd110], %r1797;
$L__BB5_191:
	bar.warp.sync 	-1;
	add.s32 	%r316, %r1, 3840;
	setp.ge.s32 	%p137, %r316, %r306;
	@%p137 bra 	$L__BB5_193;
	ld.shared.u32 	%r1799, [%r114+15360];
	shr.u32 	%r1800, %r1799, %r328;
	and.b32  	%r1801, %r1800, %r86;
	shl.b32 	%r1802, %r1801, 2;
	add.s32 	%r1804, %r597, %r1802;
	ld.shared.u32 	%r1805, [%r1804+30720];
	xor.b32  	%r1806, %r1799, -2147483648;
	add.s32 	%r1807, %r1805, %r316;
	mul.wide.u32 	%rd111, %r1807, 4;
	add.s64 	%rd112, %rd1, %rd111;
	st.global.u32 	[%rd112], %r1806;
$L__BB5_193:
	bar.warp.sync 	-1;
	add.s32 	%r317, %r1, 4224;
	setp.ge.s32 	%p138, %r317, %r306;
	@%p138 bra 	$L__BB5_195;
	ld.shared.u32 	%r1808, [%r114+16896];
	shr.u32 	%r1809, %r1808, %r328;
	and.b32  	%r1810, %r1809, %r86;
	shl.b32 	%r1811, %r1810, 2;
	add.s32 	%r1813, %r597, %r1811;
	ld.shared.u32 	%r1814, [%r1813+30720];
	xor.b32  	%r1815, %r1808, -2147483648;
	add.s32 	%r1816, %r1814, %r317;
	mul.wide.u32 	%rd113, %r1816, 4;
	add.s64 	%rd114, %rd1, %rd113;
	st.global.u32 	[%rd114], %r1815;
$L__BB5_195:
	bar.warp.sync 	-1;
	add.s32 	%r318, %r1, 4608;
	setp.ge.s32 	%p139, %r318, %r306;
	@%p139 bra 	$L__BB5_197;
	ld.shared.u32 	%r1817, [%r114+18432];
	shr.u32 	%r1818, %r1817, %r328;
	and.b32  	%r1819, %r1818, %r86;
	shl.b32 	%r1820, %r1819, 2;
	add.s32 	%r1822, %r597, %r1820;
	ld.shared.u32 	%r1823, [%r1822+30720];
	xor.b32  	%r1824, %r1817, -2147483648;
	add.s32 	%r1825, %r1823, %r318;
	mul.wide.u32 	%rd115, %r1825, 4;
	add.s64 	%rd116, %rd1, %rd115;
	st.global.u32 	[%rd116], %r1824;
$L__BB5_197:
	bar.warp.sync 	-1;
	add.s32 	%r319, %r1, 4992;
	setp.ge.s32 	%p140, %r319, %r306;
	@%p140 bra 	$L__BB5_199;
	ld.shared.u32 	%r1826, [%r114+19968];
	shr.u32 	%r1827, %r1826, %r328;
	and.b32  	%r1828, %r1827, %r86;
	shl.b32 	%r1829, %r1828, 2;
	add.s32 	%r1831, %r597, %r1829;
	ld.shared.u32 	%r1832, [%r1831+30720];
	xor.b32  	%r1833, %r1826, -2147483648;
	add.s32 	%r1834, %r1832, %r319;
	mul.wide.u32 	%rd117, %r1834, 4;
	add.s64 	%rd118, %rd1, %rd117;
	st.global.u32 	[%rd118], %r1833;
$L__BB5_199:
	bar.warp.sync 	-1;
	add.s32 	%r320, %r1, 5376;
	setp.ge.s32 	%p141, %r320, %r306;
	@%p141 bra 	$L__BB5_201;
	ld.shared.u32 	%r1835, [%r114+21504];
	shr.u32 	%r1836, %r1835, %r328;
	and.b32  	%r1837, %r1836, %r86;
	shl.b32 	%r1838, %r1837, 2;
	add.s32 	%r1840, %r597, %r1838;
	ld.shared.u32 	%r1841, [%r1840+30720];
	xor.b32  	%r1842, %r1835, -2147483648;
	add.s32 	%r1843, %r1841, %r320;
	mul.wide.u32 	%rd119, %r1843, 4;
	add.s64 	%rd120, %rd1, %rd119;
	st.global.u32 	[%rd120], %r1842;
$L__BB5_201:
	bar.warp.sync 	-1;
	add.s32 	%r321, %r1, 5760;
	setp.ge.s32 	%p142, %r321, %r306;
	@%p142 bra 	$L__BB5_203;
	ld.shared.u32 	%r1844, [%r114+23040];
	shr.u32 	%r1845, %r1844, %r328;
	and.b32  	%r1846, %r1845, %r86;
	shl.b32 	%r1847, %r1846, 2;
	add.s32 	%r1849, %r597, %r1847;
	ld.shared.u32 	%r1850, [%r1849+30720];
	xor.b32  	%r1851, %r1844, -2147483648;
	add.s32 	%r1852, %r1850, %r321;
	mul.wide.u32 	%rd121, %r1852, 4;
	add.s64 	%rd122, %rd1, %rd121;
	st.global.u32 	[%rd122], %r1851;
$L__BB5_203:
	bar.warp.sync 	-1;
	or.b32  	%r322, %r1, 6144;
	setp.ge.s32 	%p143, %r322, %r306;
	@%p143 bra 	$L__BB5_205;
	ld.shared.u32 	%r1853, [%r114+24576];
	shr.u32 	%r1854, %r1853, %r328;
	and.b32  	%r1855, %r1854, %r86;
	shl.b32 	%r1856, %r1855, 2;
	add.s32 	%r1858, %r597, %r1856;
	ld.shared.u32 	%r1859, [%r1858+30720];
	xor.b32  	%r1860, %r1853, -2147483648;
	add.s32 	%r1861, %r1859, %r322;
	mul.wide.u32 	%rd123, %r1861, 4;
	add.s64 	%rd124, %rd1, %rd123;
	st.global.u32 	[%rd124], %r1860;
$L__BB5_205:
	bar.warp.sync 	-1;
	add.s32 	%r323, %r1, 6528;
	setp.ge.s32 	%p144, %r323, %r306;
	@%p144 bra 	$L__BB5_207;
	ld.shared.u32 	%r1862, [%r114+26112];
	shr.u32 	%r1863, %r1862, %r328;
	and.b32  	%r1864, %r1863, %r86;
	shl.b32 	%r1865, %r1864, 2;
	add.s32 	%r1867, %r597, %r1865;
	ld.shared.u32 	%r1868, [%r1867+30720];
	xor.b32  	%r1869, %r1862, -2147483648;
	add.s32 	%r1870, %r1868, %r323;
	mul.wide.u32 	%rd125, %r1870, 4;
	add.s64 	%rd126, %rd1, %rd125;
	st.global.u32 	[%rd126], %r1869;
$L__BB5_207:
	bar.warp.sync 	-1;
	add.s32 	%r324, %r1, 6912;
	setp.ge.s32 	%p145, %r324, %r306;
	@%p145 bra 	$L__BB5_209;
	ld.shared.u32 	%r1871, [%r114+27648];
	shr.u32 	%r1872, %r1871, %r328;
	and.b32  	%r1873, %r1872, %r86;
	shl.b32 	%r1874, %r1873, 2;
	add.s32 	%r1876, %r597, %r1874;
	ld.shared.u32 	%r1877, [%r1876+30720];
	xor.b32  	%r1878, %r1871, -2147483648;
	add.s32 	%r1879, %r1877, %r324;
	mul.wide.u32 	%rd127, %r1879, 4;
	add.s64 	%rd128, %rd1, %rd127;
	st.global.u32 	[%rd128], %r1878;
$L__BB5_209:
	bar.warp.sync 	-1;
	add.s32 	%r1880, %r1, 7296;
	ld.shared.u32 	%r325, [%r114+29184];
	shr.u32 	%r1881, %r325, %r328;
	and.b32  	%r1882, %r1881, %r86;
	shl.b32 	%r1883, %r1882, 2;
	add.s32 	%r1885, %r597, %r1883;
	ld.shared.u32 	%r1886, [%r1885+30720];
	add.s32 	%r326, %r1886, %r1880;
	setp.ge.s32 	%p146, %r1880, %r306;
	@%p146 bra 	$L__BB5_211;
	xor.b32  	%r1887, %r325, -2147483648;
	mul.wide.u32 	%rd129, %r326, 4;
	add.s64 	%rd130, %rd1, %rd129;
	st.global.u32 	[%rd130], %r1887;
$L__BB5_211:
	bar.warp.sync 	-1;
$L__BB5_212:
	ret;

}


// ===== COMPILED SASS (sm_100) =====

	.target	sm_100

	.elftype	@"ET_EXEC"


//--------------------- .note.nv.tkinfo           --------------------------
	.section	.note.nv.tkinfo,"",@"SHT_NOTE"
	.sectionflags	@"SHF_NOTE_NV_TKINFO"
	.tkinfo
        /*0018*/ 	.word	0x00000002
        /*0030*/ 	.string	""
        /*0030*/ 	.string	"ptxas"
        /*0030*/ 	.string	"Cuda compilation tools, release 13.0, V13.0.88"
        /*0030*/ 	.string	"Build cuda_13.0.r13.0/compiler.36424714_0"
        /*0030*/ 	.string	"-arch sm_100 -m 64 "



//--------------------- .note.nv.cuinfo           --------------------------
	.section	.note.nv.cuinfo,"",@"SHT_NOTE"
	.sectionflags	@"SHF_NOTE_NV_CUINFO"
        /*0018*/ 	.short	0x0002
        /*001a*/ 	.short	0x0064
        /*001c*/ 	.short	0x0082
	.zero		2


//--------------------- .nv.info                  --------------------------
	.section	.nv.info,"",@"SHT_CUDA_INFO"
	.align	4


	//----- nvinfo : EIATTR_REGCOUNT
	.align		4
        /*0000*/ 	.byte	0x04, 0x2f
        /*0002*/ 	.short	(.L_41 - .L_40)
	.align		4
.L_40:
        /*0004*/ 	.word	index@(_Z11sort_kernelPKiPiiii)
        /*0008*/ 	.word	0x0000001e


	//----- nvinfo : EIATTR_FRAME_SIZE
	.align		4
.L_41:
        /*000c*/ 	.byte	0x04, 0x11
        /*000e*/ 	.short	(.L_43 - .L_42)
	.align		4
.L_42:
        /*0010*/ 	.word	index@(_Z11sort_kernelPKiPiiii)
        /*0014*/ 	.word	0x00000000


	//----- nvinfo : EIATTR_REGCOUNT
	.align		4
.L_43:
        /*0018*/ 	.byte	0x04, 0x2f
        /*001a*/ 	.short	(.L_45 - .L_44)
	.align		4
.L_44:
        /*001c*/ 	.word	index@(_ZN3cub18CUB_300001_SM_10006detail11EmptyKernelIvEEvv)
        /*0020*/ 	.word	0x00000004


	//----- nvinfo : EIATTR_FRAME_SIZE
	.align		4
.L_45:
        /*0024*/ 	.byte	0x04, 0x11
        /*0026*/ 	.short	(.L_47 - .L_46)
	.align		4
.L_46:
        /*0028*/ 	.word	index@(_ZN3cub18CUB_300001_SM_10006detail11EmptyKernelIvEEvv)
        /*002c*/ 	.word	0x00000000


	//----- nvinfo : EIATTR_REGCOUNT
	.align		4
.L_47:
        /*0030*/ 	.byte	0x04, 0x2f
        /*0032*/ 	.short	(.L_49 - .L_48)
	.align		4
.L_48:
        /*0034*/ 	.word	index@(_ZN3cub18CUB_300001_SM_10006detail10radix_sort31DeviceRadixSortSingleTileKernelINS1_5radix10policy_hubIiNS0_8NullTypeEjE10Policy1000ELNS0_9SortOrderE0EiS6_jNS1_21identity_decomposer_tEEEvPKT1_PSB_PKT2_PSF_T3_iiT4_)
        /*0038*/ 	.word	0x0000007f


	//----- nvinfo : EIATTR_FRAME_SIZE
	.align		4
.L_49:
        /*003c*/ 	.byte	0x04, 0x11
        /*003e*/ 	.short	(.L_51 - .L_50)
	.align		4
.L_50:
        /*0040*/ 	.word	index@(_ZN3cub18CUB_300001_SM_10006detail10radix_sort31DeviceRadixSortSingleTileKernelINS1_5radix10policy_hubIiNS0_8NullTypeEjE10Policy1000ELNS0_9SortOrderE0EiS6_jNS1_21identity_decomposer_tEEEvPKT1_PSB_PKT2_PSF_T3_iiT4_)
        /*0044*/ 	.word	0x00000000


	//----- nvinfo : EIATTR_REGCOUNT
	.align		4
.L_51:
        /*0048*/ 	.byte	0x04, 0x2f
        /*004a*/ 	.short	(.L_53 - .L_52)
	.align		4
.L_52:
        /*004c*/ 	.word	index@(_ZN3cub18CUB_300001_SM_10006detail10radix_sort30DeviceRadixSortHistogramKernelINS1_5radix10policy_hubIiNS0_8NullTypeEjE10Policy1000ELNS0_9SortOrderE0EijNS1_21identity_decomposer_tEEEvPT2_PKT1_SB_iiT3_)
        /*0050*/ 	.word	0x00000020


	//----- nvinfo : EIATTR_FRAME_SIZE
	.align		4
.L_53:
        /*0054*/ 	.byte	0x04, 0x11
        /*0056*/ 	.short	(.L_55 - .L_54)
	.align		4
.L_54:
        /*0058*/ 	.word	index@(_ZN3cub18CUB_300001_SM_10006detail10radix_sort30DeviceRadixSortHistogramKernelINS1_5radix10policy_hubIiNS0_8NullTypeEjE10Policy1000ELNS0_9SortOrderE0EijNS1_21identity_decomposer_tEEEvPT2_PKT1_SB_iiT3_)
        /*005c*/ 	.word	0x00000000


	//----- nvinfo : EIATTR_REGCOUNT
	.align		4
.L_55:
        /*0060*/ 	.byte	0x04, 0x2f
        /*0062*/ 	.short	(.L_57 - .L_56)
	.align		4
.L_56:
        /*0064*/ 	.word	index@(_ZN3cub18CUB_300001_SM_10006detail10radix_sort33DeviceRadixSortExclusiveSumKernelINS1_5radix10policy_hubIiNS0_8NullTypeEjE10Policy1000EjEEvPT0_)
        /*0068*/ 	.word	0x00000018


	//----- nvinfo : EIATTR_FRAME_SIZE
	.align		4
.L_57:
        /*006c*/ 	.byte	0x04, 0x11
        /*006e*/ 	.short	(.L_59 - .L_58)
	.align		4
.L_58:
        /*0070*/ 	.word	index@(_ZN3cub18CUB_300001_SM_10006detail10radix_sort33DeviceRadixSortExclusiveSumKernelINS1_5radix10policy_hubIiNS0_8NullTypeEjE10Policy1000EjEEvPT0_)
        /*0074*/ 	.word	0x00000000


	//----- nvinfo : EIATTR_REGCOUNT
	.align		4
.L_59:
        /*0078*/ 	.byte	0x04, 0x2f
        /*007a*/ 	.short	(.L_61 - .L_60)
	.align		4
.L_60:
        /*007c*/ 	.word	index@(_ZN3cub18CUB_300001_SM_10006detail10radix_sort29DeviceRadixSortOnesweepKernelINS1_5radix10policy_hubIiNS0_8NullTypeEjE10Policy1000ELNS0_9SortOrderE0EiS6_jiiNS1_21identity_decomposer_tEEEvPT5_SC_PT3_PKSD_PT1_PKSH_PT2_PKSL_T4_iiT6_)
        /*0080*/ 	.word	0x00000038


	//----- nvinfo : EIATTR_FRAME_SIZE
	.align		4
.L_61:
        /*0084*/ 	.byte	0x04, 0x11
        /*0086*/ 	.short	(.L_63 - .L_62)
	.align		4
.L_62:
        /*0088*/ 	.word	index@(_ZN3cub18CUB_300001_SM_10006detail10radix_sort29DeviceRadixSortOnesweepKernelINS1_5radix10policy_hubIiNS0_8NullTypeEjE10Policy1000ELNS0_9SortOrderE0EiS6_jiiNS1_21identity_decomposer_tEEEvPT5_SC_PT3_PKSD_PT1_PKSH_PT2_PKSL_T4_iiT6_)
        /*008c*/ 	.word	0x00000000


	//----- nvinfo : EIATTR_MIN_STACK_SIZE
	.align		4
.L_63:
        /*0090*/ 	.byte	0x04, 0x12
        /*0092*/ 	.short	(.L_65 - .L_64)
	.align		4
.L_64:
        /*0094*/ 	.word	index@(_ZN3cub18CUB_300001_SM_10006detail10radix_sort29DeviceRadixSortOnesweepKernelINS1_5radix10policy_hubIiNS0_8NullTypeEjE10Policy1000ELNS0_9SortOrderE0EiS6_jiiNS1_21identity_decomposer_tEEEvPT5_SC_PT3_PKSD_PT1_PKSH_PT2_PKSL_T4_iiT6_)
        /*0098*/ 	.word	0x00000000


	//----- nvinfo : EIATTR_MIN_STACK_SIZE
	.align		4
.L_65:
        /*009c*/ 	.byte	0x04, 0x12
        /*009e*/ 	.short	(.L_67 - .L_66)
	.align		4
.L_66:
        /*00a0*/ 	.word	index@(_ZN3cub18CUB_300001_SM_10006detail10radix_sort33DeviceRadixSortExclusiveSumKernelINS1_5radix10policy_hubIiNS0_8NullTypeEjE10Policy1000EjEEvPT0_)
        /*00a4*/ 	.word	0x00000000


	//----- nvinfo : EIATTR_MIN_STACK_SIZE
	.align		4
.L_67:
        /*00a8*/ 	.byte	0x04, 0x12
        /*00aa*/ 	.short	(.L_69 - .L_68)
	.align		4
.L_68:
        /*00ac*/ 	.word	index@(_ZN3cub18CUB_300001_SM_10006detail10radix_sort30DeviceRadixSortHistogramKernelINS1_5radix10policy_hubIiNS0_8NullTypeEjE10Policy1000ELNS0_9SortOrderE0EijNS1_21identity_decomposer_tEEEvPT2_PKT1_SB_iiT3_)
        /*00b0*/ 	.word	0x00000000


	//----- nvinfo : EIATTR_MIN_STACK_SIZE
	.align		4
.L_69:
        /*00b4*/ 	.byte	0x04, 0x12
        /*00b6*/ 	.short	(.L_71 - .L_70)
	.align		4
.L_70:
        /*00b8*/ 	.word	index@(_ZN3cub18CUB_300001_SM_10006detail10radix_sort31DeviceRadixSortSingleTileKernelINS1_5radix10policy_hubIiNS0_8NullTypeEjE10Policy1000ELNS0_9SortOrderE0EiS6_jNS1_21identity_decomposer_tEEEvPKT1_PSB_PKT2_PSF_T3_iiT4_)
        /*00bc*/ 	.word	0x00000000


	//----- nvinfo : EIATTR_MIN_STACK_SIZE
	.align		4
.L_71:
        /*00c0*/ 	.byte	0x04, 0x12
        /*00c2*/ 	.short	(.L_73 - .L_72)
	.align		4
.L_72:
        /*00c4*/ 	.word	index@(_ZN3cub18CUB_300001_SM_10006detail11EmptyKernelIvEEvv)
        /*00c8*/ 	.word	0x00000000


	//----- nvinfo : EIATTR_MIN_STACK_SIZE
	.align		4
.L_73:
        /*00cc*/ 	.byte	0x04, 0x12
        /*00ce*/ 	.short	(.L_75 - .L_74)
	.align		4
.L_74:
        /*00d0*/ 	.word	index@(_Z11sort_kernelPKiPiiii)
        /*00d4*/ 	.word	0x00000000
.L_75:


//--------------------- .nv.compat                --------------------------
	.section	.nv.compat,"",@"SHT_CUDA_COMPAT_INFO"
	.align	4
        /*0000*/ 	.byte	0x02, 0x09, 0x00, 0x00, 0x02, 0x02, 0x01, 0x00, 0x02, 0x05, 0x05, 0x00, 0x03, 0x07, 0x01, 0x01
        /*0010*/ 	.byte	0x02, 0x03, 0x00, 0x00, 0x02, 0x06, 0x01, 0x00, 0x04, 0x0b, 0x08, 0x00, 0x09, 0x00, 0x00, 0x00
        /*0020*/ 	.byte	0x00, 0x00, 0x00, 0x00


//--------------------- .nv.info._ZN3cub18CUB_300001_SM_10006detail10radix_sort29DeviceRadixSortOnesweepKernelINS1_5radix10policy_hubIiNS0_8NullTypeEjE10Policy1000ELNS0_9SortOrderE0EiS6_jiiNS1_21identity_decomposer_tEEEvPT5_SC_PT3_PKSD_PT1_PKSH_PT2_PKSL_T4_iiT6_ --------------------------
	.section	.nv.info._ZN3cub18CUB_300001_SM_10006detail10radix_sort29DeviceRadixSortOnesweepKernelINS1_5radix10policy_hubIiNS0_8NullTypeEjE10Policy1000ELNS0_9SortOrderE0EiS6_jiiNS1_21identity_decomposer_tEEEvPT5_SC_PT3_PKSD_PT1_PKSH_PT2_PKSL_T4_iiT6_,"",@"SHT_CUDA_INFO"
	.sectionflags	@""
	.align	4


	//----- nvinfo : EIATTR_CUDA_API_VERSION
	.align		4
        /*0000*/ 	.byte	0x04, 0x37
        /*0002*/ 	.short	(.L_77 - .L_76)
.L_76:
        /*0004*/ 	.word	0x00000082


	//----- nvinfo : EIATTR_KPARAM_INFO
	.align		4
.L_77:
        /*0008*/ 	.byte	0x04, 0x17
        /*000a*/ 	.short	(.L_79 - .L_78)
.L_78:
        /*000c*/ 	.word	0x00000000
        /*0010*/ 	.short	0x000b
        /*0012*/ 	.short	0x004c
        /*0014*/ 	.byte	0x00, 0xf0, 0x05, 0x00


	//----- nvinfo : EIATTR_KPARAM_INFO
	.align		4
.L_79:
        /*0018*/ 	.byte	0x04, 0x17
        /*001a*/ 	.short	(.L_81 - .L_80)
.L_80:
        /*001c*/ 	.word	0x00000000
        /*0020*/ 	.short	0x000a
        /*0022*/ 	.short	0x0048
        /*0024*/ 	.byte	0x00, 0xf0, 0x11, 0x00


	//----- nvinfo : EIATTR_KPARAM_INFO
	.align		4
.L_81:
        /*0028*/ 	.byte	0x04, 0x17
        /*002a*/ 	.short	(.L_83 - .L_82)
.L_82:
        /*002c*/ 	.word	0x00000000
        /*0030*/ 	.short	0x0009
        /*0032*/ 	.short	0x0044
        /*0034*/ 	.byte	0x00, 0xf0, 0x11, 0x00


	//----- nvinfo : EIATTR_KPARAM_INFO
	.align		4
.L_83:
        /*0038*/ 	.byte	0x04, 0x17
        /*003a*/ 	.short	(.L_85 - .L_84)
.L_84:
        /*003c*/ 	.word	0x00000000
        /*0040*/ 	.short	0x0008
        /*0042*/ 	.short	0x0040
        /*0044*/ 	.byte	0x00, 0xf0, 0x11, 0x00


	//----- nvinfo : EIATTR_KPARAM_INFO
	.align		4
.L_85:
        /*0048*/ 	.byte	0x04, 0x17
        /*004a*/ 	.short	(.L_87 - .L_86)
.L_86:
        /*004c*/ 	.word	0x00000000
        /*0050*/ 	.short	0x0007
        /*0052*/ 	.short	0x0038
        /*0054*/ 	.byte	0x00, 0xf5, 0x21, 0x00


	//----- nvinfo : EIATTR_KPARAM_INFO
	.align		4
.L_87:
        /*0058*/ 	.byte	0x04, 0x17
        /*005a*/ 	.short	(.L_89 - .L_88)
.L_88:
        /*005c*/ 	.word	0x00000000
        /*0060*/ 	.short	0x0006
        /*0062*/ 	.short	0x0030
        /*0064*/ 	.byte	0x00, 0xf5, 0x21, 0x00


	//----- nvinfo : EIATTR_KPARAM_INFO
	.align		4
.L_89:
        /*0068*/ 	.byte	0x04, 0x17
        /*006a*/ 	.short	(.L_91 - .L_90)
.L_90:
        /*006c*/ 	.word	0x00000000
        /*0070*/ 	.short	0x0005
        /*0072*/ 	.short	0x0028
        /*0074*/ 	.byte	0x00, 0xf5, 0x21, 0x00


	//----- nvinfo : EIATTR_KPARAM_INFO
	.align		4
.L_91:
        /*0078*/ 	.byte	0x04, 0x17
        /*007a*/ 	.short	(.L_93 - .L_92)
.L_92:
        /*007c*/ 	.word	0x00000000
        /*0080*/ 	.short	0x0004
        /*0082*/ 	.short	0x0020
        /*0084*/ 	.byte	0x00, 0xf5, 0x21, 0x00


	//----- nvinfo : EIATTR_KPARAM_INFO
	.align		4
.L_93:
        /*0088*/ 	.byte	0x04, 0x17
        /*008a*/ 	.short	(.L_95 - .L_94)
.L_94:
        /*008c*/ 	.word	0x00000000
        /*0090*/ 	.short	0x0003
        /*0092*/ 	.short	0x0018
        /*0094*/ 	.byte	0x00, 0xf5, 0x21, 0x00


	//----- nvinfo : EIATTR_KPARAM_INFO
	.align		4
.L_95:
        /*0098*/ 	.byte	0x04, 0x17
        /*009a*/ 	.short	(.L_97 - .L_96)
.L_96:
        /*009c*/ 	.word	0x00000000
        /*00a0*/ 	.short	0x0002
        /*00a2*/ 	.short	0x0010
        /*00a4*/ 	.byte	0x00, 0xf5, 0x21, 0x00


	//----- nvinfo : EIATTR_KPARAM_INFO
	.align		4
.L_97:
        /*00a8*/ 	.byte	0x04, 0x17
        /*00aa*/ 	.short	(.L_99 - .L_98)
.L_98:
        /*00ac*/ 	.word	0x00000000
        /*00b0*/ 	.short	0x0001
        /*00b2*/ 	.short	0x0008
        /*00b4*/ 	.byte	0x00, 0xf5, 0x21, 0x00


	//----- nvinfo : EIATTR_KPARAM_INFO
	.align		4
.L_99:
        /*00b8*/ 	.byte	0x04, 0x17
        /*00ba*/ 	.short	(.L_101 - .L_100)
.L_100:
        /*00bc*/ 	.word	0x00000000
        /*00c0*/ 	.short	0x0000
        /*00c2*/ 	.short	0x0000
        /*00c4*/ 	.byte	0x00, 0xf5, 0x21, 0x00


	//----- nvinfo : EIATTR_SPARSE_MMA_MASK
	.align		4
.L_101:
        /*00c8*/ 	.byte	0x03, 0x50
        /*00ca*/ 	.short	0x0000


	//----- nvinfo : EIATTR_MAXREG_COUNT
	.align		4
        /*00cc*/ 	.byte	0x03, 0x1b
        /*00ce*/ 	.short	0x00a8


	//----- nvinfo : EIATTR_NUM_BARRIERS
	.align		4
        /*00d0*/ 	.byte	0x02, 0x4c
        /*00d2*/ 	.byte	0x01
	.zero		1


	//----- nvinfo : EIATTR_MERCURY_ISA_VERSION
	.align		4
        /*00d4*/ 	.byte	0x03, 0x5f
        /*00d6*/ 	.short	0x0101


	//----- nvinfo : EIATTR_COOP_GROUP_MASK_REGIDS
	.align		4
        /*00d8*/ 	.byte	0x04, 0x29
        /*00da*/ 	.short	(.L_103 - .L_102)


	//   ....[0]....
.L_102:
        /*00dc*/ 	.word	0xffffffff


	//   ....[1]....
        /*00e0*/ 	.word	0x05000020


	//   ....[2]....
        /*00e4*/ 	.word	0xffffffff


	//   ....[3]....
        /*00e8*/ 	.word	0xffffffff


	//   ....[4]....
        /*00ec*/ 	.word	0xffffffff


	//   ....[5]....
        /*00f0*/ 	.word	0xffffffff


	//   ....[6]....
        /*00f4*/ 	.word	0xffffffff


	//   ....[7]....
        /*00f8*/ 	.word	0xffffffff


	//   ....[8]....
        /*00fc*/ 	.word	0xffffffff


	//   ....[9]....
        /*0100*/ 	.word	0xffffffff


	//   ....[10]....
        /*0104*/ 	.word	0xffffffff


	//   ....[11]....
        /*0108*/ 	.word	0xffffffff


	//   ....[12]....
        /*010c*/ 	.word	0xffffffff


	//   ....[13]....
        /*0110*/ 	.word	0xffffffff


	//   ....[14]....
        /*0114*/ 	.word	0xffffffff


	//   ....[15]....
        /*0118*/ 	.word	0xffffffff


	//   ....[16]....
        /*011c*/ 	.word	0xffffffff


	//   ....[17]....
        /*0120*/ 	.word	0xffffffff


	//   ....[18]....
        /*0124*/ 	.word	0xffffffff


	//   ....[19]....
        /*0128*/ 	.word	0xffffffff


	//   ....[20]....
        /*012c*/ 	.word	0xffffffff


	//   ....[21]....
        /*0130*/ 	.word	0xffffffff


	//   ....[22]....
        /*0134*/ 	.word	0xffffffff


	//   ....[23]....
        /*0138*/ 	.word	0xffffffff


	//   ....[24]....
        /*013c*/ 	.word	0xffffffff


	//   ....[25]....
        /*0140*/ 	.word	0xffffffff


	//   ....[26]....
        /*0144*/ 	.word	0xffffffff


	//   ....[27]....
        /*0148*/ 	.word	0xffffffff


	//   ....[28]....
        /*014c*/ 	.word	0xffffffff


	//   ....[29]....
        /*0150*/ 	.word	0xffffffff


	//   ....[30]....
        /*0154*/ 	.word	0xffffffff


	//   ....[31]....
        /*0158*/ 	.word	0xffffffff


	//   ....[32]....
        /*015c*/ 	.word	0xffffffff


	//   ....[33]....
        /*0160*/ 	.word	0xffffffff


	//   ....[34]....
        /*0164*/ 	.word	0xffffffff


	//   ....[35]....
        /*0168*/ 	.word	0xffffffff


	//   ....[36]....
        /*016c*/ 	.word	0xffffffff


	//   ....[37]....
        /*0170*/ 	.word	0xffffffff


	//   ....[38]....
        /*0174*/ 	.word	0xffffffff


	//   ....[39]....
        /*0178*/ 	.word	0xffffffff


	//   ....[40]....
        /*017c*/ 	.word	0xffffffff


	//   ....[41]....
        /*0180*/ 	.word	0xffffffff


	//   ....[42]....
        /*0184*/ 	.word	0xffffffff


	//   ....[43]....
        /*0188*/ 	.word	0xffffffff


	//   ....[44]....
        /*018c*/ 	.word	0xffffffff


	//   ....[45]....
        /*0190*/ 	.word	0xffffffff


	//   ....[46]....
        /*0194*/ 	.word	0xffffffff


	//   ....[47]....
        /*0198*/ 	.word	0xffffffff


	//   ....[48]....
        /*019c*/ 	.word	0xffffffff


	//   ....[49]....
        /*01a0*/ 	.word	0xffffffff


	//   ....[50]....
        /*01a4*/ 	.word	0xffffffff


	//   ....[51]....
        /*01a8*/ 	.word	0xffffffff


	//   ....[52]....
        /*01ac*/ 	.word	0xffffffff


	//   ....[53]....
        /*01b0*/ 	.word	0xffffffff


	//   ....[54]....
        /*01b4*/ 	.word	0xffffffff


	//   ....[55]....
        /*01b8*/ 	.word	0xffffffff


	//   ....[56]....
        /*01bc*/ 	.word	0xffffffff


	//   ....[57]....
        /*01c0*/ 	.word	0xffffffff


	//   ....[58]....
        /*01c4*/ 	.word	0xffffffff


	//   ....[59]....
        /*01c8*/ 	.word	0xffffffff


	//   ....[60]....
        /*01cc*/ 	.word	0xffffffff


	//   ....[61]....
        /*01d0*/ 	.word	0xffffffff


	//   ....[62]....
        /*01d4*/ 	.word	0xffffffff


	//   ....[63]....
        /*01d8*/ 	.word	0xffffffff


	//   ....[64]....
        /*01dc*/ 	.word	0xffffffff


	//   ....[65]....
        /*01e0*/ 	.word	0xffffffff


	//   ....[66]....
        /*01e4*/ 	.word	0xffffffff


	//   ....[67]....
        /*01e8*/ 	.word	0xffffffff


	//   ....[68]....
        /*01ec*/ 	.word	0xffffffff


	//   ....[69]....
        /*01f0*/ 	.word	0xffffffff


	//   ....[70]....
        /*01f4*/ 	.word	0xffffffff


	//   ....[71]....
        /*01f8*/ 	.word	0xffffffff


	//   ....[72]....
        /*01fc*/ 	.word	0xffffffff


	//   ....[73]....
        /*0200*/ 	.word	0xffffffff


	//   ....[74]....
        /*0204*/ 	.word	0xffffffff


	//   ....[75]....
        /*0208*/ 	.word	0xffffffff


	//   ....[76]....
        /*020c*/ 	.word	0xffffffff


	//   ....[77]....
        /*0210*/ 	.word	0xffffffff


	//   ....[78]....
        /*0214*/ 	.word	0xffffffff


	//   ....[79]....
        /*0218*/ 	.word	0xffffffff


	//   ....[80]....
        /*021c*/ 	.word	0xffffffff


	//   ....[81]....
        /*0220*/ 	.word	0xffffffff


	//   ....[82]....
        /*0224*/ 	.word	0xffffffff


	//   ....[83]....
        /*0228*/ 	.word	0xffffffff


	//   ....[84]....
        /*022c*/ 	.word	0xffffffff


	//   ....[85]....
        /*0230*/ 	.word	0xffffffff


	//   ....[86]....
        /*0234*/ 	.word	0xffffffff


	//   ....[87]....
        /*0238*/ 	.word	0xffffffff


	//   ....[88]....
        /*023c*/ 	.word	0xffffffff


	//   ....[89]....
        /*0240*/ 	.word	0xffffffff


	//   ....[90]....
        /*0244*/ 	.word	0xffffffff


	//   ....[91]....
        /*0248*/ 	.word	0xffffffff


	//   ....[92]....
        /*024c*/ 	.word	0xffffffff


	//   ....[93]....
        /*0250*/ 	.word	0xffffffff


	//   ....[94]....
        /*0254*/ 	.word	0xffffffff


	//   ....[95]....
        /*0258*/ 	.word	0xffffffff


	//   ....[96]....
        /*025c*/ 	.word	0xffffffff


	//   ....[97]....
        /*0260*/ 	.word	0xffffffff


	//   ....[98]....
        /*0264*/ 	.word	0xffffffff


	//   ....[99]....
        /*0268*/ 	.word	0xffffffff


	//   ....[100]....
        /*026c*/ 	.word	0xffffffff


	//   ....[101]....
        /*0270*/ 	.word	0xffffffff


	//   ....[102]....
        /*0274*/ 	.word	0xffffffff


	//   ....[103]....
        /*0278*/ 	.word	0xffffffff


	//   ....[104]....
        /*027c*/ 	.word	0xffffffff


	//   ....[105]....
        /*0280*/ 	.word	0xffffffff


	//   ....[106]....
        /*0284*/ 	.word	0xffffffff


	//   ....[107]....
        /*0288*/ 	.word	0xffffffff


	//   ....[108]....
        /*028c*/ 	.word	0xffffffff


	//   ....[109]....
        /*0290*/ 	.word	0xffffffff


	//   ....[110]....
        /*0294*/ 	.word	0xffffffff


	//   ....[111]....
        /*0298*/ 	.word	0xffffffff


	//   ....[112]....
        /*029c*/ 	.word	0xffffffff


	//   ....[113]....
        /*02a0*/ 	.word	0xffffffff


	//   ....[114]....
        /*02a4*/ 	.word	0xffffffff


	//   ....[115]....
        /*02a8*/ 	.word	0xffffffff


	//   ....[116]....
        /*02ac*/ 	.word	0xffffffff


	//   ....[117]....
        /*02b0*/ 	.word	0xffffffff


	//   ....[118]....
        /*02b4*/ 	.word	0xffffffff


	//   ....[119]....
        /*02b8*/ 	.word	0xffffffff


	//   ....[120]....
        /*02bc*/ 	.word	0xffffffff


	//   ....[121]....
        /*02c0*/ 	.word	0xffffffff


	//   ....[122]....
        /*02c4*/ 	.word	0xffffffff


	//   ....[123]....
        /*02c8*/ 	.word	0xffffffff


	//   ....[124]....
        /*02cc*/ 	.word	0xffffffff


	//   ....[125]....
        /*02d0*/ 	.word	0xffffffff


	//   ....[126]....
        /*02d4*/ 	.word	0xffffffff


	//   ....[127]....
        /*02d8*/ 	.word	0xffffffff


	//   ....[128]....
        /*02dc*/ 	.word	0xffffffff


	//   ....[129]....
        /*02e0*/ 	.word	0xffffffff


	//   ....[130]....
        /*02e4*/ 	.word	0xffffffff


	//   ....[131]....
        /*02e8*/ 	.word	0xffffffff


	//   ....[132]....
        /*02ec*/ 	.word	0xffffffff


	//   ....[133]....
        /*02f0*/ 	.word	0xffffffff


	//   ....[134]....
        /*02f4*/ 	.word	0xffffffff


	//   ....[135]....
        /*02f8*/ 	.word	0xffffffff


	//   ....[136]....
        /*02fc*/ 	.word	0xffffffff


	//   ....[137]....
        /*0300*/ 	.word	0xffffffff


	//   ....[138]....
        /*0304*/ 	.word	0xffffffff


	//   ....[139]....
        /*0308*/ 	.word	0xffffffff


	//   ....[140]....
        /*030c*/ 	.word	0xffffffff


	//   ....[141]....
        /*0310*/ 	.word	0xffffffff


	//   ....[142]....
        /*0314*/ 	.word	0xffffffff


	//   ....[143]....
        /*0318*/ 	.word	0xffffffff


	//   ....[144]....
        /*031c*/ 	.word	0xffffffff


	//   ....[145]....
        /*0320*/ 	.word	0xffffffff


	//   ....[146]....
        /*0324*/ 	.word	0xffffffff


	//   ....[147]....
        /*0328*/ 	.word	0xffffffff


	//   ....[148]....
        /*032c*/ 	.word	0xffffffff


	//   ....[149]....
        /*0330*/ 	.word	0xffffffff


	//   ....[150]....
        /*0334*/ 	.word	0xffffffff


	//   ....[151]....
        /*0338*/ 	.word	0xffffffff


	//   ....[152]....
        /*033c*/ 	.word	0xffffffff


	//   ....[153]....
        /*0340*/ 	.word	0xffffffff


	//   ....[154]....
        /*0344*/ 	.word	0xffffffff


	//   ....[155]....
        /*0348*/ 	.word	0xffffffff


	//   ....[156]....
        /*034c*/ 	.word	0xffffffff


	//   ....[157]....
        /*0350*/ 	.word	0xffffffff


	//   ....[158]....
        /*0354*/ 	.word	0xffffffff


	//   ....[159]....
        /*0358*/ 	.word	0xffffffff


	//   ....[160]....
        /*035c*/ 	.word	0xffffffff


	//   ....[161]....
        /*0360*/ 	.word	0xffffffff


	//   ....[162]....
        /*0364*/ 	.word	0xffffffff


	//   ....[163]....
        /*0368*/ 	.word	0xffffffff


	//   ....[164]....
        /*036c*/ 	.word	0xffffffff


	//   ....[165]....
        /*0370*/ 	.word	0xffffffff


	//   ....[166]....
        /*0374*/ 	.word	0xffffffff


	//   ....[167]....
        /*0378*/ 	.word	0xffffffff


	//   ....[168]....
        /*037c*/ 	.word	0xffffffff


	//   ....[169]....
        /*0380*/ 	.word	0xffffffff


	//   ....[170]....
        /*0384*/ 	.word	0xffffffff


	//   ....[171]....
        /*0388*/ 	.word	0xffffffff


	//   ....[172]....
        /*038c*/ 	.word	0xffffffff


	//   ....[173]....
        /*0390*/ 	.word	0xffffffff


	//   ....[174]....
        /*0394*/ 	.word	0xffffffff


	//   ....[175]....
        /*0398*/ 	.word	0xffffffff


	//   ....[176]....
        /*039c*/ 	.word	0xffffffff


	//   ....[177]....
        /*03a0*/ 	.word	0xffffffff


	//   ....[178]....
        /*03a4*/ 	.word	0xffffffff


	//   ....[179]....
        /*03a8*/ 	.word	0xffffffff


	//   ....[180]....
        /*03ac*/ 	.word	0xffffffff


	//   ....[181]....
        /*03b0*/ 	.word	0xffffffff


	//   ....[182]....
        /*03b4*/ 	.word	0xffffffff


	//   ....[183]....
        /*03b8*/ 	.word	0xffffffff


	//   ....[184]....
        /*03bc*/ 	.word	0xffffffff


	//   ....[185]....
        /*03c0*/ 	.word	0xffffffff


	//   ....[186]....
        /*03c4*/ 	.word	0xffffffff


	//   ....[187]....
        /*03c8*/ 	.word	0x05000000


	//   ....[188]....
        /*03cc*/ 	.word	0xffffffff


	//   ....[189]....
        /*03d0*/ 	.word	0xffffffff


	//   ....[190]....
        /*03d4*/ 	.word	0xffffffff


	//   ....[191]....
        /*03d8*/ 	.word	0xffffffff


	//   ....[192]....
        /*03dc*/ 	.word	0xffffffff


	//   ....[193]....
        /*03e0*/ 	.word	0xffffffff


	//   ....[194]....
        /*03e4*/ 	.word	0xffffffff


	//   ....[195]....
        /*03e8*/ 	.word	0xffffffff


	//   ....[196]....
        /*03ec*/ 	.word	0xffffffff


	//   ....[197]....
        /*03f0*/ 	.word	0xffffffff


	//   ....[198]....
        /*03f4*/ 	.word	0xffffffff


	//   ....[199]....
        /*03f8*/ 	.word	0xffffffff


	//   ....[200]....
        /*03fc*/ 	.word	0xffffffff


	//   ....[201]....
        /*0400*/ 	.word	0xffffffff


	//   ....[202]....
        /*0404*/ 	.word	0xffffffff


	//   ....[203]....
        /*0408*/ 	.word	0xffffffff


	//   ....[204]....
        /*040c*/ 	.word	0xffffffff


	//   ....[205]....
        /*0410*/ 	.word	0xffffffff


	//   ....[206]....
        /*0414*/ 	.word	0xffffffff


	//   ....[207]....
        /*0418*/ 	.word	0xffffffff


	//   ....[208]....
        /*041c*/ 	.word	0xffffffff


	//   ....[209]....
        /*0420*/ 	.word	0xffffffff


	//   ....[210]....
        /*0424*/ 	.word	0xffffffff


	//   ....[211]....
        /*0428*/ 	.word	0xffffffff


	//   ....[212]....
        /*042c*/ 	.word	0xffffffff


	//   ....[213]....
        /*0430*/ 	.word	0xffffffff


	//   ....[214]....
        /*0434*/ 	.word	0xffffffff


	//   ....[215]....
        /*0438*/ 	.word	0xffffffff


	//   ....[216]....
        /*043c*/ 	.word	0xffffffff


	//   ....[217]....
        /*0440*/ 	.word	0xffffffff


	//   ....[218]....
        /*0444*/ 	.word	0xffffffff


	//   ....[219]....
        /*0448*/ 	.word	0xffffffff


	//   ....[220]....
        /*044c*/ 	.word	0xffffffff


	//   ....[221]....
        /*0450*/ 	.word	0xffffffff


	//   ....[222]....
        /*0454*/ 	.word	0xffffffff


	//   ....[223]....
        /*0458*/ 	.word	0xffffffff


	//   ....[224]....
        /*045c*/ 	.word	0xffffffff


	//   ....[225]....
        /*0460*/ 	.word	0xffffffff


	//   ....[226]....
        /*0464*/ 	.word	0xffffffff


	//   ....[227]....
        /*0468*/ 	.word	0xffffffff


	//   ....[228]....
        /*046c*/ 	.word	0x05000031


	//   ....[229]....
        /*0470*/ 	.word	0x05000031


	//   ....[230]....
        /*0474*/ 	.word	0x05000031


	//   ....[231]....
        /*0478*/ 	.word	0x05000031


	//   ....[232]....
        /*047c*/ 	.word	0x05000031


	//----- nvinfo : EIATTR_COOP_GROUP_INSTR_OFFSETS
	.align		4
.L_103:
        /*0480*/ 	.byte	0x04, 0x28
        /*0482*/ 	.short	(.L_105 - .L_104)


	//   ....[0]....
.L_104:
        /*0484*/ 	.word	0x00000f10


	//   ....[1]....
        /*0488*/ 	.word	0x00001a20


	//   ....[2]....
        /*048c*/ 	.word	0x00002440


	//   ....[3]....
        /*0490*/ 	.word	0x00002460


	//   ....[4]....
        /*0494*/ 	.word	0x00002480


	//   ....[5]....
        /*0498*/ 	.word	0x000024a0


	//   ....[6]....
        /*049c*/ 	.word	0x000024c0


	//   ....[7]....
        /*04a0*/ 	.word	0x00002990


	//   ....[8]....
        /*04a4*/ 	.word	0x000029a0


	//   ....[9]....
        /*04a8*/ 	.word	0x000029c0


	//   ....[10]....
        /*04ac*/ 	.word	0x000029e0


	//   ....[11]....
        /*04b0*/ 	.word	0x00002a30


	//   ....[12]....
        /*04b4*/ 	.word	0x00002a60


	//   ....[13]....
        /*04b8*/ 	.word	0x00002aa0


	//   ....[14]....
        /*04bc*/ 	.word	0x00002ac0


	//   ....[15]....
        /*04c0*/ 	.word	0x00002c00


	//   ....[16]....
        /*04c4*/ 	.word	0x00002c40


	//   ....[17]....
        /*04c8*/ 	.word	0x00002c50


	//   ....[18]....
        /*04cc*/ 	.word	0x00002c70


	//   ....[19]....
        /*04d0*/ 	.word	0x00002cb0


	//   ....[20]....
        /*04d4*/ 	.word	0x00002ce0


	//   ....[21]....
        /*04d8*/ 	.word	0x00002d20


	//   ....[22]....
        /*04dc*/ 	.word	0x00002d40


	//   ....[23]....
        /*04e0*/ 	.word	0x00002d60


	//   ....[24]....
        /*04e4*/ 	.word	0x00002e60


	//   ....[25]....
        /*04e8*/ 	.word	0x00002eb0


	//   ....[26]....
        /*04ec*/ 	.word	0x00002ec0


	//   ....[27]....
        /*04f0*/ 	.word	0x00002ee0


	//   ....[28]....
        /*04f4*/ 	.word	0x00002f20


	//   ....[29]....
        /*04f8*/ 	.word	0x00002f50


	//   ....[30]....
        /*04fc*/ 	.word	0x00002f90


	//   ....[31]....
        /*0500*/ 	.word	0x00002fb0


	//   ....[32]....
        /*0504*/ 	.word	0x00002fd0


	//   ....[33]....
        /*0508*/ 	.word	0x000030d0


	//   ....[34]....
        /*050c*/ 	.word	0x00003120


	//   ....[35]....
        /*0510*/ 	.word	0x00003130


	//   ....[36]....
        /*0514*/ 	.word	0x00003150


	//   ....[37]....
        /*0518*/ 	.word	0x00003190


	//   ....[38]....
        /*051c*/ 	.word	0x000031c0


	//   ....[39]....
        /*0520*/ 	.word	0x00003200


	//   ....[40]....
        /*0524*/ 	.word	0x00003220


	//   ....[41]....
        /*0528*/ 	.word	0x00003240


	//   ....[42]....
        /*052c*/ 	.word	0x00003370


	//   ....[43]....
        /*0530*/ 	.word	0x00003380


	//   ....[44]....
        /*0534*/ 	.word	0x000033b0


	//   ....[45]....
        /*0538*/ 	.word	0x000033d0


	//   ....[46]....
        /*053c*/ 	.word	0x00003420


	//   ....[47]....
        /*0540*/ 	.word	0x00003440


	//   ....[48]....
        /*0544*/ 	.word	0x00003480


	//   ....[49]....
        /*0548*/ 	.word	0x000034a0


	//   ....[50]....
        /*054c*/ 	.word	0x000034f0


	//   ....[51]....
        /*0550*/ 	.word	0x000035d0


	//   ....[52]....
        /*0554*/ 	.word	0x000035e0


	//   ....[53]....
        /*0558*/ 	.word	0x00003610


	//   ....[54]....
        /*055c*/ 	.word	0x00003640


	//   ....[55]....
        /*0560*/ 	.word	0x00003690


	//   ....[56]....
        /*0564*/ 	.word	0x000036a0


	//   ....[57]....
        /*0568*/ 	.word	0x000036e0


	//   ....[58]....
        /*056c*/ 	.word	0x00003710


	//   ....[59]....
        /*0570*/ 	.word	0x00003740


	//   ....[60]....
        /*0574*/ 	.word	0x000037f0


	//   ....[61]....
        /*0578*/ 	.word	0x00003820


	//   ....[62]....
        /*057c*/ 	.word	0x00003830


	//   ....[63]....
        /*0580*/ 	.word	0x00003880


	//   ....[64]....
        /*0584*/ 	.word	0x000038b0


	//   ....[65]....
        /*0588*/ 	.word	0x000038e0


	//   ....[66]....
        /*058c*/ 	.word	0x00003910


	//   ....[67]....
        /*0590*/ 	.word	0x00003940


	//   ....[68]....
        /*0594*/ 	.word	0x00003970


	//   ....[69]....
        /*0598*/ 	.word	0x00003a50


	//   ....[70]....
        /*059c*/ 	.word	0x00003aa0


	//   ....[71]....
        /*05a0*/ 	.word	0x00003ab0


	//   ....[72]....
        /*05a4*/ 	.word	0x00003b00


	//   ....[73]....
        /*05a8*/ 	.word	0x00003b30


	//   ....[74]....
        /*05ac*/ 	.word	0x00003b60


	//   ....[75]....
        /*05b0*/ 	.word	0x00003b90


	//   ....[76]....
        /*05b4*/ 	.word	0x00003bc0


	//   ....[77]....
        /*05b8*/ 	.word	0x00003bf0


	//   ....[78]....
        /*05bc*/ 	.word	0x00003cd0


	//   ....[79]....
        /*05c0*/ 	.word	0x00003ce0


	//   ....[80]....
        /*05c4*/ 	.word	0x00003d00


	//   ....[81]....
        /*05c8*/ 	.word	0x00003d60


	//   ....[82]....
        /*05cc*/ 	.word	0x00003d90


	//   ....[83]....
        /*05d0*/ 	.word	0x00003da0


	//   ....[84]....
        /*05d4*/ 	.word	0x00003de0


	//   ....[85]....
        /*05d8*/ 	.word	0x00003e10


	//   ....[86]....
        /*05dc*/ 	.word	0x00003e40


	//   ....[87]....
        /*05e0*/ 	.word	0x00003f70


	//   ....[88]....
        /*05e4*/ 	.word	0x00003f80


	//   ....[89]....
        /*05e8*/ 	.word	0x00003fd0


	//   ....[90]....
        /*05ec*/ 	.word	0x00004000


	//   ....[91]....
        /*05f0*/ 	.word	0x00004010


	//   ....[92]....
        /*05f4*/ 	.word	0x00004050


	//   ....[93]....
        /*05f8*/ 	.word	0x00004080


	//   ....[94]....
        /*05fc*/ 	.word	0x000040b0


	//   ....[95]....
        /*0600*/ 	.word	0x000040e0


	//   ....[96]....
        /*0604*/ 	.word	0x00004210


	//   ....[97]....
        /*0608*/ 	.word	0x00004220


	//   ....[98]....
        /*060c*/ 	.word	0x00004270


	//   ....[99]....
        /*0610*/ 	.word	0x000042a0


	//   ....[100]....
        /*0614*/ 	.word	0x000042b0


	//   ....[101]....
        /*0618*/ 	.word	0x000042f0


	//   ....[102]....
        /*061c*/ 	.word	0x00004320


	//   ....[103]....
        /*0620*/ 	.word	0x00004350


	//   ....[104]....
        /*0624*/ 	.word	0x00004380


	//   ....[105]....
        /*0628*/ 	.word	0x000044a0


	//   ....[106]....
        /*062c*/ 	.word	0x000044b0


	//   ....[107]....
        /*0630*/ 	.word	0x00004500


	//   ....[108]....
        /*0634*/ 	.word	0x00004530


	//   ....[109]....
        /*0638*/ 	.word	0x00004540


	//   ....[110]....
        /*063c*/ 	.word	0x00004580


	//   ....[111]....
        /*0640*/ 	.word	0x000045b0


	//   ....[112]....
        /*0644*/ 	.word	0x000045e0


	//   ....[113]....
        /*0648*/ 	.word	0x00004610


	//   ....[114]....
        /*064c*/ 	.word	0x00004730


	//   ....[115]....
        /*0650*/ 	.word	0x00004740


	//   ....[116]....
        /*0654*/ 	.word	0x00004790


	//   ....[117]....
        /*0658*/ 	.word	0x000047c0


	//   ....[118]....
        /*065c*/ 	.word	0x000047d0


	//   ....[119]....
        /*0660*/ 	.word	0x00004810


	//   ....[120]....
        /*0664*/ 	.word	0x00004840


	//   ....[121]....
        /*0668*/ 	.word	0x00004870


	//   ....[122]....
        /*066c*/ 	.word	0x000048a0


	//   ....[123]....
        /*0670*/ 	.word	0x000049a0


	//   ....[124]....
        /*0674*/ 	.word	0x000049b0


	//   ....[125]....
        /*0678*/ 	.word	0x00004a00


	//   ....[126]....
        /*067c*/ 	.word	0x00004a30


	//   ....[127]....
        /*0680*/ 	.word	0x00004a60


	//   ....[128]....
        /*0684*/ 	.word	0x00004a90


	//   ....[129]....
        /*0688*/ 	.word	0x00004ac0


	//   ....[130]....
        /*068c*/ 	.word	0x00004af0


	//   ....[131]....
        /*0690*/ 	.word	0x00004b20


	//   ....[132]....
        /*0694*/ 	.word	0x00004c30


	//   ....[133]....
        /*0698*/ 	.word	0x00004c40


	//   ....[134]....
        /*069c*/ 	.word	0x00004c50


	//   ....[135]....
        /*06a0*/ 	.word	0x00004ca0


	//   ....[136]....
        /*06a4*/ 	.word	0x00004cd0


	//   ....[137]....
        /*06a8*/ 	.word	0x00004d00


	//   ....[138]....
        /*06ac*/ 	.word	0x00004d30


	//   ....[139]....
        /*06b0*/ 	.word	0x00004d60


	//   ....[140]....
        /*06b4*/ 	.word	0x00004d90


	//   ....[141]....
        /*06b8*/ 	.word	0x00004e80


	//   ....[142]....
        /*06bc*/ 	.word	0x00004eb0


	//   ....[143]....
        /*06c0*/ 	.word	0x00004ec0


	//   ....[144]....
        /*06c4*/ 	.word	0x00004f10


	//   ....[145]....
        /*06c8*/ 	.word	0x00004f40


	//   ....[146]....
        /*06cc*/ 	.word	0x00004f70


	//   ....[147]....
        /*06d0*/ 	.word	0x00004fa0


	//   ....[148]....
        /*06d4*/ 	.word	0x00004fd0


	//   ....[149]....
        /*06d8*/ 	.word	0x00005000


	//   ....[150]....
        /*06dc*/ 	.word	0x00005110


	//   ....[151]....
        /*06e0*/ 	.word	0x00005130


	//   ....[152]....
        /*06e4*/ 	.word	0x00005140


	//   ....[153]....
        /*06e8*/ 	.word	0x00005190


	//   ....[154]....
        /*06ec*/ 	.word	0x000051c0


	//   ....[155]....
        /*06f0*/ 	.word	0x000051f0


	//   ....[156]....
        /*06f4*/ 	.word	0x00005220


	//   ....[157]....
        /*06f8*/ 	.word	0x00005250


	//   ....[158]....
        /*06fc*/ 	.word	0x00005280


	//   ....[159]....
        /*0700*/ 	.word	0x00005360


	//   ....[160]....
        /*0704*/ 	.word	0x000053a0


	//   ....[161]....
        /*0708*/ 	.word	0x000053b0


	//   ....[162]....
        /*070c*/ 	.word	0x000053f0


	//   ....[163]....
        /*0710*/ 	.word	0x00005410


	//   ....[164]....
        /*0714*/ 	.word	0x00005480


	//   ....[165]....
        /*0718*/ 	.word	0x000054b0


	//   ....[166]....
        /*071c*/ 	.word	0x000054e0


	//   ....[167]....
        /*0720*/ 	.word	0x00005510


	//   ....[168]....
        /*0724*/ 	.word	0x000055d0


	//   ....[169]....
        /*0728*/ 	.word	0x00005630


	//   ....[170]....
        /*072c*/ 	.word	0x00005650


	//   ....[171]....
        /*0730*/ 	.word	0x000056a0


	//   ....[172]....
        /*0734*/ 	.word	0x000056d0


	//   ....[173]....
        /*0738*/ 	.word	0x00005700


	//   ....[174]....
        /*073c*/ 	.word	0x00005730


	//   ....[175]....
        /*0740*/ 	.word	0x00005760


	//   ....[176]....
        /*0744*/ 	.word	0x00005790


	//   ....[177]....
        /*0748*/ 	.word	0x00005860


	//   ....[178]....
        /*074c*/ 	.word	0x00005880


	//   ....[179]....
        /*0750*/ 	.word	0x00005890


	//   ....[180]....
        /*0754*/ 	.word	0x000058e0


	//   ....[181]....
        /*0758*/ 	.word	0x00005930


	//   ....[182]....
        /*075c*/ 	.word	0x00005960


	//   ....[183]....
        /*0760*/ 	.word	0x00005990


	//   ....[184]....
        /*0764*/ 	.word	0x000059c0


	//   ....[185]....
        /*0768*/ 	.word	0x000059f0


	//   ....[186]....
        /*076c*/ 	.word	0x00005b10


	//   ....[187]....
        /*0770*/ 	.word	0x00005fb0


	//   ....[188]....
        /*0774*/ 	.word	0x00006270


	//   ....[189]....
        /*0778*/ 	.word	0x00006310


	//   ....[190]....
        /*077c*/ 	.word	0x000063b0


	//   ....[191]....
        /*0780*/ 	.word	0x00006450


	//   ....[192]....
        /*0784*/ 	.word	0x000064f0


	//   ....[193]....
        /*0788*/ 	.word	0x00006590


	//   ....[194]....
        /*078c*/ 	.word	0x00006630


	//   ....[195]....
        /*0790*/ 	.word	0x000066d0


	//   ....[196]....
        /*0794*/ 	.word	0x00006770


	//   ....[197]....
        /*0798*/ 	.word	0x00006810


	//   ....[198]....
        /*079c*/ 	.word	0x000068b0


	//   ....[199]....
        /*07a0*/ 	.word	0x00006950


	//   ....[200]....
        /*07a4*/ 	.word	0x000069f0


	//   ....[201]....
        /*07a8*/ 	.word	0x00006a90


	//   ....[202]....
        /*07ac*/ 	.word	0x00006b30


	//   ....[203]....
        /*07b0*/ 	.word	0x00006bd0


	//   ....[204]....
        /*07b4*/ 	.word	0x00006c70


	//   ....[205]....
        /*07b8*/ 	.word	0x00006d10


	//   ....[206]....
        /*07bc*/ 	.word	0x00006db0


	//   ....[207]....
        /*07c0*/ 	.word	0x00006e50


	//   ....[208]....
        /*07c4*/ 	.word	0x00006fd0


	//   ....[209]....
        /*07c8*/ 	.word	0x000070c0


	//   ....[210]....
        /*07cc*/ 	.word	0x00007220


	//   ....[211]....
        /*07d0*/ 	.word	0x000073b0


	//   ....[212]....
        /*07d4*/ 	.word	0x000074a0


	//   ....[213]....
        /*07d8*/ 	.word	0x00007590


	//   ....[214]....
        /*07dc*/ 	.word	0x00007680


	//   ....[215]....
        /*07e0*/ 	.word	0x00007770


	//   ....[216]....
        /*07e4*/ 	.word	0x00007860


	//   ....[217]....
        /*07e8*/ 	.word	0x00007960


	//   ....[218]....
        /*07ec*/ 	.word	0x00007ac0


	//   ....[219]....
        /*07f0*/ 	.word	0x00007c50


	//   ....[220]....
        /*07f4*/ 	.word	0x00007d40


	//   ....[221]....
        /*07f8*/ 	.word	0x00007e30


	//   ....[222]....
        /*07fc*/ 	.word	0x00007f20


	//   ....[223]....
        /*0800*/ 	.word	0x00008010


	//   ....[224]....
        /*0804*/ 	.word	0x00008100


	//   ....[225]....
        /*0808*/ 	.word	0x000081f0


	//   ....[226]....
        /*080c*/ 	.word	0x000082e0


	//   ....[227]....
        /*0810*/ 	.word	0x000083c0


	//   ....[228]....
        /*0814*/ 	.word	0x00008430


	//   ....[229]....
        /*0818*/ 	.word	0x000084a0


	//   ....[230]....
        /*081c*/ 	.word	0x00008510


	//   ....[231]....
        /*0820*/ 	.word	0x00008580


	//   ....[232]....
        /*0824*/ 	.word	0x000085e0


	//----- nvinfo : EIATTR_VRC_CTA_INIT_COUNT
	.align		4
.L_105:
        /*0828*/ 	.byte	0x02, 0x4a
	.zero		1
	.zero		1


	//----- nvinfo : EIATTR_EXIT_INSTR_OFFSETS
	.align		4
        /*082c*/ 	.byte	0x04, 0x1c
        /*082e*/ 	.short	(.L_107 - .L_106)


	//   ....[0]....
.L_106:
        /*0830*/ 	.word	0x00001de0


	//   ....[1]....
        /*0834*/ 	.word	0x00002230


	//   ....[2]....
        /*0838*/ 	.word	0x00002250


	//   ....[3]....
        /*083c*/ 	.word	0x00006e60


	//   ....[4]....
        /*0840*/ 	.word	0x000083d0


	//----- nvinfo : EIATTR_MAX_THREADS
	.align		4
.L_107:
        /*0844*/ 	.byte	0x04, 0x05
        /*0846*/ 	.short	(.L_109 - .L_108)
.L_108:
        /*0848*/ 	.word	0x00000180
        /*084c*/ 	.word	0x00000001
        /*0850*/ 	.word	0x00000001


	//----- nvinfo : EIATTR_CRS_STACK_SIZE
	.align		4
.L_109:
        /*0854*/ 	.byte	0x04, 0x1e
        /*0856*/ 	.short	(.L_111 - .L_110)
.L_110:
        /*0858*/ 	.word	0x00000000


	//----- nvinfo : EIATTR_CBANK_PARAM_SIZE
	.align		4
.L_111:
        /*085c*/ 	.byte	0x03, 0x19
        /*085e*/ 	.short	0x004d


	//----- nvinfo : EIATTR_PARAM_CBANK
	.align		4
        /*0860*/ 	.byte	0x04, 0x0a
        /*0862*/ 	.short	(.L_113 - .L_112)
	.align		4
.L_112:
        /*0864*/ 	.word	index@(.nv.constant0._ZN3cub18CUB_300001_SM_10006detail10radix_sort29DeviceRadixSortOnesweepKernelINS1_5radix10policy_hubIiNS0_8NullTypeEjE10Policy1000ELNS0_9SortOrderE0EiS6_jiiNS1_21identity_decomposer_tEEEvPT5_SC_PT3_PKSD_PT1_PKSH_PT2_PKSL_T4_iiT6_)
        /*0868*/ 	.short	0x0380
        /*086a*/ 	.short	0x004d


	//----- nvinfo : EIATTR_SW_WAR
	.align		4
.L_113:
        /*086c*/ 	.byte	0x04, 0x36
        /*086e*/ 	.short	(.L_115 - .L_114)
.L_114:
        /*0870*/ 	.word	0x00000008
.L_115:


//--------------------- .nv.info._ZN3cub18CUB_300001_SM_10006detail10radix_sort33DeviceRadixSortExclusiveSumKernelINS1_5radix10policy_hubIiNS0_8NullTypeEjE10Policy1000EjEEvPT0_ --------------------------
	.section	.nv.info._ZN3cub18CUB_300001_SM_10006detail10radix_sort33DeviceRadixSortExclusiveSumKernelINS1_5radix10policy_hubIiNS0_8NullTypeEjE10Policy1000EjEEvPT0_,"",@"SHT_CUDA_INFO"
	.sectionflags	@""
	.align	4


	//----- nvinfo : EIATTR_CUDA_API_VERSION
	.align		4
        /*0000*/ 	.byte	0x04, 0x37
        /*0002*/ 	.short	(.L_117 - .L_116)
.L_116:
        /*0004*/ 	.word	0x00000082


	//----- nvinfo : EIATTR_KPARAM_INFO
	.align		4
.L_117:
        /*0008*/ 	.byte	0x04, 0x17
        /*000a*/ 	.short	(.L_119 - .L_118)
.L_118:
        /*000c*/ 	.word	0x00000000
        /*0010*/ 	.short	0x0000
        /*0012*/ 	.short	0x0000
        /*0014*/ 	.byte	0x00, 0xf5, 0x21, 0x00


	//----- nvinfo : EIATTR_SPARSE_MMA_MASK
	.align		4
.L_119:
        /*0018*/ 	.byte	0x03, 0x50
        /*001a*/ 	.short	0x0000


	//----- nvinfo : EIATTR_MAXREG_COUNT
	.align		4
        /*001c*/ 	.byte	0x03, 0x1b
        /*001e*/ 	.short	0x00ff


	//----- nvinfo : EIATTR_NUM_BARRIERS
	.align		4
        /*0020*/ 	.byte	0x02, 0x4c
        /*0022*/ 	.byte	0x01
	.zero		1


	//----- nvinfo : EIATTR_MERCURY_ISA_VERSION
	.align		4
        /*0024*/ 	.byte	0x03, 0x5f
        /*0026*/ 	.short	0x0101


	//----- nvinfo : EIATTR_COOP_GROUP_MASK_REGIDS
	.align		4
        /*0028*/ 	.byte	0x04, 0x29
        /*002a*/ 	.short	(.L_121 - .L_120)


	//   ....[0]....
.L_120:
        /*002c*/ 	.word	0xffffffff


	//   ....[1]....
        /*0030*/ 	.word	0xffffffff


	//   ....[2]....
        /*0034*/ 	.word	0xffffffff


	//   ....[3]....
        /*0038*/ 	.word	0xffffffff


	//   ....[4]....
        /*003c*/ 	.word	0xffffffff


	//   ....[5]....
        /*0040*/ 	.word	0x05000012


	//   ....[6]....
        /*0044*/ 	.word	0x05000012


	//   ....[7]....
        /*0048*/ 	.word	0x05000012


	//   ....[8]....
        /*004c*/ 	.word	0x05000012


	//   ....[9]....
        /*0050*/ 	.word	0x05000012


	//----- nvinfo : EIATTR_COOP_GROUP_INSTR_OFFSETS
	.align		4
.L_121:
        /*0054*/ 	.byte	0x04, 0x28
        /*0056*/ 	.short	(.L_123 - .L_122)


	//   ....[0]....
.L_122:
        /*0058*/ 	.word	0x00000210


	//   ....[1]....
        /*005c*/ 	.word	0x00000230


	//   ....[2]....
        /*0060*/ 	.word	0x00000250


	//   ....[3]....
        /*0064*/ 	.word	0x00000270


	//   ....[4]....
        /*0068*/ 	.word	0x00000290


	//   ....[5]....
        /*006c*/ 	.word	0x00000460


	//   ....[6]....
        /*0070*/ 	.word	0x000004d0


	//   ....[7]....
        /*0074*/ 	.word	0x00000540


	//   ....[8]....
        /*0078*/ 	.word	0x000005b0


	//   ....[9]....
        /*007c*/ 	.word	0x00000620


	//----- nvinfo : EIATTR_VRC_CTA_INIT_COUNT
	.align		4
.L_123:
        /*0080*/ 	.byte	0x02, 0x4a
	.zero		1
	.zero		1


	//----- nvinfo : EIATTR_EXIT_INSTR_OFFSETS
	.align		4
        /*0084*/ 	.byte	0x04, 0x1c
        /*0086*/ 	.short	(.L_125 - .L_124)


	//   ....[0]....
.L_124:
        /*0088*/ 	.word	0x000003d0


	//   ....[1]....
        /*008c*/ 	.word	0x00000400


	//----- nvinfo : EIATTR_CRS_STACK_SIZE
	.align		4
.L_125:
        /*0090*/ 	.byte	0x04, 0x1e
        /*0092*/ 	.short	(.L_127 - .L_126)
.L_126:
        /*0094*/ 	.word	0x00000000


	//----- nvinfo : EIATTR_CBANK_PARAM_SIZE
	.align		4
.L_127:
        /*0098*/ 	.byte	0x03, 0x19
        /*009a*/ 	.short	0x0008


	//----- nvinfo : EIATTR_PARAM_CBANK
	.align		4
        /*009c*/ 	.byte	0x04, 0x0a
        /*009e*/ 	.short	(.L_129 - .L_128)
	.align		4
.L_128:
        /*00a0*/ 	.word	index@(.nv.constant0._ZN3cub18CUB_300001_SM_10006detail10radix_sort33DeviceRadixSortExclusiveSumKernelINS1_5radix10policy_hubIiNS0_8NullTypeEjE10Policy1000EjEEvPT0_)
        /*00a4*/ 	.short	0x0380
        /*00a6*/ 	.short	0x0008


	//----- nvinfo : EIATTR_SW_WAR
	.align		4
.L_129:
        /*00a8*/ 	.byte	0x04, 0x36
        /*00aa*/ 	.short	(.L_131 - .L_130)
.L_130:
        /*00ac*/ 	.word	0x00000008
.L_131:


//--------------------- .nv.info._ZN3cub18CUB_300001_SM_10006detail10radix_sort30DeviceRadixSortHistogramKernelINS1_5radix10policy_hubIiNS0_8NullTypeEjE10Policy1000ELNS0_9SortOrderE0EijNS1_21identity_decomposer_tEEEvPT2_PKT1_SB_iiT3_ --------------------------
	.section	.nv.info._ZN3cub18CUB_300001_SM_10006detail10radix_sort30DeviceRadixSortHistogramKernelINS1_5radix10policy_hubIiNS0_8NullTypeEjE10Policy1000ELNS0_9SortOrderE0EijNS1_21identity_decomposer_tEEEvPT2_PKT1_SB_iiT3_,"",@"SHT_CUDA_INFO"
	.sectionflags	@""
	.align	4


	//----- nvinfo : EIATTR_CUDA_API_VERSION
	.align		4
        /*0000*/ 	.byte	0x04, 0x37
        /*0002*/ 	.short	(.L_133 - .L_132)
.L_132:
        /*0004*/ 	.word	0x00000082


	//----- nvinfo : EIATTR_KPARAM_INFO
	.align		4
.L_133:
        /*0008*/ 	.byte	0x04, 0x17
        /*000a*/ 	.short	(.L_135 - .L_134)
.L_134:
        /*000c*/ 	.word	0x00000000
        /*0010*/ 	.short	0x0005
        /*0012*/ 	.short	0x001c
        /*0014*/ 	.byte	0x00, 0xf0, 0x05, 0x00


	//----- nvinfo : EIATTR_KPARAM_INFO
	.align		4
.L_135:
        /*0018*/ 	.byte	0x04, 0x17
        /*001a*/ 	.short	(.L_137 - .L_136)
.L_136:
        /*001c*/ 	.word	0x00000000
        /*0020*/ 	.short	0x0004
        /*0022*/ 	.short	0x0018
        /*0024*/ 	.byte	0x00, 0xf0, 0x11, 0x00


	//----- nvinfo : EIATTR_KPARAM_INFO
	.align		4
.L_137:
        /*0028*/ 	.byte	0x04, 0x17
        /*002a*/ 	.short	(.L_139 - .L_138)
.L_138:
        /*002c*/ 	.word	0x00000000
        /*0030*/ 	.short	0x0003
        /*0032*/ 	.short	0x0014
        /*0034*/ 	.byte	0x00, 0xf0, 0x11, 0x00


	//----- nvinfo : EIATTR_KPARAM_INFO
	.align		4
.L_139:
        /*0038*/ 	.byte	0x04, 0x17
        /*003a*/ 	.short	(.L_141 - .L_140)
.L_140:
        /*003c*/ 	.word	0x00000000
        /*0040*/ 	.short	0x0002
        /*0042*/ 	.short	0x0010
        /*0044*/ 	.byte	0x00, 0xf0, 0x11, 0x00


	//----- nvinfo : EIATTR_KPARAM_INFO
	.align		4
.L_141:
        /*0048*/ 	.byte	0x04, 0x17
        /*004a*/ 	.short	(.L_143 - .L_142)
.L_142:
        /*004c*/ 	.word	0x00000000
        /*0050*/ 	.short	0x0001
        /*0052*/ 	.short	0x0008
        /*0054*/ 	.byte	0x00, 0xf5, 0x21, 0x00


	//----- nvinfo : EIATTR_KPARAM_INFO
	.align		4
.L_143:
        /*0058*/ 	.byte	0x04, 0x17
        /*005a*/ 	.short	(.L_145 - .L_144)
.L_144:
        /*005c*/ 	.word	0x00000000
        /*0060*/ 	.short	0x0000
        /*0062*/ 	.short	0x0000
        /*0064*/ 	.byte	0x00, 0xf5, 0x21, 0x00


	//----- nvinfo : EIATTR_SPARSE_MMA_MASK
	.align		4
.L_145:
        /*0068*/ 	.byte	0x03, 0x50
        /*006a*/ 	.short	0x0000


	//----- nvinfo : EIATTR_MAXREG_COUNT
	.align		4
        /*006c*/ 	.byte	0x03, 0x1b
        /*006e*/ 	.short	0x00ff


	//----- nvinfo : EIATTR_NUM_BARRIERS
	.align		4
        /*0070*/ 	.byte	0x02, 0x4c
        /*0072*/ 	.byte	0x01
	.zero		1


	//----- nvinfo : EIATTR_MERCURY_ISA_VERSION
	.align		4
        /*0074*/ 	.byte	0x03, 0x5f
        /*0076*/ 	.short	0x0101


	//----- nvinfo : EIATTR_VRC_CTA_INIT_COUNT
	.align		4
        /*0078*/ 	.byte	0x02, 0x4a
	.zero		1
	.zero		1


	//----- nvinfo : EIATTR_EXIT_INSTR_OFFSETS
	.align		4
        /*007c*/ 	.byte	0x04, 0x1c
        /*007e*/ 	.short	(.L_147 - .L_146)


	//   ....[0]....
.L_146:
        /*0080*/ 	.word	0x00000030


	//   ....[1]....
        /*0084*/ 	.word	0x00002b10


	//----- nvinfo : EIATTR_MAX_THREADS
	.align		4
.L_147:
        /*0088*/ 	.byte	0x04, 0x05
        /*008a*/ 	.short	(.L_149 - .L_148)
.L_148:
        /*008c*/ 	.word	0x00000080
        /*0090*/ 	.word	0x00000001
        /*0094*/ 	.word	0x00000001


	//----- nvinfo : EIATTR_CRS_STACK_SIZE
	.align		4
.L_149:
        /*0098*/ 	.byte	0x04, 0x1e
        /*009a*/ 	.short	(.L_151 - .L_150)
.L_150:
        /*009c*/ 	.word	0x00000000


	//----- nvinfo : EIATTR_CBANK_PARAM_SIZE
	.align		4
.L_151:
        /*00a0*/ 	.byte	0x03, 0x19
        /*00a2*/ 	.short	0x001d


	//----- nvinfo : EIATTR_PARAM_CBANK
	.align		4
        /*00a4*/ 	.byte	0x04, 0x0a
        /*00a6*/ 	.short	(.L_153 - .L_152)
	.align		4
.L_152:
        /*00a8*/ 	.word	index@(.nv.constant0._ZN3cub18CUB_300001_SM_10006detail10radix_sort30DeviceRadixSortHistogramKernelINS1_5radix10policy_hubIiNS0_8NullTypeEjE10Policy1000ELNS0_9SortOrderE0EijNS1_21identity_decomposer_tEEEvPT2_PKT1_SB_iiT3_)
        /*00ac*/ 	.short	0x0380
        /*00ae*/ 	.short	0x001d


	//----- nvinfo : EIATTR_SW_WAR
	.align		4
.L_153:
        /*00b0*/ 	.byte	0x04, 0x36
        /*00b2*/ 	.short	(.L_155 - .L_154)
.L_154:
        /*00b4*/ 	.word	0x00000008
.L_155:


//--------------------- .nv.info._ZN3cub18CUB_300001_SM_10006detail10radix_sort31DeviceRadixSortSingleTileKernelINS1_5radix10policy_hubIiNS0_8NullTypeEjE10Policy1000ELNS0_9SortOrderE0EiS6_jNS1_21identity_decomposer_tEEEvPKT1_PSB_PKT2_PSF_T3_iiT4_ --------------------------
	.section	.nv.info._ZN3cub18CUB_300001_SM_10006detail10radix_sort31DeviceRadixSortSingleTileKernelINS1_5radix10policy_hubIiNS0_8NullTypeEjE10Policy1000ELNS0_9SortOrderE0EiS6_jNS1_21identity_decomposer_tEEEvPKT1_PSB_PKT2_PSF_T3_iiT4_,"",@"SHT_CUDA_INFO"
	.sectionflags	@""
	.align	4


	//----- nvinfo : EIATTR_CUDA_API_VERSION
	.align		4
        /*0000*/ 	.byte	0x04, 0x37
        /*0002*/ 	.short	(.L_157 - .L_156)
.L_156:
        /*0004*/ 	.word	0x00000082


	//----- nvinfo : EIATTR_KPARAM_INFO
	.align		4
.L_157:
        /*0008*/ 	.byte	0x04, 0x17
        /*000a*/ 	.short	(.L_159 - .L_158)
.L_158:
        /*000c*/ 	.word	0x00000000
        /*0010*/ 	.short	0x0007
        /*0012*/ 	.short	0x002c
        /*0014*/ 	.byte	0x00, 0xf0, 0x05, 0x00


	//----- nvinfo : EIATTR_KPARAM_INFO
	.align		4
.L_159:
        /*0018*/ 	.byte	0x04, 0x17
        /*001a*/ 	.short	(.L_161 - .L_160)
.L_160:
        /*001c*/ 	.word	0x00000000
        /*0020*/ 	.short	0x0006
        /*0022*/ 	.short	0x0028
        /*0024*/ 	.byte	0x00, 0xf0, 0x11, 0x00


	//----- nvinfo : EIATTR_KPARAM_INFO
	.align		4
.L_161:
        /*0028*/ 	.byte	0x04, 0x17
        /*002a*/ 	.short	(.L_163 - .L_162)
.L_162:
        /*002c*/ 	.word	0x00000000
        /*0030*/ 	.short	0x0005
        /*0032*/ 	.short	0x0024
        /*0034*/ 	.byte	0x00, 0xf0, 0x11, 0x00


	//----- nvinfo : EIATTR_KPARAM_INFO
	.align		4
.L_163:
        /*0038*/ 	.byte	0x04, 0x17
        /*003a*/ 	.short	(.L_165 - .L_164)
.L_164:
        /*003c*/ 	.word	0x00000000
        /*0040*/ 	.short	0x0004
        /*0042*/ 	.short	0x0020
        /*0044*/ 	.byte	0x00, 0xf0, 0x11, 0x00


	//----- nvinfo : EIATTR_KPARAM_INFO
	.align		4
.L_165:
        /*0048*/ 	.byte	0x04, 0x17
        /*004a*/ 	.short	(.L_167 - .L_166)
.L_166:
        /*004c*/ 	.word	0x00000000
        /*0050*/ 	.short	0x0003
        /*0052*/ 	.short	0x0018
        /*0054*/ 	.byte	0x00, 0xf5, 0x21, 0x00


	//----- nvinfo : EIATTR_KPARAM_INFO
	.align		4
.L_167:
        /*0058*/ 	.byte	0x04, 0x17
        /*005a*/ 	.short	(.L_169 - .L_168)
.L_168:
        /*005c*/ 	.word	0x00000000
        /*0060*/ 	.short	0x0002
        /*0062*/ 	.short	0x0010
        /*0064*/ 	.byte	0x00, 0xf5, 0x21, 0x00


	//----- nvinfo : EIATTR_KPARAM_INFO
	.align		4
.L_169:
        /*0068*/ 	.byte	0x04, 0x17
        /*006a*/ 	.short	(.L_171 - .L_170)
.L_170:
        /*006c*/ 	.word	0x00000000
        /*0070*/ 	.short	0x0001
        /*0072*/ 	.short	0x0008
        /*0074*/ 	.byte	0x00, 0xf5, 0x21, 0x00


	//----- nvinfo : EIATTR_KPARAM_INFO
	.align		4
.L_171:
        /*0078*/ 	.byte	0x04, 0x17
        /*007a*/ 	.short	(.L_173 - .L_172)
.L_172:
        /*007c*/ 	.word	0x00000000
        /*0080*/ 	.short	0x0000
        /*0082*/ 	.short	0x0000
        /*0084*/ 	.byte	0x00, 0xf5, 0x21, 0x00


	//----- nvinfo : EIATTR_SPARSE_MMA_MASK
	.align		4
.L_173:
        /*0088*/ 	.byte	0x03, 0x50
        /*008a*/ 	.short	0x0000


	//----- nvinfo : EIATTR_MAXREG_COUNT
	.align		4
        /*008c*/ 	.byte	0x03, 0x1b
        /*008e*/ 	.short	0x00ff


	//----- nvinfo : EIATTR_NUM_BARRIERS
	.align		4
        /*0090*/ 	.byte	0x02, 0x4c
        /*0092*/ 	.byte	0x01
	.zero		1


	//----- nvinfo : EIATTR_MERCURY_ISA_VERSION
	.align		4
        /*0094*/ 	.byte	0x03, 0x5f
        /*0096*/ 	.short	0x0101


	//----- nvinfo : EIATTR_COOP_GROUP_MASK_REGIDS
	.align		4
        /*0098*/ 	.byte	0x04, 0x29
        /*009a*/ 	.short	(.L_175 - .L_174)


	//   ....[0]....
.L_174:
        /*009c*/ 	.word	0xffffffff


	//   ....[1]....
        /*00a0*/ 	.word	0xffffffff


	//   ....[2]....
        /*00a4*/ 	.word	0xffffffff


	//   ....[3]....
        /*00a8*/ 	.word	0xffffffff


	//   ....[4]....
        /*00ac*/ 	.word	0xffffffff


	//----- nvinfo : EIATTR_COOP_GROUP_INSTR_OFFSETS
	.align		4
.L_175:
        /*00b0*/ 	.byte	0x04, 0x28
        /*00b2*/ 	.short	(.L_177 - .L_176)


	//   ....[0]....
.L_176:
        /*00b4*/ 	.word	0x00001a00


	//   ....[1]....
        /*00b8*/ 	.word	0x00001a20


	//   ....[2]....
        /*00bc*/ 	.word	0x00001a40


	//   ....[3]....
        /*00c0*/ 	.word	0x00001a60


	//   ....[4]....
        /*00c4*/ 	.word	0x00001a80


	//----- nvinfo : EIATTR_VRC_CTA_INIT_COUNT
	.align		4
.L_177:
        /*00c8*/ 	.byte	0x02, 0x4a
	.zero		1
	.zero		1


	//----- nvinfo : EIATTR_EXIT_INSTR_OFFSETS
	.align		4
        /*00cc*/ 	.byte	0x04, 0x1c
        /*00ce*/ 	.short	(.L_179 - .L_178)


	//   ....[0]....
.L_178:
        /*00d0*/ 	.word	0x00002fc0


	//   ....[1]....
        /*00d4*/ 	.word	0x00003000


	//----- nvinfo : EIATTR_MAX_THREADS
	.align		4
.L_179:
        /*00d8*/ 	.byte	0x04, 0x05
        /*00da*/ 	.short	(.L_181 - .L_180)
.L_180:
        /*00dc*/ 	.word	0x00000100
        /*00e0*/ 	.word	0x00000001
        /*00e4*/ 	.word	0x00000001


	//----- nvinfo : EIATTR_CBANK_PARAM_SIZE
	.align		4
.L_181:
        /*00e8*/ 	.byte	0x03, 0x19
        /*00ea*/ 	.short	0x002d


	//----- nvinfo : EIATTR_PARAM_CBANK
	.align		4
        /*00ec*/ 	.byte	0x04, 0x0a
        /*00ee*/ 	.short	(.L_183 - .L_182)
	.align		4
.L_182:
        /*00f0*/ 	.word	index@(.nv.constant0._ZN3cub18CUB_300001_SM_10006detail10radix_sort31DeviceRadixSortSingleTileKernelINS1_5radix10policy_hubIiNS0_8NullTypeEjE10Policy1000ELNS0_9SortOrderE0EiS6_jNS1_21identity_decomposer_tEEEvPKT1_PSB_PKT2_PSF_T3_iiT4_)
        /*00f4*/ 	.short	0x0380
        /*00f6*/ 	.short	0x002d


	//----- nvinfo : EIATTR_SW_WAR
	.align		4
.L_183:
        /*00f8*/ 	.byte	0x04, 0x36
        /*00fa*/ 	.short	(.L_185 - .L_184)
.L_184:
        /*00fc*/ 	.word	0x00000008
.L_185:


//--------------------- .nv.info._ZN3cub18CUB_300001_SM_10006detail11EmptyKernelIvEEvv --------------------------
	.section	.nv.info._ZN3cub18CUB_300001_SM_10006detail11EmptyKernelIvEEvv,"",@"SHT_CUDA_INFO"
	.sectionflags	@""
	.align	4


	//----- nvinfo : EIATTR_CUDA_API_VERSION
	.align		4
        /*0000*/ 	.byte	0x04, 0x37
        /*0002*/ 	.short	(.L_187 - .L_186)
.L_186:
        /*0004*/ 	.word	0x00000082


	//----- nvinfo : EIATTR_SPARSE_MMA_MASK
	.align		4
.L_187:
        /*0008*/ 	.byte	0x03, 0x50
        /*000a*/ 	.short	0x0000


	//----- nvinfo : EIATTR_MAXREG_COUNT
	.align		4
        /*000c*/ 	.byte	0x03, 0x1b
        /*000e*/ 	.short	0x00ff


	//----- nvinfo : EIATTR_MERCURY_ISA_VERSION
	.align		4
        /*0010*/ 	.byte	0x03, 0x5f
        /*0012*/ 	.short	0x0101


	//----- nvinfo : EIATTR_VRC_CTA_INIT_COUNT
	.align		4
        /*0014*/ 	.byte	0x02, 0x4a
	.zero		1
	.zero		1


	//----- nvinfo : EIATTR_EXIT_INSTR_OFFSETS
	.align		4
        /*0018*/ 	.byte	0x04, 0x1c
        /*001a*/ 	.short	(.L_189 - .L_188)


	//   ....[0]....
.L_188:
        /*001c*/ 	.word	0x00000010


	//----- nvinfo : EIATTR_SW_WAR
	.align		4
.L_189:
        /*0020*/ 	.byte	0x04, 0x36
        /*0022*/ 	.short	(.L_191 - .L_190)
.L_190:
        /*0024*/ 	.word	0x00000008
.L_191:


//--------------------- .nv.info._Z11sort_kernelPKiPiiii --------------------------
	.section	.nv.info._Z11sort_kernelPKiPiiii,"",@"SHT_CUDA_INFO"
	.sectionflags	@""
	.align	4


	//----- nvinfo : EIATTR_CUDA_API_VERSION
	.align		4
        /*0000*/ 	.byte	0x04, 0x37
        /*0002*/ 	.short	(.L_193 - .L_192)
.L_192:
        /*0004*/ 	.word	0x00000082


	//----- nvinfo : EIATTR_KPARAM_INFO
	.align		4
.L_193:
        /*0008*/ 	.byte	0x04, 0x17
        /*000a*/ 	.short	(.L_195 - .L_194)
.L_194:
        /*000c*/ 	.word	0x00000000
        /*0010*/ 	.short	0x0004
        /*0012*/ 	.short	0x0018
        /*0014*/ 	.byte	0x00, 0xf0, 0x11, 0x00


	//----- nvinfo : EIATTR_KPARAM_INFO
	.align		4
.L_195:
        /*0018*/ 	.byte	0x04, 0x17
        /*001a*/ 	.short	(.L_197 - .L_196)
.L_196:
        /*001c*/ 	.word	0x00000000
        /*0020*/ 	.short	0x0003
        /*0022*/ 	.short	0x0014
        /*0024*/ 	.byte	0x00, 0xf0, 0x11, 0x00


	//----- nvinfo : EIATTR_KPARAM_INFO
	.align		4
.L_197:
        /*0028*/ 	.byte	0x04, 0x17
        /*002a*/ 	.short	(.L_199 - .L_198)
.L_198:
        /*002c*/ 	.word	0x00000000
        /*0030*/ 	.short	0x0002
        /*0032*/ 	.short	0x0010
        /*0034*/ 	.byte	0x00, 0xf0, 0x11, 0x00


	//----- nvinfo : EIATTR_KPARAM_INFO
	.align		4
.L_199:
        /*0038*/ 	.byte	0x04, 0x17
        /*003a*/ 	.short	(.L_201 - .L_200)
.L_200:
        /*003c*/ 	.word	0x00000000
        /*0040*/ 	.short	0x0001
        /*0042*/ 	.short	0x0008
        /*0044*/ 	.byte	0x00, 0xf5, 0x21, 0x00


	//----- nvinfo : EIATTR_KPARAM_INFO
	.align		4
.L_201:
        /*0048*/ 	.byte	0x04, 0x17
        /*004a*/ 	.short	(.L_203 - .L_202)
.L_202:
        /*004c*/ 	.word	0x00000000
        /*0050*/ 	.short	0x0000
        /*0052*/ 	.short	0x0000
        /*0054*/ 	.byte	0x00, 0xf5, 0x21, 0x00


	//----- nvinfo : EIATTR_SPARSE_MMA_MASK
	.align		4
.L_203:
        /*0058*/ 	.byte	0x03, 0x50
        /*005a*/ 	.short	0x0000


	//----- nvinfo : EIATTR_MAXREG_COUNT
	.align		4
        /*005c*/ 	.byte	0x03, 0x1b
        /*005e*/ 	.short	0x00ff


	//----- nvinfo : EIATTR_MERCURY_ISA_VERSION
	.align		4
        /*0060*/ 	.byte	0x03, 0x5f
        /*0062*/ 	.short	0x0101


	//----- nvinfo : EIATTR_VRC_CTA_INIT_COUNT
	.align		4
        /*0064*/ 	.byte	0x02, 0x4a
	.zero		1
	.zero		1


	//----- nvinfo : EIATTR_EXIT_INSTR_OFFSETS
	.align		4
        /*0068*/ 	.byte	0x04, 0x1c
        /*006a*/ 	.short	(.L_205 - .L_204)


	//   ....[0]....
.L_204:
        /*006c*/ 	.word	0x00000060


	//   ....[1]....
        /*0070*/ 	.word	0x00000a70


	//----- nvinfo : EIATTR_CRS_STACK_SIZE
	.align		4
.L_205:
        /*0074*/ 	.byte	0x04, 0x1e
        /*0076*/ 	.short	(.L_207 - .L_206)
.L_206:
        /*0078*/ 	.word	0x00000000


	//----- nvinfo : EIATTR_CBANK_PARAM_SIZE
	.align		4
.L_207:
        /*007c*/ 	.byte	0x03, 0x19
        /*007e*/ 	.short	0x001c


	//----- nvinfo : EIATTR_PARAM_CBANK
	.align		4
        /*0080*/ 	.byte	0x04, 0x0a
        /*0082*/ 	.short	(.L_209 - .L_208)
	.align		4
.L_208:
        /*0084*/ 	.word	index@(.nv.constant0._Z11sort_kernelPKiPiiii)
        /*0088*/ 	.short	0x0380
        /*008a*/ 	.short	0x001c


	//----- nvinfo : EIATTR_SW_WAR
	.align		4
.L_209:
        /*008c*/ 	.byte	0x04, 0x36
        /*008e*/ 	.short	(.L_211 - .L_210)
.L_210:
        /*0090*/ 	.word	0x00000008
.L_211:


//--------------------- .nv.callgraph             --------------------------
	.section	.nv.callgraph,"",@"SHT_CUDA_CALLGRAPH"
	.align	4
	.sectionentsize	8
	.align		4
        /*0000*/ 	.word	0x00000000
	.align		4
        /*0004*/ 	.word	0xffffffff
	.align		4
        /*0008*/ 	.word	0x00000000
	.align		4
        /*000c*/ 	.word	0xfffffffe
	.align		4
        /*0010*/ 	.word	0x00000000
	.align		4
        /*0014*/ 	.word	0xfffffffd
	.align		4
        /*0018*/ 	.word	0x00000000
	.align		4
        /*001c*/ 	.word	0xfffffffc


//--------------------- .nv.constant4             --------------------------
	.section	.nv.constant4,"a",@progbits
	.align	8
	.align		8
.nv.constant4:
        /*0000*/ 	.dword	_ZN34_INTERNAL_3f53771e_4_k_cu_4467baca4cuda3std3__45__cpo5beginE
	.align		8
        /*0008*/ 	.dword	_ZN34_INTERNAL_3f53771e_4_k_cu_4467baca4cuda3std3__45__cpo3endE
	.align		8
        /*0010*/ 	.dword	_ZN34_INTERNAL_3f53771e_4_k_cu_4467baca4cuda3std3__45__cpo6cbeginE
	.align		8
        /*0018*/ 	.dword	_ZN34_INTERNAL_3f53771e_4_k_cu_4467baca4cuda3std3__45__cpo4cendE
	.align		8
        /*0020*/ 	.dword	_ZN34_INTERNAL_3f53771e_4_k_cu_4467baca4cuda3std3__45__cpo6rbeginE
	.align		8
        /*0028*/ 	.dword	_ZN34_INTERNAL_3f53771e_4_k_cu_4467baca4cuda3std3__45__cpo4rendE
	.align		8
        /*0030*/ 	.dword	_ZN34_INTERNAL_3f53771e_4_k_cu_4467baca4cuda3std3__45__cpo7crbeginE
	.align		8
        /*0038*/ 	.dword	_ZN34_INTERNAL_3f53771e_4_k_cu_4467baca4cuda3std3__45__cpo5crendE
	.align		8
        /*0040*/ 	.dword	_ZN34_INTERNAL_3f53771e_4_k_cu_4467baca4cuda3std3__436_GLOBAL__N__3f53771e_4_k_cu_4467baca6ignoreE
	.align		8
        /*0048*/ 	.dword	_ZN34_INTERNAL_3f53771e_4_k_cu_4467baca4cuda3std3__419piecewise_constructE
	.align		8
        /*0050*/ 	.dword	_ZN34_INTERNAL_3f53771e_4_k_cu_4467baca4cuda3std3__48in_placeE
	.align		8
        /*0058*/ 	.dword	_ZN34_INTERNAL_3f53771e_4_k_cu_4467baca4cuda3std3__420unreachable_sentinelE
	.align		8
        /*0060*/ 	.dword	_ZN34_INTERNAL_3f53771e_4_k_cu_4467baca4cuda3std3__47nulloptE
	.align		8
        /*0068*/ 	.dword	_ZN34_INTERNAL_3f53771e_4_k_cu_4467baca4cuda3std3__48unexpectE
	.align		8
        /*0070*/ 	.dword	_ZN34_INTERNAL_3f53771e_4_k_cu_4467baca4cuda3std6ranges3__45__cpo4swapE
	.align		8
        /*0078*/ 	.dword	_ZN34_INTERNAL_3f53771e_4_k_cu_4467baca4cuda3std6ranges3__45__cpo9iter_moveE
	.align		8
        /*0080*/ 	.dword	_ZN34_INTERNAL_3f53771e_4_k_cu_4467baca4cuda3std6ranges3__45__cpo5beginE
	.align		8
        /*0088*/ 	.dword	_ZN34_INTERNAL_3f53771e_4_k_cu_4467baca4cuda3std6ranges3__45__cpo3endE
	.align		8
        /*0090*/ 	.dword	_ZN34_INTERNAL_3f53771e_4_k_cu_4467baca4cuda3std6ranges3__45__cpo6cbeginE
	.align		8
        /*0098*/ 	.dword	_ZN34_INTERNAL_3f53771e_4_k_cu_4467baca4cuda3std6ranges3__45__cpo4cendE
	.align		8
        /*00a0*/ 	.dword	_ZN34_INTERNAL_3f53771e_4_k_cu_4467baca4cuda3std6ranges3__45__cpo7advanceE
	.align		8
        /*00a8*/ 	.dword	_ZN34_INTERNAL_3f53771e_4_k_cu_4467baca4cuda3std6ranges3__45__cpo9iter_swapE
	.align		8
        /*00b0*/ 	.dword	_ZN34_INTERNAL_3f53771e_4_k_cu_4467baca4cuda3std6ranges3__45__cpo4nextE
	.align		8
        /*00b8*/ 	.dword	_ZN34_INTERNAL_3f53771e_4_k_cu_4467baca4cuda3std6ranges3__45__cpo4prevE
	.align		8
        /*00c0*/ 	.dword	_ZN34_INTERNAL_3f53771e_4_k_cu_4467baca4cuda3std6ranges3__45__cpo4dataE
	.align		8
        /*00c8*/ 	.dword	_ZN34_INTERNAL_3f53771e_4_k_cu_4467baca4cuda3std6ranges3__45__cpo5cdataE
	.align		8
        /*00d0*/ 	.dword	_ZN34_INTERNAL_3f53771e_4_k_cu_4467baca4cuda3std6ranges3__45__cpo4sizeE
	.align		8
        /*00d8*/ 	.dword	_ZN34_INTERNAL_3f53771e_4_k_cu_4467baca4cuda3std6ranges3__45__cpo5ssizeE
	.align		8
        /*00e0*/ 	.dword	_ZN34_INTERNAL_3f53771e_4_k_cu_4467baca4cuda3std6ranges3__45__cpo8distanceE
	.align		8
        /*00e8*/ 	.dword	_ZN34_INTERNAL_3f53771e_4_k_cu_4467baca6thrust24THRUST_300001_SM_1000_NS6system6detail10sequential3seqE
	.align		8
        /*00f0*/ 	.dword	_ZN34_INTERNAL_3f53771e_4_k_cu_4467baca6thrust24THRUST_300001_SM_1000_NS12placeholders2_1E
	.align		8
        /*00f8*/ 	.dword	_ZN34_INTERNAL_3f53771e_4_k_cu_4467baca6thrust24THRUST_300001_SM_1000_NS12placeholders2_2E
	.align		8
        /*0100*/ 	.dword	_ZN34_INTERNAL_3f53771e_4_k_cu_4467baca6thrust24THRUST_300001_SM_1000_NS12placeholders2_3E
	.align		8
        /*0108*/ 	.dword	_ZN34_INTERNAL_3f53771e_4_k_cu_4467baca6thrust24THRUST_300001_SM_1000_NS12placeholders2_4E
	.align		8
        /*0110*/ 	.dword	_ZN34_INTERNAL_3f53771e_4_k_cu_4467baca6thrust24THRUST_300001_SM_1000_NS12placeholders2_5E
	.align		8
        /*0118*/ 	.dword	_ZN34_INTERNAL_3f53771e_4_k_cu_4467baca6thrust24THRUST_300001_SM_1000_NS12placeholders2_6E
	.align		8
        /*0120*/ 	.dword	_ZN34_INTERNAL_3f53771e_4_k_cu_4467baca6thrust24THRUST_300001_SM_1000_NS12placeholders2_7E
	.align		8
        /*0128*/ 	.dword	_ZN34_INTERNAL_3f53771e_4_k_cu_4467baca6thrust24THRUST_300001_SM_1000_NS12placeholders2_8E
	.align		8
        /*0130*/ 	.dword	_ZN34_INTERNAL_3f53771e_4_k_cu_4467baca6thrust24THRUST_300001_SM_1000_NS12placeholders2_9E
	.align		8
        /*0138*/ 	.dword	_ZN34_INTERNAL_3f53771e_4_k_cu_4467baca6thrust24THRUST_300001_SM_1000_NS12placeholders3_10E


//--------------------- .text._ZN3cub18CUB_300001_SM_10006detail10radix_sort29DeviceRadixSortOnesweepKernelINS1_5radix10policy_hubIiNS0_8NullTypeEjE10Policy1000ELNS0_9SortOrderE0EiS6_jiiNS1_21identity_decomposer_tEEEvPT5_SC_PT3_PKSD_PT1_PKSH_PT2_PKSL_T4_iiT6_ --------------------------
	.section	.text._ZN3cub18CUB_300001_SM_10006detail10radix_sort29DeviceRadixSortOnesweepKernelINS1_5radix10policy_hubIiNS0_8NullTypeEjE10Policy1000ELNS0_9SortOrderE0EiS6_jiiNS1_21identity_decomposer_tEEEvPT5_SC_PT3_PKSD_PT1_PKSH_PT2_PKSL_T4_iiT6_,"ax",@progbits
	.align	128
        .global         _ZN3cub18CUB_300001_SM_10006detail10radix_sort29DeviceRadixSortOnesweepKernelINS1_5radix10policy_hubIiNS0_8NullTypeEjE10Policy1000ELNS0_9SortOrderE0EiS6_jiiNS1_21identity_decomposer_tEEEvPT5_SC_PT3_PKSD_PT1_PKSH_PT2_PKSL_T4_iiT6_
        .type           _ZN3cub18CUB_300001_SM_10006detail10radix_sort29DeviceRadixSortOnesweepKernelINS1_5radix10policy_hubIiNS0_8NullTypeEjE10Policy1000ELNS0_9SortOrderE0EiS6_jiiNS1_21identity_decomposer_tEEEvPT5_SC_PT3_PKSD_PT1_PKSH_PT2_PKSL_T4_iiT6_,@function
        .size           _ZN3cub18CUB_300001_SM_10006detail10radix_sort29DeviceRadixSortOnesweepKernelINS1_5radix10policy_hubIiNS0_8NullTypeEjE10Policy1000ELNS0_9SortOrderE0EiS6_jiiNS1_21identity_decomposer_tEEEvPT5_SC_PT3_PKSD_PT1_PKSH_PT2_PKSL_T4_iiT6_,(.L_x_235 - _ZN3cub18CUB_300001_SM_10006detail10radix_sort29DeviceRadixSortOnesweepKernelINS1_5radix10policy_hubIiNS0_8NullTypeEjE10Policy1000ELNS0_9SortOrderE0EiS6_jiiNS1_21identity_decomposer_tEEEvPT5_SC_PT3_PKSD_PT1_PKSH_PT2_PKSL_T4_iiT6_)
        .other          _ZN3cub18CUB_300001_SM_10006detail10radix_sort29DeviceRadixSortOnesweepKernelINS1_5radix10policy_hubIiNS0_8NullTypeEjE10Policy1000ELNS0_9SortOrderE0EiS6_jiiNS1_21identity_decomposer_tEEEvPT5_SC_PT3_PKSD_PT1_PKSH_PT2_PKSL_T4_iiT6_,@"STO_CUDA_ENTRY STV_DEFAULT"
_ZN3cub18CUB_300001_SM_10006detail10radix_sort29DeviceRadixSortOnesweepKernelINS1_5radix10policy_hubIiNS0_8NullTypeEjE10Policy1000ELNS0_9SortOrderE0EiS6_jiiNS1_21identity_decomposer_tEEEvPT5_SC_PT3_PKSD_PT1_PKSH_PT2_PKSL_T4_iiT6_:
.text._ZN3cub18CUB_300001_SM_10006detail10radix_sort29DeviceRadixSortOnesweepKernelINS1_5radix10policy_hubIiNS0_8NullTypeEjE10Policy1000ELNS0_9SortOrderE0EiS6_jiiNS1_21identity_decomposer_tEEEvPT5_SC_PT3_PKSD_PT1_PKSH_PT2_PKSL_T4_iiT6_:
[----:B------:R-:W-:Y:S01]  /*0000*/  LDC R1, c[0x0][0x37c] ;  /* 0x0000df00ff017b82 */ /* 0x000fe20000000800 */
[----:B------:R-:W0:Y:S01]  /*0010*/  S2R R29, SR_TID.X ;  /* 0x00000000001d7919 */ /* 0x000e220000002100 */
[----:B------:R-:W1:Y:S01]  /*0020*/  LDCU.64 UR8, c[0x0][0x358] ;  /* 0x00006b00ff0877ac */ /* 0x000e620008000a00 */
[----:B------:R-:W-:Y:S01]  /*0030*/  BSSY.RECONVERGENT B0, `(.L_x_0) ;  /* 0x000000a000007945 */ /* 0x000fe20003800200 */
[----:B0-----:R-:W-:-:S13]  /*0040*/  ISETP.NE.AND P0, PT, R29, RZ, PT ;  /* 0x000000ff1d00720c */ /* 0x001fda0003f05270 */
[----:B-1----:R-:W-:Y:S05]  /*0050*/  @P0 BRA `(.L_x_1) ;  /* 0x00000000001c0947 */ /* 0x002fea0003800000 */
[----:B------:R-:W0:Y:S01]  /*0060*/  LDC.64 R2, c[0x0][0x388] ;  /* 0x0000e200ff027b82 */ /* 0x000e220000000a00 */
[----:B------:R-:W-:-:S05]  /*0070*/  IMAD.MOV.U32 R5, RZ, RZ, 0x1 ;  /* 0x00000001ff057424 */ /* 0x000fca00078e00ff */
[----:B0-----:R-:W2:Y:S02]  /*0080*/  ATOMG.E.ADD.STRONG.GPU PT, R2, desc[UR8][R2.64], R5 ;  /* 0x80000005020279a8 */ /* 0x001ea400081ef108 */
[----:B------:R-:W0:Y:S01]  /*0090*/  S2UR UR5, SR_CgaCtaId ;  /* 0x00000000000579c3 */ /* 0x000e220000008800 */
[----:B------:R-:W-:Y:S02]  /*00a0*/  UMOV UR4, 0x400 ;  /* 0x0000040000047882 */ /* 0x000fe40000000000 */
[----:B0-----:R-:W-:-:S09]  /*00b0*/  ULEA UR4, UR5, UR4, 0x18 ;  /* 0x0000000405047291 */ /* 0x001fd2000f8ec0ff */
[----:B--2---:R0:W-:Y:S03]  /*00c0*/  STS [UR4+0x7800], R2 ;  /* 0x00780002ff007988 */ /* 0x0041e60008000804 */
.L_x_1:
[----:B------:R-:W-:Y:S05]  /*00d0*/  BSYNC.RECONVERGENT B0 ;  /* 0x0000000000007941 */ /* 0x000fea0003800200 */
.L_x_0:
[----:B------:R-:W1:Y:S08]  /*00e0*/  S2UR UR5, SR_CgaCtaId ;  /* 0x00000000000579c3 */ /* 0x000e700000008800 */
[----:B------:R-:W-:Y:S06]  /*00f0*/  BAR.SYNC.DEFER_BLOCKING 0x0 ;  /* 0x0000000000007b1d */ /* 0x000fec0000010000 */
[----:B------:R-:W-:Y:S01]  /*0100*/  UMOV UR4, 0x400 ;  /* 0x0000040000047882 */ /* 0x000fe20000000000 */
[----:B------:R-:W2:Y:S01]  /*0110*/  S2R R47, SR_LANEID ;  /* 0x00000000002f7919 */ /* 0x000ea20000000000 */
[----:B-1----:R-:W-:-:S02]  /*0120*/  ULEA UR6, UR5, UR4, 0x18 ;  /* 0x0000000405067291 */ /* 0x002fc4000f8ec0ff */
[----:B------:R-:W1:Y:S07]  /*0130*/  LDCU UR4, c[0x0][0x3c0] ;  /* 0x00007800ff0477ac */ /* 0x000e6e0008000800 */
[----:B------:R-:W3:Y:S02]  /*0140*/  LDS R0, [UR6+0x7800] ;  /* 0x00780006ff007984 */ /* 0x000ee40008000800 */
[----:B---3--:R-:W-:-:S13]  /*0150*/  R2UR UR10, R0 ;  /* 0x00000000000a72ca */ /* 0x008fda00000e0000 */
[----:B------:R-:W-:-:S04]  /*0160*/  UIMAD UR5, UR10, 0x1e00, URZ ;  /* 0x00001e000a0578a4 */ /* 0x000fc8000f8e02ff */
[----:B------:R-:W-:-:S04]  /*0170*/  UIADD3 UR7, UPT, UPT, UR5, 0x1e00, URZ ;  /* 0x00001e0005077890 */ /* 0x000fc8000fffe0ff */
[----:B-1----:R-:W-:-:S09]  /*0180*/  UISETP.GT.AND UP0, UPT, UR7, UR4, UPT ;  /* 0x000000040700728c */ /* 0x002fd2000bf04270 */
[----:B--2---:R-:W-:Y:S05]  /*0190*/  BRA.U UP0, `(.L_x_2) ;  /* 0x0000000100747547 */ /* 0x004fea000b800000 */
[----:B------:R-:W1:Y:S01]  /*01a0*/  LDCU.64 UR12, c[0x0][0x3a8] ;  /* 0x00007500ff0c77ac */ /* 0x000e620008000a00 */
[C---:B------:R-:W-:Y:S02]  /*01b0*/  LOP3.LUT R0, R29.reuse, 0x1f, RZ, 0xc0, !PT ;  /* 0x0000001f1d007812 */ /* 0x040fe400078ec0ff */
[----:B------:R-:W-:-:S05]  /*01c0*/  LOP3.LUT R3, R29, 0x3e0, RZ, 0xc0, !PT ;  /* 0x000003e01d037812 */ /* 0x000fca00078ec0ff */
[----:B------:R-:W-:-:S05]  /*01d0*/  IMAD R0, R3, 0x14, R0 ;  /* 0x0000001403007824 */ /* 0x000fca00078e0200 */
[----:B------:R-:W-:-:S05]  /*01e0*/  IADD3 R0, P0, PT, R0, UR5, RZ ;  /* 0x0000000500007c10 */ /* 0x000fca000ff1e0ff */
[----:B------:R-:W-:Y:S01]  /*01f0*/  IMAD.X R3, RZ, RZ, RZ, P0 ;  /* 0x000000ffff037224 */ /* 0x000fe200000e06ff */
[----:B-1----:R-:W-:-:S04]  /*0200*/  LEA R22, P0, R0, UR12, 0x2 ;  /* 0x0000000c00167c11 */ /* 0x002fc8000f8010ff */
[----:B------:R-:W-:-:S05]  /*0210*/  LEA.HI.X R23, R0, UR13, R3, 0x2, P0 ;  /* 0x0000000d00177c11 */ /* 0x000fca00080f1403 */
[----:B------:R1:W5:Y:S04]  /*0220*/  LDG.E R21, desc[UR8][R22.64] ;  /* 0x0000000816157981 */ /* 0x000368000c1e1900 */
        /* <DEDUP_REMOVED lines=18> */
[----:B0-----:R1:W5:Y:S01]  /*0350*/  LDG.E R2, desc[UR8][R22.64+0x980] ;  /* 0x0009800816027981 */ /* 0x001362000c1e1900 */
[----:B------:R-:W-:Y:S05]  /*0360*/  BRA `(.L_x_3) ;  /* 0x0000000400607947 */ /* 0x000fea0003800000 */
.L_x_2:
[C---:B------:R-:W-:Y:S01]  /*0370*/  LOP3.LUT R0, R29.reuse, 0x1f, RZ, 0xc0, !PT ;  /* 0x0000001f1d007812 */ /* 0x040fe200078ec0ff */
[----:B------:R-:W1:Y:S01]  /*0380*/  LDCU.64 UR12, c[0x0][0x3a8] ;  /* 0x00007500ff0c77ac */ /* 0x000e620008000a00 */
[----:B------:R-:W-:Y:S01]  /*0390*/  LOP3.LUT R3, R29, 0x3e0, RZ, 0xc0, !PT ;  /* 0x000003e01d037812 */ /* 0x000fe200078ec0ff */
[----:B------:R-:W-:Y:S01]  /*03a0*/  IMAD.MOV.U32 R21, RZ, RZ, 0x7fffffff ;  /* 0x7fffffffff157424 */ /* 0x000fe200078e00ff */
[----:B------:R-:W-:-:S03]  /*03b0*/  UIADD3 UR4, UPT, UPT, -UR5, UR4, URZ ;  /* 0x0000000405047290 */ /* 0x000fc6000fffe1ff */
[----:B------:R-:W-:-:S04]  /*03c0*/  IMAD R3, R3, 0x14, R0 ;  /* 0x0000001403037824 */ /* 0x000fc800078e0200 */
[C---:B------:R-:W-:Y:S01]  /*03d0*/  VIADD R0, R3.reuse, 0x20 ;  /* 0x0000002003007836 */ /* 0x040fe20000000000 */
[C---:B------:R-:W-:Y:S01]  /*03e0*/  ISETP.GE.AND P5, PT, R3.reuse, UR4, PT ;  /* 0x0000000403007c0c */ /* 0x040fe2000bfa6270 */
[C---:B0-----:R-:W-:Y:S02]  /*03f0*/  VIADD R2, R3.reuse, 0x40 ;  /* 0x0000004003027836 */ /* 0x041fe40000000000 */
[C---:B------:R-:W-:Y:S01]  /*0400*/  VIADD R4, R3.reuse, 0x80 ;  /* 0x0000008003047836 */ /* 0x040fe20000000000 */
[----:B------:R-:W-:Y:S02]  /*0410*/  ISETP.GE.AND P4, PT, R0, UR4, PT ;  /* 0x0000000400007c0c */ /* 0x000fe4000bf86270 */
[C---:B------:R-:W-:Y:S02]  /*0420*/  IADD3 R0, P0, PT, R3.reuse, UR5, RZ ;  /* 0x0000000503007c10 */ /* 0x040fe4000ff1e0ff */
[----:B------:R-:W-:Y:S01]  /*0430*/  ISETP.GE.AND P3, PT, R2, UR4, PT ;  /* 0x0000000402007c0c */ /* 0x000fe2000bf66270 */
[C---:B------:R-:W-:Y:S01]  /*0440*/  VIADD R2, R3.reuse, 0x60 ;  /* 0x0000006003027836 */ /* 0x040fe20000000000 */
[----:B------:R-:W-:Y:S01]  /*0450*/  ISETP.GE.AND P1, PT, R4, UR4, PT ;  /* 0x0000000404007c0c */ /* 0x000fe2000bf26270 */
[----:B------:R-:W-:Y:S01]  /*0460*/  IMAD.X R5, RZ, RZ, RZ, P0 ;  /* 0x000000ffff057224 */ /* 0x000fe200000e06ff */
[----:B-1----:R-:W-:Y:S01]  /*0470*/  LEA R22, P0, R0, UR12, 0x2 ;  /* 0x0000000c00167c11 */ /* 0x002fe2000f8010ff */
[----:B------:R-:W-:Y:S01]  /*0480*/  IMAD.MOV.U32 R20, RZ, RZ, 0x7fffffff ;  /* 0x7fffffffff147424 */ /* 0x000fe200078e00ff */
[----:B------:R-:W-:Y:S01]  /*0490*/  ISETP.GE.AND P2, PT, R2, UR4, PT ;  /* 0x0000000402007c0c */ /* 0x000fe2000bf46270 */
[C---:B------:R-:W-:Y:S01]  /*04a0*/  VIADD R2, R3.reuse, 0xa0 ;  /* 0x000000a003027836 */ /* 0x040fe20000000000 */
[----:B------:R-:W-:Y:S01]  /*04b0*/  LEA.HI.X R23, R0, UR13, R5, 0x2, P0 ;  /* 0x0000000d00177c11 */ /* 0x000fe200080f1405 */
[----:B------:R-:W-:-:S02]  /*04c0*/  VIADD R0, R3, 0xc0 ;  /* 0x000000c003007836 */ /* 0x000fc40000000000 */
[----:B------:R-:W-:Y:S01]  /*04d0*/  IMAD.MOV.U32 R18, RZ, RZ, 0x7fffffff ;  /* 0x7fffffffff127424 */ /* 0x000fe200078e00ff */
[----:B------:R-:W-:Y:S01]  /*04e0*/  ISETP.GE.AND P0, PT, R2, UR4, PT ;  /* 0x0000000402007c0c */ /* 0x000fe2000bf06270 */
[----:B------:R0:W5:Y:S01]  /*04f0*/  @!P4 LDG.E R20, desc[UR8][R22.64+0x80] ;  /* 0x000080081614c981 */ /* 0x000162000c1e1900 */
[----:B------:R-:W-:Y:S01]  /*0500*/  ISETP.GE.AND P6, PT, R0, UR4, PT ;  /* 0x0000000400007c0c */ /* 0x000fe2000bfc6270 */
[C---:B------:R-:W-:Y:S02]  /*0510*/  VIADD R0, R3.reuse, 0x100 ;  /* 0x0000010003007836 */ /* 0x040fe40000000000 */
[C---:B------:R-:W-:Y:S01]  /*0520*/  VIADD R2, R3.reuse, 0xe0 ;  /* 0x000000e003027836 */ /* 0x040fe20000000000 */
[----:B------:R0:W5:Y:S01]  /*0530*/  @!P5 LDG.E R21, desc[UR8][R22.64] ;  /* 0x000000081615d981 */ /* 0x000162000c1e1900 */
[----:B------:R-:W-:Y:S01]  /*0540*/  IMAD.MOV.U32 R19, RZ, RZ, 0x7fffffff ;  /* 0x7fffffffff137424 */ /* 0x000fe200078e00ff */
[----:B------:R-:W-:Y:S01]  /*0550*/  ISETP.GE.AND P4, PT, R0, UR4, PT ;  /* 0x0000000400007c0c */ /* 0x000fe2000bf86270 */
[C---:B------:R-:W-:Y:S01]  /*0560*/  VIADD R0, R3.reuse, 0x140 ;  /* 0x0000014003007836 */ /* 0x040fe20000000000 */
[----:B------:R0:W5:Y:S01]  /*0570*/  @!P2 LDG.E R18, desc[UR8][R22.64+0x180] ;  /* 0x000180081612a981 */ /* 0x000162000c1e1900 */
[----:B------:R-:W-:Y:S01]  /*0580*/  IMAD.MOV.U32 R17, RZ, RZ, 0x7fffffff ;  /* 0x7fffffffff117424 */ /* 0x000fe200078e00ff */
[----:B------:R-:W-:Y:S01]  /*0590*/  ISETP.GE.AND P5, PT, R2, UR4, PT ;  /* 0x0000000402007c0c */ /* 0x000fe2000bfa6270 */
[C---:B------:R-:W-:Y:S01]  /*05a0*/  VIADD R2, R3.reuse, 0x120 ;  /* 0x0000012003027836 */ /* 0x040fe20000000000 */
[----:B------:R-:W-:Y:S01]  /*05b0*/  ISETP.GE.AND P2, PT, R0, UR4, PT ;  /* 0x0000000400007c0c */ /* 0x000fe2000bf46270 */
[----:B------:R-:W-:Y:S01]  /*05c0*/  VIADD R0, R3, 0x160 ;  /* 0x0000016003007836 */ /* 0x000fe20000000000 */
[----:B------:R0:W5:Y:S01]  /*05d0*/  @!P3 LDG.E R19, desc[UR8][R22.64+0x100] ;  /* 0x000100081613b981 */ /* 0x000162000c1e1900 */
[----:B------:R-:W-:-:S03]  /*05e0*/  IMAD.MOV.U32 R15, RZ, RZ, 0x7fffffff ;  /* 0x7fffffffff0f7424 */ /* 0x000fc600078e00ff */
[----:B------:R0:W5:Y:S01]  /*05f0*/  @!P1 LDG.E R17, desc[UR8][R22.64+0x200] ;  /* 0x0002000816119981 */ /* 0x000162000c1e1900 */
[----:B------:R-:W-:Y:S01]  /*0600*/  ISETP.GE.AND P1, PT, R0, UR4, PT ;  /* 0x0000000400007c0c */ /* 0x000fe2000bf26270 */
[C---:B------:R-:W-:Y:S01]  /*0610*/  VIADD R0, R3.reuse, 0x1a0 ;  /* 0x000001a003007836 */ /* 0x040fe20000000000 */
[----:B------:R-:W-:Y:S01]  /*0620*/  ISETP.GE.AND P3, PT, R2, UR4, PT ;  /* 0x0000000402007c0c */ /* 0x000fe2000bf66270 */
[----:B------:R0:W5:Y:S01]  /*0630*/  @!P6 LDG.E R15, desc[UR8][R22.64+0x300] ;  /* 0x00030008160fe981 */ /* 0x000162000c1e1900 */
[----:B------:R-:W-:Y:S02]  /*0640*/  IMAD.MOV.U32 R14, RZ, RZ, 0x7fffffff ;  /* 0x7fffffffff0e7424 */ /* 0x000fe400078e00ff */
[----:B------:R-:W-:Y:S01]  /*0650*/  ISETP.GE.AND P6, PT, R0, UR4, PT ;  /* 0x0000000400007c0c */ /* 0x000fe2000bfc6270 */
[C---:B------:R-:W-:Y:S02]  /*0660*/  VIADD R0, R3.reuse, 0x1c0 ;  /* 0x000001c003007836 */ /* 0x040fe40000000000 */
[----:B------:R-:W-:Y:S01]  /*0670*/  IMAD.MOV.U32 R16, RZ, RZ, 0x7fffffff ;  /* 0x7fffffffff107424 */ /* 0x000fe200078e00ff */
[----:B------:R0:W5:Y:S01]  /*0680*/  @!P5 LDG.E R14, desc[UR8][R22.64+0x380] ;  /* 0x00038008160ed981 */ /* 0x000162000c1e1900 */
[----:B------:R-:W-:Y:S01]  /*0690*/  VIADD R2, R3, 0x180 ;  /* 0x0000018003027836 */ /* 0x000fe20000000000 */
[----:B------:R-:W-:Y:S01]  /*06a0*/  ISETP.GE.AND P5, PT, R0, UR4, PT ;  /* 0x0000000400007c0c */ /* 0x000fe2000bfa6270 */
[----:B------:R-:W-:-:S02]  /*06b0*/  IMAD.MOV.U32 R12, RZ, RZ, 0x7fffffff ;  /* 0x7fffffffff0c7424 */ /* 0x000fc400078e00ff */
[C---:B------:R-:W-:Y:S01]  /*06c0*/  VIADD R0, R3.reuse, 0x200 ;  /* 0x0000020003007836 */ /* 0x040fe20000000000 */
[----:B------:R0:W5:Y:S01]  /*06d0*/  @!P0 LDG.E R16, desc[UR8][R22.64+0x280] ;  /* 0x0002800816108981 */ /* 0x000162000c1e1900 */
[----:B------:R-:W-:Y:S01]  /*06e0*/  ISETP.GE.AND P0, PT, R2, UR4, PT ;  /* 0x0000000402007c0c */ /* 0x000fe2000bf06270 */
[----:B------:R-:W-:Y:S02]  /*06f0*/  IMAD.MOV.U32 R13, RZ, RZ, 0x7fffffff ;  /* 0x7fffffffff0d7424 */ /* 0x000fe400078e00ff */
[----:B------:R0:W5:Y:S01]  /*0700*/  @!P3 LDG.E R12, desc[UR8][R22.64+0x480] ;  /* 0x00048008160cb981 */ /* 0x000162000c1e1900 */
[----:B------:R-:W-:Y:S01]  /*0710*/  IMAD.MOV.U32 R11, RZ, RZ, 0x7fffffff ;  /* 0x7fffffffff0b7424 */ /* 0x000fe200078e00ff */
[----:B------:R-:W-:Y:S01]  /*0720*/  ISETP.GE.AND P3, PT, R0, UR4, PT ;  /* 0x0000000400007c0c */ /* 0x000fe2000bf66270 */
[C---:B------:R-:W-:Y:S01]  /*0730*/  VIADD R2, R3.reuse, 0x1e0 ;  /* 0x000001e003027836 */ /* 0x040fe20000000000 */
[----:B------:R0:W5:Y:S01]  /*0740*/  @!P4 LDG.E R13, desc[UR8][R22.64+0x400] ;  /* 0x00040008160dc981 */ /* 0x000162000c1e1900 */
[----:B------:R-:W-:-:S02]  /*0750*/  VIADD R0, R3, 0x220 ;  /* 0x0000022003007836 */ /* 0x000fc40000000000 */
[----:B------:R-:W-:Y:S01]  /*0760*/  IMAD.MOV.U32 R10, RZ, RZ, 0x7fffffff ;  /* 0x7fffffffff0a7424 */ /* 0x000fe200078e00ff */
[----:B------:R0:W5:Y:S01]  /*0770*/  @!P2 LDG.E R11, desc[UR8][R22.64+0x500] ;  /* 0x00050008160ba981 */ /* 0x000162000c1e1900 */
[----:B------:R-:W-:Y:S01]  /*0780*/  IMAD.MOV.U32 R9, RZ, RZ, 0x7fffffff ;  /* 0x7fffffffff097424 */ /* 0x000fe200078e00ff */
[----:B------:R-:W-:Y:S01]  /*0790*/  ISETP.GE.AND P4, PT, R2, UR4, PT ;  /* 0x0000000402007c0c */ /* 0x000fe2000bf86270 */
[C---:B------:R-:W-:Y:S01]  /*07a0*/  VIADD R2, R3.reuse, 0x240 ;  /* 0x0000024003027836 */ /* 0x040fe20000000000 */
[----:B------:R-:W-:Y:S01]  /*07b0*/  ISETP.GE.AND P2, PT, R0, UR4, PT ;  /* 0x0000000400007c0c */ /* 0x000fe2000bf46270 */
[----:B------:R-:W-:Y:S01]  /*07c0*/  VIADD R0, R3, 0x260 ;  /* 0x0000026003007836 */ /* 0x000fe20000000000 */
[----:B------:R0:W5:Y:S02]  /*07d0*/  @!P1 LDG.E R10, desc[UR8][R22.64+0x580] ;  /* 0x00058008160a9981 */ /* 0x000164000c1e1900 */
[----:B------:R-:W-:Y:S02]  /*07e0*/  ISETP.GE.AND P1, PT, R2, UR4, PT ;  /* 0x0000000402007c0c */ /* 0x000fe4000bf26270 */
[----:B------:R0:W5:Y:S01]  /*07f0*/  @!P0 LDG.E R9, desc[UR8][R22.64+0x600] ;  /* 0x0006000816098981 */ /* 0x000162000c1e1900 */
[----:B------:R-:W-:Y:S01]  /*0800*/  ISETP.GE.AND P0, PT, R0, UR4, PT ;  /* 0x0000000400007c0c */ /* 0x000fe2000bf06270 */
[----:B------:R-:W-:-:S02]  /*0810*/  IMAD.MOV.U32 R8, RZ, RZ, 0x7fffffff ;  /* 0x7fffffffff087424 */ /* 0x000fc400078e00ff */
[----:B------:R-:W-:Y:S02]  /*0820*/  IMAD.MOV.U32 R7, RZ, RZ, 0x7fffffff ;  /* 0x7fffffffff077424 */ /* 0x000fe400078e00ff */
[----:B------:R-:W-:Y:S02]  /*0830*/  IMAD.MOV.U32 R6, RZ, RZ, 0x7fffffff ;  /* 0x7fffffffff067424 */ /* 0x000fe400078e00ff */
[----:B------:R-:W-:Y:S01]  /*0840*/  IMAD.MOV.U32 R5, RZ, RZ, 0x7fffffff ;  /* 0x7fffffffff057424 */ /* 0x000fe200078e00ff */
[----:B------:R0:W5:Y:S01]  /*0850*/  @!P6 LDG.E R8, desc[UR8][R22.64+0x680] ;  /* 0x000680081608e981 */ /* 0x000162000c1e1900 */
[----:B------:R-:W-:Y:S02]  /*0860*/  IMAD.MOV.U32 R4, RZ, RZ, 0x7fffffff ;  /* 0x7fffffffff047424 */ /* 0x000fe400078e00ff */
[----:B------:R-:W-:Y:S01]  /*0870*/  IMAD.MOV.U32 R3, RZ, RZ, 0x7fffffff ;  /* 0x7fffffffff037424 */ /* 0x000fe200078e00ff */
[----:B------:R0:W5:Y:S01]  /*0880*/  @!P5 LDG.E R7, desc[UR8][R22.64+0x700] ;  /* 0x000700081607d981 */ /* 0x000162000c1e1900 */
[----:B------:R-:W-:-:S03]  /*0890*/  IMAD.MOV.U32 R2, RZ, RZ, 0x7fffffff ;  /* 0x7fffffffff027424 */ /* 0x000fc600078e00ff */
[----:B------:R0:W5:Y:S04]  /*08a0*/  @!P4 LDG.E R6, desc[UR8][R22.64+0x780] ;  /* 0x000780081606c981 */ /* 0x000168000c1e1900 */
[----:B------:R0:W5:Y:S04]  /*08b0*/  @!P3 LDG.E R5, desc[UR8][R22.64+0x800] ;  /* 0x000800081605b981 */ /* 0x000168000c1e1900 */
[----:B------:R0:W5:Y:S04]  /*08c0*/  @!P2 LDG.E R4, desc[UR8][R22.64+0x880] ;  /* 0x000880081604a981 */ /* 0x000168000c1e1900 */
[----:B------:R0:W5:Y:S04]  /*08d0*/  @!P1 LDG.E R3, desc[UR8][R22.64+0x900] ;  /* 0x0009000816039981 */ /* 0x000168000c1e1900 */
[----:B------:R0:W5:Y:S02]  /*08e0*/  @!P0 LDG.E R2, desc[UR8][R22.64+0x980] ;  /* 0x0009800816028981 */ /* 0x000164000c1e1900 */
.L_x_3:
[----:B------:R-:W-:Y:S01]  /*08f0*/  VIMNMX R0, PT, PT, R47, 0xe0, !PT ;  /* 0x000000e02f007848 */ /* 0x000fe20007fe0100 */
[----:B------:R-:W2:Y:S01]  /*0900*/  LDCU UR4, c[0x0][0x3c8] ;  /* 0x00007900ff0477ac */ /* 0x000ea20008000800 */
[----:B------:R-:W-:Y:S01]  /*0910*/  BSSY.RECONVERGENT B0, `(.L_x_4) ;  /* 0x0000027000007945 */ /* 0x000fe20003800200 */
[--C-:B------:R-:W-:Y:S01]  /*0920*/  IMAD.MOV.U32 R25, RZ, RZ, R47.reuse ;  /* 0x000000ffff197224 */ /* 0x100fe200078e002f */
[----:B------:R-:W-:Y:S01]  /*0930*/  IADD3 R0, PT, PT, R0, 0x1f, -R47 ;  /* 0x0000001f00007810 */ /* 0x000fe20007ffe82f */
[----:B------:R-:W-:-:S03]  /*0940*/  UMOV UR5, 0xffffffff ;  /* 0xffffffff00057882 */ /* 0x000fc60000000000 */
[C---:B------:R-:W-:Y:S02]  /*0950*/  ISETP.GE.U32.AND P0, PT, R0.reuse, 0x1e0, PT ;  /* 0x000001e00000780c */ /* 0x040fe40003f06070 */
[----:B01----:R-:W-:Y:S02]  /*0960*/  LEA.HI R23, R0, 0x1, RZ, 0x1b ;  /* 0x0000000100177811 */ /* 0x003fe400078fd8ff */
[----:B------:R-:W-:Y:S02]  /*0970*/  SHF.R.U32.HI R0, RZ, 0x5, R29 ;  /* 0x00000005ff007819 */ /* 0x000fe4000001161d */
[----:B------:R-:W-:-:S03]  /*0980*/  LOP3.LUT R26, R23, 0xf, RZ, 0xc0, !PT ;  /* 0x0000000f171a7812 */ /* 0x000fc600078ec0ff */
[----:B------:R-:W-:Y:S01]  /*0990*/  IMAD.SHL.U32 R0, R0, 0x400, RZ ;  /* 0x0000040000007824 */ /* 0x000fe200078e00ff */
[----:B------:R-:W-:Y:S01]  /*09a0*/  ISETP.NE.AND P1, PT, R26, RZ, PT ;  /* 0x000000ff1a00720c */ /* 0x000fe20003f25270 */
[----:B--2---:R-:W-:Y:S02]  /*09b0*/  USHF.L.U32 UR4, UR5, UR4, URZ ;  /* 0x0000000405047299 */ /* 0x004fe400080006ff */
[----:B------:R-:W-:Y:S10]  /*09c0*/  @!P0 BRA `(.L_x_5) ;  /* 0x00000000006c8947 */ /* 0x000ff40003800000 */
[----:B------:R-:W-:Y:S01]  /*09d0*/  IMAD R24, R47, 0x4, R0 ;  /* 0x000000042f187824 */ /* 0x000fe200078e0200 */
[----:B------:R-:W-:Y:S01]  /*09e0*/  LOP3.LUT R22, R23, 0xffffff0, RZ, 0xc0, !PT ;  /* 0x0ffffff017167812 */ /* 0x000fe200078ec0ff */
[----:B------:R-:W-:Y:S02]  /*09f0*/  IMAD.U32 R27, RZ, RZ, UR6 ;  /* 0x00000006ff1b7e24 */ /* 0x000fe4000f8e00ff */
[----:B------:R-:W-:Y:S02]  /*0a00*/  IMAD.MOV.U32 R25, RZ, RZ, R47 ;  /* 0x000000ffff197224 */ /* 0x000fe400078e002f */
[----:B------:R-:W-:Y:S01]  /*0a10*/  IMAD.MOV R22, RZ, RZ, -R22 ;  /* 0x000000ffff167224 */ /* 0x000fe200078e0a16 */
[----:B------:R-:W-:-:S07]  /*0a20*/  IADD3 R24, PT, PT, R24, 0x400, R27 ;  /* 0x0000040018187810 */ /* 0x000fce0007ffe01b */
.L_x_6:
[----:B------:R-:W-:Y:S01]  /*0a30*/  VIADD R22, R22, 0x10 ;  /* 0x0000001016167836 */ /* 0x000fe20000000000 */
[----:B------:R-:W-:Y:S01]  /*0a40*/  STS [R24+-0x400], RZ ;  /* 0xfffc00ff18007388 */ /* 0x000fe20000000800 */
[----:B------:R-:W-:-:S03]  /*0a50*/  VIADD R25, R25, 0x200 ;  /* 0x0000020019197836 */ /* 0x000fc60000000000 */
[----:B------:R-:W-:Y:S01]  /*0a60*/  ISETP.NE.AND P0, PT, R22, RZ, PT ;  /* 0x000000ff1600720c */ /* 0x000fe20003f05270 */
[----:B------:R-:W-:Y:S04]  /*0a70*/  STS [R24+-0x380], RZ ;  /* 0xfffc80ff18007388 */ /* 0x000fe80000000800 */
[----:B------:R-:W-:Y:S04]  /*0a80*/  STS [R24+-0x300], RZ ;  /* 0xfffd00ff18007388 */ /* 0x000fe80000000800 */
[----:B------:R-:W-:Y:S04]  /*0a90*/  STS [R24+-0x280], RZ ;  /* 0xfffd80ff18007388 */ /* 0x000fe80000000800 */
[----:B------:R-:W-:Y:S04]  /*0aa0*/  STS [R24+-0x200], RZ ;  /* 0xfffe00ff18007388 */ /* 0x000fe80000000800 */
[----:B------:R-:W-:Y:S04]  /*0ab0*/  STS [R24+-0x180], RZ ;  /* 0xfffe80ff18007388 */ /* 0x000fe80000000800 */
[----:B------:R-:W-:Y:S04]  /*0ac0*/  STS [R24+-0x100], RZ ;  /* 0xffff00ff18007388 */ /* 0x000fe80000000800 */
[----:B------:R-:W-:Y:S04]  /*0ad0*/  STS [R24+-0x80], RZ ;  /* 0xffff80ff18007388 */ /* 0x000fe80000000800 */
[----:B------:R-:W-:Y:S04]  /*0ae0*/  STS [R24], RZ ;  /* 0x000000ff18007388 */ /* 0x000fe80000000800 */
[----:B------:R-:W-:Y:S04]  /*0af0*/  STS [R24+0x80], RZ ;  /* 0x000080ff18007388 */ /* 0x000fe80000000800 */
[----:B------:R-:W-:Y:S04]  /*0b00*/  STS [R24+0x100], RZ ;  /* 0x000100ff18007388 */ /* 0x000fe80000000800 */
[----:B------:R-:W-:Y:S04]  /*0b10*/  STS [R24+0x180], RZ ;  /* 0x000180ff18007388 */ /* 0x000fe80000000800 */
[----:B------:R-:W-:Y:S04]  /*0b20*/  STS [R24+0x200], RZ ;  /* 0x000200ff18007388 */ /* 0x000fe80000000800 */
[----:B------:R-:W-:Y:S04]  /*0b30*/  STS [R24+0x280], RZ ;  /* 0x000280ff18007388 */ /* 0x000fe80000000800 */
[----:B------:R-:W-:Y:S04]  /*0b40*/  STS [R24+0x300], RZ ;  /* 0x000300ff18007388 */ /* 0x000fe80000000800 */
[----:B------:R0:W-:Y:S02]  /*0b50*/  STS [R24+0x380], RZ ;  /* 0x000380ff18007388 */ /* 0x0001e40000000800 */
[----:B0-----:R-:W-:Y:S01]  /*0b60*/  VIADD R24, R24, 0x800 ;  /* 0x0000080018187836 */ /* 0x001fe20000000000 */
[----:B------:R-:W-:Y:S06]  /*0b70*/  @P0 BRA `(.L_x_6) ;  /* 0xfffffffc00ac0947 */ /* 0x000fec000383ffff */
.L_x_5:
[----:B------:R-:W-:Y:S05]  /*0b80*/  BSYNC.RECONVERGENT B0 ;  /* 0x0000000000007941 */ /* 0x000fea0003800200 */
.L_x_4:
[----:B------:R-:W-:Y:S01]  /*0b90*/  BSSY.RECONVERGENT B0, `(.L_x_7) ;  /* 0x0000026000007945 */ /* 0x000fe20003800200 */
[----:B------:R-:W-:-:S03]  /*0ba0*/  VIADD R22, R0, UR6 ;  /* 0x0000000600167c36 */ /* 0x000fc60008000000 */
[----:B------:R-:W-:Y:S05]  /*0bb0*/  @!P1 BRA `(.L_x_8) ;  /* 0x00000000008c9947 */ /* 0x000fea0003800000 */
[----:B------:R-:W-:Y:S01]  /*0bc0*/  ISETP.GE.U32.AND P0, PT, R26, 0x8, PT ;  /* 0x000000081a00780c */ /* 0x000fe20003f06070 */
[----:B------:R-:W-:Y:S01]  /*0bd0*/  BSSY.RECONVERGENT B1, `(.L_x_9) ;  /* 0x000000e000017945 */ /* 0x000fe20003800200 */
[----:B------:R-:W-:-:S04]  /*0be0*/  LOP3.LUT R27, R23, 0x7, RZ, 0xc0, !PT ;  /* 0x00000007171b7812 */ /* 0x000fc800078ec0ff */
[----:B------:R-:W-:-:S07]  /*0bf0*/  ISETP.NE.AND P1, PT, R27, RZ, PT ;  /* 0x000000ff1b00720c */ /* 0x000fce0003f25270 */
[----:B------:R-:W-:Y:S06]  /*0c00*/  @!P0 BRA `(.L_x_10) ;  /* 0x0000000000288947 */ /* 0x000fec0003800000 */
[C---:B------:R-:W-:Y:S02]  /*0c10*/  IMAD R24, R25.reuse, 0x4, R22 ;  /* 0x0000000419187824 */ /* 0x040fe400078e0216 */
[----:B------:R-:W-:-:S03]  /*0c20*/  VIADD R25, R25, 0x100 ;  /* 0x0000010019197836 */ /* 0x000fc60000000000 */
[----:B------:R0:W-:Y:S04]  /*0c30*/  STS [R24], RZ ;  /* 0x000000ff18007388 */ /* 0x0001e80000000800 */
[----:B------:R0:W-:Y:S04]  /*0c40*/  STS [R24+0x80], RZ ;  /* 0x000080ff18007388 */ /* 0x0001e80000000800 */
[----:B------:R0:W-:Y:S04]  /*0c50*/  STS [R24+0x100], RZ ;  /* 0x000100ff18007388 */ /* 0x0001e80000000800 */
[----:B------:R0:W-:Y:S04]  /*0c60*/  STS [R24+0x180], RZ ;  /* 0x000180ff18007388 */ /* 0x0001e80000000800 */
[----:B------:R0:W-:Y:S04]  /*0c70*/  STS [R24+0x200], RZ ;  /* 0x000200ff18007388 */ /* 0x0001e80000000800 */
[----:B------:R0:W-:Y:S04]  /*0c80*/  STS [R24+0x280], RZ ;  /* 0x000280ff18007388 */ /* 0x0001e80000000800 */
[----:B------:R0:W-:Y:S04]  /*0c90*/  STS [R24+0x300], RZ ;  /* 0x000300ff18007388 */ /* 0x0001e80000000800 */
[----:B------:R0:W-:Y:S02]  /*0ca0*/  STS [R24+0x380], RZ ;  /* 0x000380ff18007388 */ /* 0x0001e40000000800 */
.L_x_10:
[----:B------:R-:W-:Y:S05]  /*0cb0*/  BSYNC.RECONVERGENT B1 ;  /* 0x0000000000017941 */ /* 0x000fea0003800200 */
.L_x_9:
[----:B------:R-:W-:Y:S05]  /*0cc0*/  @!P1 BRA `(.L_x_8) ;  /* 0x0000000000489947 */ /* 0x000fea0003800000 */
[----:B------:R-:W-:Y:S02]  /*0cd0*/  ISETP.GE.U32.AND P0, PT, R27, 0x4, PT ;  /* 0x000000041b00780c */ /* 0x000fe40003f06070 */
[----:B------:R-:W-:-:S04]  /*0ce0*/  LOP3.LUT R23, R23, 0x3, RZ, 0xc0, !PT ;  /* 0x0000000317177812 */ /* 0x000fc800078ec0ff */
[----:B------:R-:W-:-:S07]  /*0cf0*/  ISETP.NE.AND P1, PT, R23, RZ, PT ;  /* 0x000000ff1700720c */ /* 0x000fce0003f25270 */
[C---:B0-----:R-:W-:Y:S02]  /*0d00*/  @P0 IMAD R24, R25.reuse, 0x4, R22 ;  /* 0x0000000419180824 */ /* 0x041fe400078e0216 */
[----:B------:R-:W-:-:S03]  /*0d10*/  @P0 VIADD R25, R25, 0x80 ;  /* 0x0000008019190836 */ /* 0x000fc60000000000 */
[----:B------:R1:W-:Y:S04]  /*0d20*/  @P0 STS [R24], RZ ;  /* 0x000000ff18000388 */ /* 0x0003e80000000800 */
[----:B------:R1:W-:Y:S04]  /*0d30*/  @P0 STS [R24+0x80], RZ ;  /* 0x000080ff18000388 */ /* 0x0003e80000000800 */
[----:B------:R1:W-:Y:S04]  /*0d40*/  @P0 STS [R24+0x100], RZ ;  /* 0x000100ff18000388 */ /* 0x0003e80000000800 */
[----:B------:R1:W-:Y:S01]  /*0d50*/  @P0 STS [R24+0x180], RZ ;  /* 0x000180ff18000388 */ /* 0x0003e20000000800 */
[----:B------:R-:W-:Y:S05]  /*0d60*/  @!P1 BRA `(.L_x_8) ;  /* 0x0000000000209947 */ /* 0x000fea0003800000 */
[----:B------:R-:W-:Y:S02]  /*0d70*/  IMAD R0, R25, 0x4, R0 ;  /* 0x0000000419007824 */ /* 0x000fe400078e0200 */
[----:B------:R-:W-:Y:S02]  /*0d80*/  IMAD.MOV R23, RZ, RZ, -R23 ;  /* 0x000000ffff177224 */ /* 0x000fe400078e0a17 */
[----:B------:R-:W-:-:S07]  /*0d90*/  VIADD R0, R0, UR6 ;  /* 0x0000000600007c36 */ /* 0x000fce0008000000 */
.L_x_11:
[----:B------:R-:W-:Y:S01]  /*0da0*/  VIADD R23, R23, 0x1 ;  /* 0x0000000117177836 */ /* 0x000fe20000000000 */
[----:B------:R0:W-:Y:S04]  /*0db0*/  STS [R0], RZ ;  /* 0x000000ff00007388 */ /* 0x0001e80000000800 */
[----:B------:R-:W-:Y:S01]  /*0dc0*/  ISETP.NE.AND P0, PT, R23, RZ, PT ;  /* 0x000000ff1700720c */ /* 0x000fe20003f05270 */
[----:B0-----:R-:W-:-:S12]  /*0dd0*/  VIADD R0, R0, 0x80 ;  /* 0x0000008000007836 */ /* 0x001fd80000000000 */
[----:B------:R-:W-:Y:S05]  /*0de0*/  @P0 BRA `(.L_x_11) ;  /* 0xfffffffc00ec0947 */ /* 0x000fea000383ffff */
.L_x_8:
[----:B------:R-:W-:Y:S05]  /*0df0*/  BSYNC.RECONVERGENT B0 ;  /* 0x0000000000007941 */ /* 0x000fea0003800200 */
.L_x_7:
[----:B------:R-:W2:Y:S01]  /*0e00*/  LDCU UR11, c[0x0][0x3c4] ;  /* 0x00007880ff0b77ac */ /* 0x000ea20008000800 */
[----:B-----5:R-:W-:Y:S01]  /*0e10*/  LOP3.LUT R0, R21, 0x80000000, RZ, 0x3c, !PT ;  /* 0x8000000015007812 */ /* 0x020fe200078e3cff */
[----:B------:R-:W-:Y:S01]  /*0e20*/  BSSY.RECONVERGENT B0, `(.L_x_12) ;  /* 0x0000090000007945 */ /* 0x000fe20003800200 */
[----:B01----:R-:W-:Y:S02]  /*0e30*/  LOP3.LUT R24, R20, 0x80000000, RZ, 0x3c, !PT ;  /* 0x8000000014187812 */ /* 0x003fe400078e3cff */
[----:B------:R-:W-:Y:S02]  /*0e40*/  LOP3.LUT R25, R19, 0x80000000, RZ, 0x3c, !PT ;  /* 0x8000000013197812 */ /* 0x000fe400078e3cff */
[----:B------:R-:W-:Y:S02]  /*0e50*/  LOP3.LUT R27, R18, 0x80000000, RZ, 0x3c, !PT ;  /* 0x80000000121b7812 */ /* 0x000fe400078e3cff */
[----:B------:R-:W-:Y:S02]  /*0e60*/  LOP3.LUT R46, R16, 0x80000000, RZ, 0x3c, !PT ;  /* 0x80000000102e7812 */ /* 0x000fe400078e3cff */
[----:B------:R-:W-:-:S02]  /*0e70*/  LOP3.LUT R48, R17, 0x80000000, RZ, 0x3c, !PT ;  /* 0x8000000011307812 */ /* 0x000fc400078e3cff */
[----:B------:R-:W-:Y:S02]  /*0e80*/  LOP3.LUT R45, R15, 0x80000000, RZ, 0x3c, !PT ;  /* 0x800000000f2d7812 */ /* 0x000fe400078e3cff */
[----:B------:R-:W-:Y:S02]  /*0e90*/  LOP3.LUT R44, R14, 0x80000000, RZ, 0x3c, !PT ;  /* 0x800000000e2c7812 */ /* 0x000fe400078e3cff */
[----:B------:R-:W-:Y:S02]  /*0ea0*/  LOP3.LUT R43, R13, 0x80000000, RZ, 0x3c, !PT ;  /* 0x800000000d2b7812 */ /* 0x000fe400078e3cff */
[----:B--2---:R-:W-:Y:S02]  /*0eb0*/  SHF.R.U32.HI R0, RZ, UR11, R0 ;  /* 0x0000000bff007c19 */ /* 0x004fe40008011600 */
[----:B------:R-:W-:Y:S02]  /*0ec0*/  SHF.R.U32.HI R24, RZ, UR11, R24 ;  /* 0x0000000bff187c19 */ /* 0x000fe40008011618 */
[----:B------:R-:W-:-:S02]  /*0ed0*/  LOP3.LUT R0, R0, UR4, RZ, 0x30, !PT ;  /* 0x0000000400007c12 */ /* 0x000fc4000f8e30ff */
[----:B------:R-:W-:Y:S02]  /*0ee0*/  SHF.R.U32.HI R26, RZ, UR11, R25 ;  /* 0x0000000bff1a7c19 */ /* 0x000fe40008011619 */
[----:B------:R-:W-:Y:S01]  /*0ef0*/  SHF.R.U32.HI R30, RZ, UR11, R27 ;  /* 0x0000000bff1e7c19 */ /* 0x000fe2000801161b */
[----:B------:R-:W-:Y:S01]  /*0f00*/  IMAD R23, R0, 0x4, R22 ;  /* 0x0000000400177824 */ /* 0x000fe200078e0216 */
[----:B------:R-:W-:Y:S01]  /*0f10*/  NOP ;  /* 0x0000000000007918 */ /* 0x000fe20000000000 */
[----:B------:R-:W-:-:S03]  /*0f20*/  LOP3.LUT R25, R24, UR4, RZ, 0x30, !PT ;  /* 0x0000000418197c12 */ /* 0x000fc6000f8e30ff */
[----:B------:R0:W-:Y:S01]  /*0f30*/  ATOMS.POPC.INC.32 RZ, [R23+URZ] ;  /* 0x0000000017ff7f8c */ /* 0x0001e2000d8000ff */
[----:B------:R-:W-:Y:S02]  /*0f40*/  LOP3.LUT R27, R26, UR4, RZ, 0x30, !PT ;  /* 0x000000041a1b7c12 */ /* 0x000fe4000f8e30ff */
[----:B------:R-:W-:Y:S01]  /*0f50*/  SHF.R.U32.HI R24, RZ, UR11, R46 ;  /* 0x0000000bff187c19 */ /* 0x000fe2000801162e */
[----:B------:R-:W-:Y:S01]  /*0f60*/  IMAD R25, R25, 0x4, R22 ;  /* 0x0000000419197824 */ /* 0x000fe200078e0216 */
[----:B------:R-:W-:Y:S01]  /*0f70*/  SHF.R.U32.HI R31, RZ, UR11, R48 ;  /* 0x0000000bff1f7c19 */ /* 0x000fe20008011630 */
[--C-:B------:R-:W-:Y:S01]  /*0f80*/  IMAD R27, R27, 0x4, R22.reuse ;  /* 0x000000041b1b7824 */ /* 0x100fe200078e0216 */
[----:B------:R-:W-:Y:S02]  /*0f90*/  LOP3.LUT R33, R24, UR4, RZ, 0x30, !PT ;  /* 0x0000000418217c12 */ /* 0x000fe4000f8e30ff */
[----:B0-----:R-:W-:Y:S01]  /*0fa0*/  LOP3.LUT R23, R30, UR4, RZ, 0x30, !PT ;  /* 0x000000041e177c12 */ /* 0x001fe2000f8e30ff */
[----:B------:R0:W-:Y:S01]  /*0fb0*/  ATOMS.POPC.INC.32 RZ, [R25+URZ] ;  /* 0x0000000019ff7f8c */ /* 0x0001e2000d8000ff */
[----:B------:R-:W-:Y:S01]  /*0fc0*/  LOP3.LUT R31, R31, UR4, RZ, 0x30, !PT ;  /* 0x000000041f1f7c12 */ /* 0x000fe2000f8e30ff */
[--C-:B------:R-:W-:Y:S01]  /*0fd0*/  IMAD R33, R33, 0x4, R22.reuse ;  /* 0x0000000421217824 */ /* 0x100fe200078e0216 */
[----:B------:R-:W-:Y:S01]  /*0fe0*/  SHF.R.U32.HI R24, RZ, UR11, R45 ;  /* 0x0000000bff187c19 */ /* 0x000fe2000801162d */
[--C-:B------:R-:W-:Y:S01]  /*0ff0*/  IMAD R23, R23, 0x4, R22.reuse ;  /* 0x0000000417177824 */ /* 0x100fe200078e0216 */
[----:B------:R-:W-:Y:S01]  /*1000*/  ATOMS.POPC.INC.32 RZ, [R27+URZ] ;  /* 0x000000001bff7f8c */ /* 0x000fe2000d8000ff */
[----:B------:R-:W-:Y:S01]  /*1010*/  LOP3.LUT R42, R12, 0x80000000, RZ, 0x3c, !PT ;  /* 0x800000000c2a7812 */ /* 0x000fe200078e3cff */
[----:B------:R-:W-:Y:S01]  /*1020*/  IMAD R31, R31, 0x4, R22 ;  /* 0x000000041f1f7824 */ /* 0x000fe200078e0216 */
[----:B------:R-:W-:Y:S01]  /*1030*/  LOP3.LUT R41, R11, 0x80000000, RZ, 0x3c, !PT ;  /* 0x800000000b297812 */ /* 0x000fe200078e3cff */
[----:B------:R1:W-:Y:S01]  /*1040*/  ATOMS.POPC.INC.32 RZ, [R23+URZ] ;  /* 0x0000000017ff7f8c */ /* 0x0003e2000d8000ff */
[----:B0-----:R-:W-:-:S02]  /*1050*/  SHF.R.U32.HI R25, RZ, UR11, R44 ;  /* 0x0000000bff197c19 */ /* 0x001fc4000801162c */
[----:B------:R-:W-:Y:S01]  /*1060*/  SHF.R.U32.HI R26, RZ, UR11, R43 ;  /* 0x0000000bff1a7c19 */ /* 0x000fe2000801162b */
[----:B------:R0:W-:Y:S01]  /*1070*/  ATOMS.POPC.INC.32 RZ, [R31+URZ] ;  /* 0x000000001fff7f8c */ /* 0x0001e2000d8000ff */
[----:B------:R-:W-:Y:S02]  /*1080*/  SHF.R.U32.HI R30, RZ, UR11, R42 ;  /* 0x0000000bff1e7c19 */ /* 0x000fe4000801162a */
[----:B------:R-:W-:Y:S01]  /*1090*/  LOP3.LUT R25, R25, UR4, RZ, 0x30, !PT ;  /* 0x0000000419197c12 */ /* 0x000fe2000f8e30ff */
[----:B------:R2:W-:Y:S01]  /*10a0*/  ATOMS.POPC.INC.32 RZ, [R33+URZ] ;  /* 0x0000000021ff7f8c */ /* 0x0005e2000d8000ff */
[----:B-1----:R-:W-:Y:S02]  /*10b0*/  LOP3.LUT R23, R24, UR4, RZ, 0x30, !PT ;  /* 0x0000000418177c12 */ /* 0x002fe4000f8e30ff */
[----:B------:R-:W-:Y:S01]  /*10c0*/  SHF.R.U32.HI R24, RZ, UR11, R41 ;  /* 0x0000000bff187c19 */ /* 0x000fe20008011629 */
[--C-:B------:R-:W-:Y:S01]  /*10d0*/  IMAD R25, R25, 0x4, R22.reuse ;  /* 0x0000000419197824 */ /* 0x100fe200078e0216 */
[----:B------:R-:W-:Y:S01]  /*10e0*/  LOP3.LUT R27, R26, UR4, RZ, 0x30, !PT ;  /* 0x000000041a1b7c12 */ /* 0x000fe2000f8e30ff */
[----:B------:R-:W-:Y:S01]  /*10f0*/  IMAD R23, R23, 0x4, R22 ;  /* 0x0000000417177824 */ /* 0x000fe200078e0216 */
[----:B0-----:R-:W-:-:S02]  /*1100*/  LOP3.LUT R31, R30, UR4, RZ, 0x30, !PT ;  /* 0x000000041e1f7c12 */ /* 0x001fc4000f8e30ff */
[----:B------:R-:W-:Y:S01]  /*1110*/  LOP3.LUT R40, R10, 0x80000000, RZ, 0x3c, !PT ;  /* 0x800000000a287812 */ /* 0x000fe200078e3cff */
[--C-:B------:R-:W-:Y:S01]  /*1120*/  IMAD R27, R27, 0x4, R22.reuse ;  /* 0x000000041b1b7824 */ /* 0x100fe200078e0216 */
[----:B--2---:R-:W-:Y:S01]  /*1130*/  LOP3.LUT R33, R24, UR4, RZ, 0x30, !PT ;  /* 0x0000000418217c12 */ /* 0x004fe2000f8e30ff */
[----:B------:R0:W-:Y:S01]  /*1140*/  ATOMS.POPC.INC.32 RZ, [R23+URZ] ;  /* 0x0000000017ff7f8c */ /* 0x0001e2000d8000ff */
[----:B------:R-:W-:Y:S01]  /*1150*/  LOP3.LUT R39, R9, 0x80000000, RZ, 0x3c, !PT ;  /* 0x8000000009277812 */ /* 0x000fe200078e3cff */
[--C-:B------:R-:W-:Y:S01]  /*1160*/  IMAD R31, R31, 0x4, R22.reuse ;  /* 0x000000041f1f7824 */ /* 0x100fe200078e0216 */
[----:B------:R-:W-:Y:S01]  /*1170*/  LOP3.LUT R38, R8, 0x80000000, RZ, 0x3c, !PT ;  /* 0x8000000008267812 */ /* 0x000fe200078e3cff */
[----:B------:R-:W-:Y:S01]  /*1180*/  IMAD R33, R33, 0x4, R22 ;  /* 0x0000000421217824 */ /* 0x000fe200078e0216 */
[----:B------:R-:W-:Y:S01]  /*1190*/  LOP3.LUT R37, R7, 0x80000000, RZ, 0x3c, !PT ;  /* 0x8000000007257812 */ /* 0x000fe200078e3cff */
[----:B------:R1:W-:Y:S01]  /*11a0*/  ATOMS.POPC.INC.32 RZ, [R25+URZ] ;  /* 0x0000000019ff7f8c */ /* 0x0003e2000d8000ff */
[----:B------:R-:W-:-:S02]  /*11b0*/  LOP3.LUT R36, R6, 0x80000000, RZ, 0x3c, !PT ;  /* 0x8000000006247812 */ /* 0x000fc400078e3cff */
[----:B0-----:R-:W-:Y:S01]  /*11c0*/  SHF.R.U32.HI R23, RZ, UR11, R40 ;  /* 0x0000000bff177c19 */ /* 0x001fe20008011628 */
[----:B------:R0:W-:Y:S01]  /*11d0*/  ATOMS.POPC.INC.32 RZ, [R27+URZ] ;  /* 0x000000001bff7f8c */ /* 0x0001e2000d8000ff */
[----:B------:R-:W-:Y:S02]  /*11e0*/  SHF.R.U32.HI R24, RZ, UR11, R39 ;  /* 0x0000000bff187c19 */ /* 0x000fe40008011627 */
[----:B------:R-:W-:Y:S01]  /*11f0*/  SHF.R.U32.HI R26, RZ, UR11, R38 ;  /* 0x0000000bff1a7c19 */ /* 0x000fe20008011626 */
[----:B------:R2:W-:Y:S01]  /*1200*/  ATOMS.POPC.INC.32 RZ, [R31+URZ] ;  /* 0x000000001fff7f8c */ /* 0x0005e2000d8000ff */
[----:B------:R-:W-:Y:S02]  /*1210*/  SHF.R.U32.HI R30, RZ, UR11, R37 ;  /* 0x0000000bff1e7c19 */ /* 0x000fe40008011625 */
[----:B------:R-:W-:Y:S01]  /*1220*/  LOP3.LUT R23, R23, UR4, RZ, 0x30, !PT ;  /* 0x0000000417177c12 */ /* 0x000fe2000f8e30ff */
[----:B------:R3:W-:Y:S01]  /*1230*/  ATOMS.POPC.INC.32 RZ, [R33+URZ] ;  /* 0x0000000021ff7f8c */ /* 0x0007e2000d8000ff */
[----:B------:R-:W-:-:S02]  /*1240*/  SHF.R.U32.HI R32, RZ, UR11, R36 ;  /* 0x0000000bff207c19 */ /* 0x000fc40008011624 */
[----:B-1----:R-:W-:Y:S01]  /*1250*/  LOP3.LUT R25, R24, UR4, RZ, 0x30, !PT ;  /* 0x0000000418197c12 */ /* 0x002fe2000f8e30ff */
[--C-:B------:R-:W-:Y:S01]  /*1260*/  IMAD R23, R23, 0x4, R22.reuse ;  /* 0x0000000417177824 */ /* 0x100fe200078e0216 */
[----:B0-----:R-:W-:Y:S02]  /*1270*/  LOP3.LUT R27, R26, UR4, RZ, 0x30, !PT ;  /* 0x000000041a1b7c12 */ /* 0x001fe4000f8e30ff */
[----:B--2---:R-:W-:Y:S01]  /*1280*/  LOP3.LUT R31, R30, UR4, RZ, 0x30, !PT ;  /* 0x000000041e1f7c12 */ /* 0x004fe2000f8e30ff */
[--C-:B------:R-:W-:Y:S01]  /*1290*/  IMAD R25, R25, 0x4, R22.reuse ;  /* 0x0000000419197824 */ /* 0x100fe200078e0216 */
[----:B---3--:R-:W-:Y:S01]  /*12a0*/  LOP3.LUT R33, R32, UR4, RZ, 0x30, !PT ;  /* 0x0000000420217c12 */ /* 0x008fe2000f8e30ff */
[--C-:B------:R-:W-:Y:S01]  /*12b0*/  IMAD R24, R27, 0x4, R22.reuse ;  /* 0x000000041b187824 */ /* 0x100fe200078e0216 */
[----:B------:R-:W-:Y:S01]  /*12c0*/  LOP3.LUT R30, R5, 0x80000000, RZ, 0x3c, !PT ;  /* 0x80000000051e7812 */ /* 0x000fe200078e3cff */
[--C-:B------:R-:W-:Y:S01]  /*12d0*/  IMAD R31, R31, 0x4, R22.reuse ;  /* 0x000000041f1f7824 */ /* 0x100fe200078e0216 */
[----:B------:R-:W-:Y:S01]  /*12e0*/  LOP3.LUT R32, R4, 0x80000000, RZ, 0x3c, !PT ;  /* 0x8000000004207812 */ /* 0x000fe200078e3cff */
[----:B------:R-:W0:Y:S01]  /*12f0*/  LDC.64 R26, c[0x0][0x380] ;  /* 0x0000e000ff1a7b82 */ /* 0x000e220000000a00 */
[----:B------:R-:W-:Y:S01]  /*1300*/  LOP3.LUT R34, R3, 0x80000000, RZ, 0x3c, !PT ;  /* 0x8000000003227812 */ /* 0x000fe200078e3cff */
[----:B------:R1:W-:Y:S01]  /*1310*/  ATOMS.POPC.INC.32 RZ, [R23+URZ] ;  /* 0x0000000017ff7f8c */ /* 0x0003e2000d8000ff */
[----:B------:R-:W-:Y:S01]  /*1320*/  LOP3.LUT R35, R2, 0x80000000, RZ, 0x3c, !PT ;  /* 0x8000000002237812 */ /* 0x000fe200078e3cff */
[----:B------:R-:W-:Y:S01]  /*1330*/  IMAD R33, R33, 0x4, R22 ;  /* 0x0000000421217824 */ /* 0x000fe200078e0216 */
[----:B------:R-:W-:Y:S01]  /*1340*/  SHF.R.U32.HI R30, RZ, UR11, R30 ;  /* 0x0000000bff1e7c19 */ /* 0x000fe2000801161e */
[----:B------:R2:W-:Y:S01]  /*1350*/  ATOMS.POPC.INC.32 RZ, [R25+URZ] ;  /* 0x0000000019ff7f8c */ /* 0x0005e2000d8000ff */
[----:B------:R-:W-:-:S02]  /*1360*/  SHF.R.U32.HI R32, RZ, UR11, R32 ;  /* 0x0000000bff207c19 */ /* 0x000fc40008011620 */
[----:B------:R-:W-:Y:S01]  /*1370*/  SHF.R.U32.HI R34, RZ, UR11, R34 ;  /* 0x0000000bff227c19 */ /* 0x000fe20008011622 */
[----:B------:R3:W-:Y:S01]  /*1380*/  ATOMS.POPC.INC.32 RZ, [R24+URZ] ;  /* 0x0000000018ff7f8c */ /* 0x0007e2000d8000ff */
[----:B------:R-:W-:Y:S02]  /*1390*/  SHF.R.U32.HI R35, RZ, UR11, R35 ;  /* 0x0000000bff237c19 */ /* 0x000fe40008011623 */
[----:B-1----:R-:W-:Y:S01]  /*13a0*/  LOP3.LUT R23, R30, UR4, RZ, 0x30, !PT ;  /* 0x000000041e177c12 */ /* 0x002fe2000f8e30ff */
[----:B------:R1:W-:Y:S01]  /*13b0*/  ATOMS.POPC.INC.32 RZ, [R31+URZ] ;  /* 0x000000001fff7f8c */ /* 0x0003e2000d8000ff */
[----:B--2---:R-:W-:Y:S02]  /*13c0*/  LOP3.LUT R25, R32, UR4, RZ, 0x30, !PT ;  /* 0x0000000420197c12 */ /* 0x004fe4000f8e30ff */
[----:B------:R-:W-:Y:S01]  /*13d0*/  ISETP.GT.U32.AND P1, PT, R29, 0xff, PT ;  /* 0x000000ff1d00780c */ /* 0x000fe20003f24070 */
[--C-:B---3--:R-:W-:Y:S01]  /*13e0*/  IMAD R24, R23, 0x4, R22.reuse ;  /* 0x0000000417187824 */ /* 0x108fe200078e0216 */
[----:B------:R-:W-:Y:S01]  /*13f0*/  LOP3.LUT R35, R35, UR4, RZ, 0x30, !PT ;  /* 0x0000000423237c12 */ /* 0x000fe2000f8e30ff */
[----:B------:R-:W-:Y:S01]  /*1400*/  IMAD R30, R25, 0x4, R22 ;  /* 0x00000004191e7824 */ /* 0x000fe200078e0216 */
[----:B------:R-:W-:Y:S01]  /*1410*/  ATOMS.POPC.INC.32 RZ, [R33+URZ] ;  /* 0x0000000021ff7f8c */ /* 0x000fe2000d8000ff */
[----:B-1----:R-:W-:Y:S01]  /*1420*/  LOP3.LUT R31, R34, UR4, RZ, 0x30, !PT ;  /* 0x00000004221f7c12 */ /* 0x002fe2000f8e30ff */
[----:B------:R-:W-:-:S02]  /*1430*/  IMAD.MOV.U32 R23, RZ, RZ, RZ ;  /* 0x000000ffff177224 */ /* 0x000fc400078e00ff */
[--C-:B------:R-:W-:Y:S01]  /*1440*/  IMAD R32, R35, 0x4, R22.reuse ;  /* 0x0000000423207824 */ /* 0x100fe200078e0216 */
[----:B------:R1:W-:Y:S01]  /*1450*/  ATOMS.POPC.INC.32 RZ, [R24+URZ] ;  /* 0x0000000018ff7f8c */ /* 0x0003e2000d8000ff */
[----:B------:R-:W-:Y:S01]  /*1460*/  IMAD R31, R31, 0x4, R22 ;  /* 0x000000041f1f7824 */ /* 0x000fe200078e0216 */
[----:B------:R-:W-:Y:S01]  /*1470*/  LEA R22, R29, UR6, 0x2 ;  /* 0x000000061d167c11 */ /* 0x000fe2000f8e10ff */
[----:B------:R-:W-:Y:S01]  /*1480*/  IMAD.U32 R25, RZ, RZ, UR10 ;  /* 0x0000000aff197e24 */ /* 0x000fe2000f8e00ff */
[----:B------:R2:W-:Y:S04]  /*1490*/  ATOMS.POPC.INC.32 RZ, [R30+URZ] ;  /* 0x000000001eff7f8c */ /* 0x0005e8000d8000ff */
[----:B------:R2:W-:Y:S01]  /*14a0*/  ATOMS.POPC.INC.32 RZ, [R31+URZ] ;  /* 0x000000001fff7f8c */ /* 0x0005e2000d8000ff */
[----:B-1----:R-:W-:-:S03]  /*14b0*/  P2R R24, PR, RZ, 0x2 ;  /* 0x00000002ff187803 */ /* 0x002fc60000000000 */
[----:B------:R2:W-:Y:S01]  /*14c0*/  ATOMS.POPC.INC.32 RZ, [R32+URZ] ;  /* 0x0000000020ff7f8c */ /* 0x0005e2000d8000ff */
[----:B------:R-:W-:Y:S06]  /*14d0*/  BAR.SYNC.DEFER_BLOCKING 0x0 ;  /* 0x0000000000007b1d */ /* 0x000fec0000010000 */
[----:B------:R-:W-:Y:S05]  /*14e0*/  @P1 BRA `(.L_x_13) ;  /* 0x00000000008c1947 */ /* 0x000fea0003800000 */
[----:B------:R-:W1:Y:S04]  /*14f0*/  LDS R53, [R22] ;  /* 0x0000000016357984 */ /* 0x000e680000000800 */
[----:B--2---:R-:W2:Y:S04]  /*1500*/  LDS R30, [R22+0x400] ;  /* 0x00040000161e7984 */ /* 0x004ea80000000800 */
[----:B------:R-:W3:Y:S04]  /*1510*/  LDS R31, [R22+0x800] ;  /* 0x00080000161f7984 */ /* 0x000ee80000000800 */
[----:B------:R-:W4:Y:S04]  /*1520*/  LDS R23, [R22+0xc00] ;  /* 0x000c000016177984 */ /* 0x000f280000000800 */
[----:B------:R-:W5:Y:S04]  /*1530*/  LDS R52, [R22+0x1000] ;  /* 0x0010000016347984 */ /* 0x000f680000000800 */
[----:B------:R-:W0:Y:S04]  /*1540*/  LDS R50, [R22+0x1400] ;  /* 0x0014000016327984 */ /* 0x000e280000000800 */
[----:B------:R-:W0:Y:S04]  /*1550*/  LDS R49, [R22+0x1800] ;  /* 0x0018000016317984 */ /* 0x000e280000000800 */
[----:B------:R-:W0:Y:S04]  /*1560*/  LDS R34, [R22+0x1c00] ;  /* 0x001c000016227984 */ /* 0x000e280000000800 */
[----:B------:R-:W0:Y:S04]  /*1570*/  LDS R33, [R22+0x2000] ;  /* 0x0020000016217984 */ /* 0x000e280000000800 */
[----:B------:R-:W0:Y:S04]  /*1580*/  LDS R32, [R22+0x2400] ;  /* 0x0024000016207984 */ /* 0x000e280000000800 */
[----:B-1----:R2:W-:Y:S04]  /*1590*/  STS [R22+0x400], R53 ;  /* 0x0004003516007388 */ /* 0x0025e80000000800 */
[----:B------:R-:W-:Y:S01]  /*15a0*/  STS [R22], RZ ;  /* 0x000000ff16007388 */ /* 0x000fe20000000800 */
[----:B--2---:R-:W-:-:S03]  /*15b0*/  IMAD.IADD R53, R53, 0x1, R30 ;  /* 0x0000000135357824 */ /* 0x004fc600078e021e */
[----:B------:R-:W1:Y:S01]  /*15c0*/  LDS R30, [R22+0x2800] ;  /* 0x00280000161e7984 */ /* 0x000e620000000800 */
[----:B---3--:R-:W-:-:S03]  /*15d0*/  IMAD.IADD R31, R53, 0x1, R31 ;  /* 0x00000001351f7824 */ /* 0x008fc600078e021f */
[----:B------:R1:W-:Y:S01]  /*15e0*/  STS [R22+0x800], R53 ;  /* 0x0008003516007388 */ /* 0x0003e20000000800 */
[----:B----4-:R-:W-:-:S03]  /*15f0*/  IMAD.IADD R23, R31, 0x1, R23 ;  /* 0x000000011f177824 */ /* 0x010fc600078e0217 */
[----:B------:R-:W-:Y:S01]  /*1600*/  STS [R22+0xc00], R31 ;  /* 0x000c001f16007388 */ /* 0x000fe20000000800 */
[----:B-----5:R-:W-:-:S03]  /*1610*/  IMAD.IADD R51, R23, 0x1, R52 ;  /* 0x0000000117337824 */ /* 0x020fc600078e0234 */
[----:B------:R-:W-:Y:S01]  /*1620*/  STS [R22+0x1000], R23 ;  /* 0x0010001716007388 */ /* 0x000fe20000000800 */
[----:B0-----:R-:W-:-:S03]  /*1630*/  IMAD.IADD R52, R51, 0x1, R50 ;  /* 0x0000000133347824 */ /* 0x001fc600078e0232 */
[----:B------:R-:W0:Y:S01]  /*1640*/  LDS R50, [R22+0x2c00] ;  /* 0x002c000016327984 */ /* 0x000e220000000800 */
[----:B------:R-:W-:-:S03]  /*1650*/  IMAD.IADD R49, R52, 0x1, R49 ;  /* 0x0000000134317824 */ /* 0x000fc600078e0231 */
[----:B------:R3:W-:Y:S01]  /*1660*/  STS [R22+0x1400], R51 ;  /* 0x0014003316007388 */ /* 0x0007e20000000800 */
[----:B------:R-:W-:-:S03]  /*1670*/  IMAD.IADD R34, R49, 0x1, R34 ;  /* 0x0000000131227824 */ /* 0x000fc600078e0222 */
[----:B------:R3:W-:Y:S01]  /*1680*/  STS [R22+0x1800], R52 ;  /* 0x0018003416007388 */ /* 0x0007e20000000800 */
[----:B------:R-:W-:-:S03]  /*1690*/  IMAD.IADD R33, R34, 0x1, R33 ;  /* 0x0000000122217824 */ /* 0x000fc600078e0221 */
[----:B------:R3:W-:Y:S01]  /*16a0*/  STS [R22+0x1c00], R49 ;  /* 0x001c003116007388 */ /* 0x0007e20000000800 */
[----:B------:R-:W-:-:S03]  /*16b0*/  IMAD.IADD R32, R33, 0x1, R32 ;  /* 0x0000000121207824 */ /* 0x000fc600078e0220 */
[----:B------:R3:W-:Y:S04]  /*16c0*/  STS [R22+0x2000], R34 ;  /* 0x0020002216007388 */ /* 0x0007e80000000800 */
[----:B------:R3:W-:Y:S01]  /*16d0*/  STS [R22+0x2400], R33 ;  /* 0x0024002116007388 */ /* 0x0007e20000000800 */
[----:B-1----:R-:W-:-:S03]  /*16e0*/  IMAD.IADD R53, R32, 0x1, R30 ;  /* 0x0000000120357824 */ /* 0x002fc600078e021e */
[----:B------:R3:W-:Y:S04]  /*16f0*/  STS [R22+0x2800], R32 ;  /* 0x0028002016007388 */ /* 0x0007e80000000800 */
[----:B------:R3:W-:Y:S01]  /*1700*/  STS [R22+0x2c00], R53 ;  /* 0x002c003516007388 */ /* 0x0007e20000000800 */
[----:B0-----:R-:W-:-:S07]  /*1710*/  IMAD.IADD R23, R53, 0x1, R50 ;  /* 0x0000000135177824 */ /* 0x001fce00078e0232 */
.L_x_13:
[----:B------:R-:W-:Y:S05]  /*1720*/  BSYNC.RECONVERGENT B0 ;  /* 0x0000000000007941 */ /* 0x000fea0003800200 */
.L_x_12:
[----:B------:R-:W-:Y:S01]  /*1730*/  ISETP.NE.AND P0, PT, R23, 0x1e00, PT ;  /* 0x00001e001700780c */ /* 0x000fe20003f05270 */
[----:B------:R-:W-:Y:S01]  /*1740*/  IMAD R25, R25, 0x100, R29 ;  /* 0x0000010019197824 */ /* 0x000fe200078e021d */
[----:B---3--:R-:W-:Y:S01]  /*1750*/  @!P1 LOP3.LUT R49, R23, 0x40000000, RZ, 0xfc, !PT ;  /* 0x4000000017319812 */ /* 0x008fe200078efcff */
[----:B--2---:R-:W1:Y:S01]  /*1760*/  LDC.64 R30, c[0x0][0x398] ;  /* 0x0000e600ff1e7b82 */ /* 0x004e620000000a00 */
[----:B------:R-:W-:Y:S01]  /*1770*/  ISETP.LT.U32.AND P0, PT, R29, 0x100, !P0 ;  /* 0x000001001d00780c */ /* 0x000fe20004701070 */
[----:B0-----:R-:W-:Y:S01]  /*1780*/  IMAD.WIDE R26, R25, 0x4, R26 ;  /* 0x00000004191a7825 */ /* 0x001fe200078e021a */
[----:B------:R-:W-:Y:S02]  /*1790*/  LOP3.LUT R34, R5, 0x80000000, RZ, 0x3c, !PT ;  /* 0x8000000005227812 */ /* 0x000fe400078e3cff */
[----:B------:R-:W-:Y:S02]  /*17a0*/  LOP3.LUT R33, R19, 0x80000000, RZ, 0x3c, !PT ;  /* 0x8000000013217812 */ /* 0x000fe400078e3cff */
[----:B------:R0:W-:Y:S01]  /*17b0*/  @!P1 STG.E.STRONG.SYS desc[UR8][R26.64], R49 ;  /* 0x000000311a009986 */ /* 0x0001e2000c115908 */
[----:B------:R-:W2:Y:S01]  /*17c0*/  LDC.64 R50, c[0x0][0x390] ;  /* 0x0000e400ff327b82 */ /* 0x000ea20000000a00 */
[----:B------:R-:W-:-:S02]  /*17d0*/  LOP3.LUT R32, R4, 0x80000000, RZ, 0x3c, !PT ;  /* 0x8000000004207812 */ /* 0x000fc400078e3cff */
[----:B------:R-:W-:Y:S01]  /*17e0*/  LOP3.LUT R25, R3, 0x80000000, RZ, 0x3c, !PT ;  /* 0x8000000003197812 */ /* 0x000fe200078e3cff */
[----:B-1----:R-:W-:-:S04]  /*17f0*/  IMAD.WIDE.U32 R30, R29, 0x4, R30 ;  /* 0x000000041d1e7825 */ /* 0x002fc800078e001e */
[----:B------:R-:W-:Y:S06]  /*1800*/  BAR.RED.OR.DEFER_BLOCKING 0x0, P0 ;  /* 0x0000000000007b1d */ /* 0x000fec0000014800 */
[----:B------:R-:W1:Y:S02]  /*1810*/  B2R.RESULT RZ, P0 ;  /* 0x0000000000ff731c */ /* 0x000e640000004000 */
[----:B012---:R-:W-:Y:S05]  /*1820*/  @!P0 BRA `(.L_x_14) ;  /* 0x00000008008c8947 */ /* 0x007fea0003800000 */
[C---:B------:R-:W-:Y:S01]  /*1830*/  ISETP.GT.U32.AND P0, PT, R29.reuse, R0, PT ;  /* 0x000000001d00720c */ /* 0x040fe20003f04070 */
[----:B------:R-:W-:Y:S01]  /*1840*/  BSSY B1, `(.L_x_15) ;  /* 0x0000029000017945 */ /* 0x000fe20003800000 */
[----:B------:R-:W-:Y:S02]  /*1850*/  IMAD.WIDE.U32 R24, R29, 0x4, R50 ;  /* 0x000000041d187825 */ /* 0x000fe400078e0032 */
[----:B------:R-:W-:Y:S01]  /*1860*/  SEL R36, RZ, 0x1e00, !P0 ;  /* 0x00001e00ff247807 */ /* 0x000fe20004000000 */
[----:B------:R-:W-:Y:S08]  /*1870*/  @P1 BRA `(.L_x_16) ;  /* 0x0000000000941947 */ /* 0x000ff00003800000 */
[----:B------:R-:W2:Y:S01]  /*1880*/  LDG.E R30, desc[UR8][R30.64] ;  /* 0x000000081e1e7981 */ /* 0x000ea2000c1e1900 */
[----:B------:R-:W-:Y:S01]  /*1890*/  UISETP.GE.AND UP0, UPT, UR10, 0x1, UPT ;  /* 0x000000010a00788c */ /* 0x000fe2000bf06270 */
[----:B------:R-:W-:Y:S02]  /*18a0*/  IMAD.MOV.U32 R33, RZ, RZ, R23 ;  /* 0x000000ffff217224 */ /* 0x000fe400078e0017 */
[----:B--2---:R-:W-:-:S05]  /*18b0*/  IMAD.IADD R32, R30, 0x1, -R36 ;  /* 0x000000011e207824 */ /* 0x004fca00078e0a24 */
[----:B------:R0:W-:Y:S01]  /*18c0*/  STS [R22+0x7800], R32 ;  /* 0x0078002016007388 */ /* 0x0001e20000000800 */
[----:B------:R-:W-:Y:S05]  /*18d0*/  BRA.U !UP0, `(.L_x_17) ;  /* 0x00000001086c7547 */ /* 0x000fea000b800000 */
[----:B------:R-:W-:Y:S01]  /*18e0*/  BSSY B0, `(.L_x_18) ;  /* 0x0000019000007945 */ /* 0x000fe20003800000 */
[----:B0-----:R-:W-:Y:S02]  /*18f0*/  IMAD.MOV.U32 R32, RZ, RZ, -0x1 ;  /* 0xffffffffff207424 */ /* 0x001fe400078e00ff */
[----:B------:R-:W-:Y:S02]  /*1900*/  IMAD.U32 R34, RZ, RZ, UR10 ;  /* 0x0000000aff227e24 */ /* 0x000fe4000f8e00ff */
[----:B------:R-:W-:-:S07]  /*1910*/  IMAD.MOV.U32 R33, RZ, RZ, R23 ;  /* 0x000000ffff217224 */ /* 0x000fce00078e0017 */
.L_x_22:
[----:B------:R-:W0:Y:S01]  /*1920*/  LDC.64 R30, c[0x0][0x380] ;  /* 0x0000e000ff1e7b82 */ /* 0x000e220000000a00 */
[----:B------:R-:W-:Y:S01]  /*1930*/  VIADD R37, R34, 0xffffffff ;  /* 0xffffffff22257836 */ /* 0x000fe20000000000 */
[----:B------:R-:W-:Y:S03]  /*1940*/  BSSY B2, `(.L_x_19) ;  /* 0x0000008000027945 */ /* 0x000fe60003800000 */
[----:B------:R-:W-:-:S04]  /*1950*/  IMAD R35, R37, 0x100, R29 ;  /* 0x0000010025237824 */ /* 0x000fc800078e021d */
[----:B0-----:R-:W-:-:S07]  /*1960*/  IMAD.WIDE R30, R35, 0x4, R30 ;  /* 0x00000004231e7825 */ /* 0x001fce00078e021e */
.L_x_20:
[----:B------:R-:W-:Y:S05]  /*1970*/  YIELD ;  /* 0x0000000000007946 */ /* 0x000fea0003800000 */
[----:B------:R0:W-:Y:S06]  /*1980*/  MEMBAR.SC.CTA ;  /* 0x0000000000007992 */ /* 0x0001ec0000000000 */
[----:B0-----:R-:W2:Y:S02]  /*1990*/  LDG.E.STRONG.SYS R35, desc[UR8][R30.64] ;  /* 0x000000081e237981 */ /* 0x001ea4000c1f5900 */
[----:B--2---:R-:W-:-:S13]  /*19a0*/  ISETP.NE.AND P0, PT, R35, RZ, PT ;  /* 0x000000ff2300720c */ /* 0x004fda0003f05270 */
[----:B------:R-:W-:Y:S05]  /*19b0*/  @!P0 BRA `(.L_x_20) ;  /* 0xfffffffc00ec8947 */ /* 0x000fea000383ffff */
[----:B------:R-:W-:Y:S05]  /*19c0*/  BSYNC B2 ;  /* 0x0000000000027941 */ /* 0x000fea0003800000 */
.L_x_19:
[----:B------:R-:W-:Y:S01]  /*19d0*/  BSSY.RECONVERGENT B2, `(.L_x_21) ;  /* 0x0000006000027945 */ /* 0x000fe20003800200 */
[C---:B------:R-:W-:Y:S02]  /*19e0*/  ISETP.GT.AND P0, PT, R35.reuse, -0x1, PT ;  /* 0xffffffff2300780c */ /* 0x040fe40003f04270 */
[----:B------:R-:W-:Y:S01]  /*19f0*/  LOP3.LUT R30, R35, 0x3fffffff, RZ, 0xc0, !PT ;  /* 0x3fffffff231e7812 */ /* 0x000fe200078ec0ff */
[----:B------:R-:W-:Y:S05]  /*1a00*/  WARPSYNC.EXCLUSIVE R32 ;  /* 0x0000000020007348 */ /* 0x000fea0003a00000 */
[----:B------:R-:W-:-:S05]  /*1a10*/  IMAD.IADD R33, R30, 0x1, R33 ;  /* 0x000000011e217824 */ /* 0x000fca00078e0221 */
[----:B------:R-:W-:-:S07]  /*1a20*/  VOTE.ANY R32, PT, P0 ;  /* 0x0000000000207806 */ /* 0x000fce00000e0100 */
[----:B------:R-:W-:Y:S05]  /*1a30*/  BSYNC.RECONVERGENT B2 ;  /* 0x0000000000027941 */ /* 0x000fea0003800200 */
.L_x_21:
[----:B------:R-:W-:Y:S01]  /*1a40*/  ISETP.GT.U32.AND P1, PT, R34, 0x1, PT ;  /* 0x000000012200780c */ /* 0x000fe20003f24070 */
[----:B------:R-:W-:-:S12]  /*1a50*/  IMAD.MOV.U32 R34, RZ, RZ, R37 ;  /* 0x000000ffff227224 */ /* 0x000fd800078e0025 */
[----:B------:R-:W-:Y:S05]  /*1a60*/  @P0 BRA P1, `(.L_x_22) ;  /* 0xfffffffc00ac0947 */ /* 0x000fea000083ffff */
[----:B------:R-:W-:Y:S05]  /*1a70*/  BSYNC B0 ;  /* 0x0000000000007941 */ /* 0x000fea0003800000 */
.L_x_18:
[----:B------:R1:W2:Y:S02]  /*1a80*/  LDS R32, [R22+0x7800] ;  /* 0x0078000016207984 */ /* 0x0002a40000000800 */
.L_x_17:
[----:B------:R-:W-:Y:S02]  /*1a90*/  LOP3.LUT R31, R33, 0x80000000, RZ, 0xfc, !PT ;  /* 0x80000000211f7812 */ /* 0x000fe400078efcff */
[----:B--2---:R-:W-:-:S03]  /*1aa0*/  IADD3 R33, PT, PT, R32, R33, -R23 ;  /* 0x0000002120217210 */ /* 0x004fc60007ffe817 */
[----:B------:R2:W-:Y:S04]  /*1ab0*/  STG.E.STRONG.SYS desc[UR8][R26.64], R31 ;  /* 0x0000001f1a007986 */ /* 0x0005e8000c115908 */
[----:B------:R2:W-:Y:S02]  /*1ac0*/  STS [R22+0x7800], R33 ;  /* 0x0078002116007388 */ /* 0x0005e40000000800 */
.L_x_16:
[----:B------:R-:W-:Y:S05]  /*1ad0*/  BSYNC B1 ;  /* 0x0000000000017941 */ /* 0x000fea0003800000 */
.L_x_15:
[----:B--2---:R-:W2:Y:S01]  /*1ae0*/  LDC.64 R26, c[0x0][0x390] ;  /* 0x0000e400ff1a7b82 */ /* 0x004ea20000000a00 */
[----:B------:R-:W-:-:S04]  /*1af0*/  UIMAD UR5, UR10, 0x1e00, URZ ;  /* 0x00001e000a0578a4 */ /* 0x000fc8000f8e02ff */
[----:B------:R-:W-:-:S03]  /*1b00*/  UIADD3 UR5, UPT, UPT, UR5, 0x1e00, URZ ;  /* 0x00001e0005057890 */ /* 0x000fc6000fffe0ff */
[----:B------:R-:W3:Y:S01]  /*1b10*/  LDC R30, c[0x0][0x3c0] ;  /* 0x0000f000ff1e7b82 */ /* 0x000ee20000000800 */
[----:B--2---:R-:W-:Y:S02]  /*1b20*/  ISETP.EQ.U32.AND P1, PT, R26, RZ, PT ;  /* 0x000000ff1a00720c */ /* 0x004fe40003f22070 */
[----:B---3--:R-:W-:-:S04]  /*1b30*/  ISETP.LE.AND P0, PT, R30, UR5, PT ;  /* 0x000000051e007c0c */ /* 0x008fc8000bf03270 */
[----:B------:R-:W-:Y:S02]  /*1b40*/  ISETP.EQ.OR.EX P0, PT, R27, RZ, !P0, P1 ;  /* 0x000000ff1b00720c */ /* 0x000fe40004702710 */
[----:B------:R-:W-:Y:S01]  /*1b50*/  ISETP.LT.AND P1, PT, R30, UR5, PT ;  /* 0x000000051e007c0c */ /* 0x000fe2000bf21270 */
[----:B------:R-:W-:Y:S05]  /*1b60*/  WARPSYNC.ALL ;  /* 0x0000000000007948 */ /* 0x000fea0003800000 */
[----:B------:R-:W-:Y:S01]  /*1b70*/  ISETP.GT.U32.OR P0, PT, R29, 0xff, P0 ;  /* 0x000000ff1d00780c */ /* 0x000fe20000704470 */
[----:B------:R-:W2:Y:S01]  /*1b80*/  S2UR UR7, SR_CgaCtaId ;  /* 0x00000000000779c3 */ /* 0x000ea20000008800 */
[----:B------:R-:W-:-:S11]  /*1b90*/  UMOV UR5, 0x400 ;  /* 0x0000040000057882 */ /* 0x000fd60000000000 */
[----:B01----:R-:W0:Y:S01]  /*1ba0*/  @!P0 LDS R22, [R22+0x7800] ;  /* 0x0078000016168984 */ /* 0x003e220000000800 */
[----:B--2---:R-:W-:-:S06]  /*1bb0*/  ULEA UR5, UR7, UR5, 0x18 ;  /* 0x0000000507057291 */ /* 0x004fcc000f8ec0ff */
[----:B------:R-:W-:Y:S02]  /*1bc0*/  LEA R0, R0, UR5, 0x2 ;  /* 0x0000000500007c11 */ /* 0x000fe4000f8e10ff */
[----:B0-----:R-:W-:-:S05]  /*1bd0*/  @!P0 IADD3 R23, PT, PT, R22, R36, R23 ;  /* 0x0000002416178210 */ /* 0x001fca0007ffe017 */
[----:B------:R0:W-:Y:S01]  /*1be0*/  @!P0 STG.E desc[UR8][R24.64], R23 ;  /* 0x0000001718008986 */ /* 0x0001e2000c101908 */
[----:B------:R-:W-:Y:S06]  /*1bf0*/  BAR.SYNC.DEFER_BLOCKING 0x0 ;  /* 0x0000000000007b1d */ /* 0x000fec0000010000 */
[----:B------:R0:W1:Y:S01]  /*1c00*/  LDS R26, [R0+0x7800] ;  /* 0x00780000001a7984 */ /* 0x0000620000000800 */
[----:B------:R-:W-:Y:S05]  /*1c10*/  @P1 BRA `(.L_x_23) ;  /* 0x0000000000741947 */ /* 0x000fea0003800000 */
[----:B------:R-:W2:Y:S01]  /*1c20*/  LDCU.64 UR12, c[0x0][0x3a0] ;  /* 0x00007400ff0c77ac */ /* 0x000ea20008000a00 */
[C---:B0-----:R-:W-:Y:S02]  /*1c30*/  LOP3.LUT R23, R29.reuse, 0x3e0, RZ, 0xc0, !PT ;  /* 0x000003e01d177812 */ /* 0x041fe400078ec0ff */
[----:B------:R-:W-:-:S05]  /*1c40*/  LOP3.LUT R28, R29, 0x1f, RZ, 0xc0, !PT ;  /* 0x0000001f1d1c7812 */ /* 0x000fca00078ec0ff */
[----:B------:R-:W-:-:S05]  /*1c50*/  IMAD R23, R23, 0x14, R28 ;  /* 0x0000001417177824 */ /* 0x000fca00078e021c */
[----:B-1----:R-:W-:-:S05]  /*1c60*/  IADD3 R0, P0, PT, R23, R26, RZ ;  /* 0x0000001a17007210 */ /* 0x002fca0007f1e0ff */
[----:B------:R-:W-:Y:S01]  /*1c70*/  IMAD.X R23, RZ, RZ, RZ, P0 ;  /* 0x000000ffff177224 */ /* 0x000fe200000e06ff */
[----:B--2---:R-:W-:-:S04]  /*1c80*/  LEA R22, P0, R0, UR12, 0x2 ;  /* 0x0000000c00167c11 */ /* 0x004fc8000f8010ff */
[----:B------:R-:W-:-:S05]  /*1c90*/  LEA.HI.X R23, R0, UR13, R23, 0x2, P0 ;  /* 0x0000000d00177c11 */ /* 0x000fca00080f1417 */
[----:B------:R-:W-:Y:S04]  /*1ca0*/  STG.E desc[UR8][R22.64], R21 ;  /* 0x0000001516007986 */ /* 0x000fe8000c101908 */
        /* <DEDUP_REMOVED lines=18> */
[----:B------:R-:W-:Y:S01]  /*1dd0*/  STG.E desc[UR8][R22.64+0x980], R2 ;  /* 0x0009800216007986 */ /* 0x000fe2000c101908 */
[----:B------:R-:W-:Y:S05]  /*1de0*/  EXIT ;  /* 0x000000000000794d */ /* 0x000fea0003800000 */
.L_x_23:
[C---:B0-----:R-:W-:Y:S01]  /*1df0*/  LOP3.LUT R23, R29.reuse, 0x3e0, RZ, 0xc0, !PT ;  /* 0x000003e01d177812 */ /* 0x041fe200078ec0ff */
[----:B------:R-:W0:Y:S01]  /*1e00*/  LDCU.64 UR12, c[0x0][0x3a0] ;  /* 0x00007400ff0c77ac */ /* 0x000e220008000a00 */
[----:B------:R-:W-:Y:S01]  /*1e10*/  LOP3.LUT R28, R29, 0x1f, RZ, 0xc0, !PT ;  /* 0x0000001f1d1c7812 */ /* 0x000fe200078ec0ff */
[----:B------:R-:W-:-:S04]  /*1e20*/  IMAD.U32 R27, RZ, RZ, UR10 ;  /* 0x0000000aff1b7e24 */ /* 0x000fc8000f8e00ff */
[----:B------:R-:W-:Y:S02]  /*1e30*/  IMAD R25, R23, 0x14, R28 ;  /* 0x0000001417197824 */ /* 0x000fe400078e021c */
[----:B------:R-:W-:Y:S02]  /*1e40*/  IMAD R0, R27, -0x1e00, R30 ;  /* 0xffffe2001b007824 */ /* 0x000fe400078e021e */
[C---:B------:R-:W-:Y:S01]  /*1e50*/  VIADD R23, R25.reuse, 0x20 ;  /* 0x0000002019177836 */ /* 0x040fe20000000000 */
[C---:B-1----:R-:W-:Y:S01]  /*1e60*/  IADD3 R26, P0, PT, R25.reuse, R26, RZ ;  /* 0x0000001a191a7210 */ /* 0x042fe20007f1e0ff */
[C---:B------:R-:W-:Y:S01]  /*1e70*/  VIADD R27, R25.reuse, 0x40 ;  /* 0x00000040191b7836 */ /* 0x040fe20000000000 */
[CC--:B------:R-:W-:Y:S01]  /*1e80*/  ISETP.GE.AND P5, PT, R25.reuse, R0.reuse, PT ;  /* 0x000000001900720c */ /* 0x0c0fe20003fa6270 */
[----:B------:R-:W-:Y:S01]  /*1e90*/  VIADD R29, R25, 0xa0 ;  /* 0x000000a0191d7836 */ /* 0x000fe20000000000 */
[-C--:B------:R-:W-:Y:S01]  /*1ea0*/  ISETP.GE.AND P4, PT, R23, R0.reuse, PT ;  /* 0x000000001700720c */ /* 0x080fe20003f86270 */
[----:B------:R-:W-:Y:S01]  /*1eb0*/  VIADD R23, R25, 0x60 ;  /* 0x0000006019177836 */ /* 0x000fe20000000000 */
[----:B------:R-:W-:Y:S01]  /*1ec0*/  ISETP.GE.AND P3, PT, R27, R0, PT ;  /* 0x000000001b00720c */ /* 0x000fe20003f66270 */
[----:B------:R-:W-:-:S02]  /*1ed0*/  VIADD R27, R25, 0x80 ;  /* 0x00000080191b7836 */ /* 0x000fc40000000000 */
[----:B------:R-:W-:Y:S01]  /*1ee0*/  VIADD R31, R25, 0xc0 ;  /* 0x000000c0191f7836 */ /* 0x000fe20000000000 */
[-C--:B------:R-:W-:Y:S01]  /*1ef0*/  ISETP.GE.AND P2, PT, R23, R0.reuse, PT ;  /* 0x000000001700720c */ /* 0x080fe20003f46270 */
[----:B------:R-:W-:Y:S01]  /*1f00*/  IMAD.X R23, RZ, RZ, RZ, P0 ;  /* 0x000000ffff177224 */ /* 0x000fe200000e06ff */
[C---:B0-----:R-:W-:Y:S02]  /*1f10*/  LEA R22, P0, R26.reuse, UR12, 0x2 ;  /* 0x0000000c1a167c11 */ /* 0x041fe4000f8010ff */
[-C--:B------:R-:W-:Y:S01]  /*1f20*/  ISETP.GE.AND P1, PT, R27, R0.reuse, PT ;  /* 0x000000001b00720c */ /* 0x080fe20003f26270 */
[----:B------:R-:W-:Y:S01]  /*1f30*/  VIADD R27, R25, 0xe0 ;  /* 0x000000e0191b7836 */ /* 0x000fe20000000000 */
[----:B------:R-:W-:Y:S02]  /*1f40*/  LEA.HI.X R23, R26, UR13, R23, 0x2, P0 ;  /* 0x0000000d1a177c11 */ /* 0x000fe400080f1417 */
[-C--:B------:R-:W-:Y:S01]  /*1f50*/  ISETP.GE.AND P0, PT, R29, R0.reuse, PT ;  /* 0x000000001d00720c */ /* 0x080fe20003f06270 */
[----:B------:R-:W-:Y:S01]  /*1f60*/  VIADD R29, R25, 0x100 ;  /* 0x00000100191d7836 */ /* 0x000fe20000000000 */
[-C--:B------:R-:W-:Y:S01]  /*1f70*/  ISETP.GE.AND P6, PT, R31, R0.reuse, PT ;  /* 0x000000001f00720c */ /* 0x080fe20003fc6270 */
[----:B------:R0:W-:Y:S01]  /*1f80*/  @!P5 STG.E desc[UR8][R22.64], R21 ;  /* 0x000000151600d986 */ /* 0x0001e2000c101908 */
[----:B------:R-:W-:Y:S01]  /*1f90*/  ISETP.GE.AND P5, PT, R27, R0, PT ;  /* 0x000000001b00720c */ /* 0x000fe20003fa6270 */
[----:B------:R-:W-:-:S02]  /*1fa0*/  VIADD R27, R25, 0x120 ;  /* 0x00000120191b7836 */ /* 0x000fc40000000000 */
[----:B------:R-:W-:Y:S01]  /*1fb0*/  @!P4 STG.E desc[UR8][R22.64+0x80], R20 ;  /* 0x000080141600c986 */ /* 0x000fe2000c101908 */
[-C--:B------:R-:W-:Y:S01]  /*1fc0*/  ISETP.GE.AND P4, PT, R29, R0.reuse, PT ;  /* 0x000000001d00720c */ /* 0x080fe20003f86270 */
[----:B------:R-:W-:Y:S02]  /*1fd0*/  VIADD R29, R25, 0x140 ;  /* 0x00000140191d7836 */ /* 0x000fe40000000000 */
[----:B------:R1:W-:Y:S01]  /*1fe0*/  @!P3 STG.E desc[UR8][R22.64+0x100], R19 ;  /* 0x000100131600b986 */ /* 0x0003e2000c101908 */
[-C--:B------:R-:W-:Y:S01]  /*1ff0*/  ISETP.GE.AND P3, PT, R27, R0.reuse, PT ;  /* 0x000000001b00720c */ /* 0x080fe20003f66270 */
[C---:B------:R-:W-:Y:S02]  /*2000*/  VIADD R27, R25.reuse, 0x160 ;  /* 0x00000160191b7836 */ /* 0x040fe40000000000 */
[----:B0-----:R-:W-:Y:S01]  /*2010*/  VIADD R21, R25, 0x180 ;  /* 0x0000018019157836 */ /* 0x001fe20000000000 */
[----:B------:R-:W-:Y:S01]  /*2020*/  @!P2 STG.E desc[UR8][R22.64+0x180], R18 ;  /* 0x000180121600a986 */ /* 0x000fe2000c101908 */
[----:B------:R-:W-:-:S03]  /*2030*/  ISETP.GE.AND P2, PT, R29, R0, PT ;  /* 0x000000001d00720c */ /* 0x000fc60003f46270 */
[----:B------:R0:W-:Y:S01]  /*2040*/  @!P1 STG.E desc[UR8][R22.64+0x200], R17 ;  /* 0x0002001116009986 */ /* 0x0001e2000c101908 */
[-C--:B------:R-:W-:Y:S01]  /*2050*/  ISETP.GE.AND P1, PT, R27, R0.reuse, PT ;  /* 0x000000001b00720c */ /* 0x080fe20003f26270 */
[----:B------:R-:W-:Y:S02]  /*2060*/  VIADD R27, R25, 0x1a0 ;  /* 0x000001a0191b7836 */ /* 0x000fe40000000000 */
[----:B------:R-:W-:Y:S01]  /*2070*/  @!P0 STG.E desc[UR8][R22.64+0x280], R16 ;  /* 0x0002801016008986 */ /* 0x000fe2000c101908 */
[-C--:B------:R-:W-:Y:S01]  /*2080*/  ISETP.GE.AND P0, PT, R21, R0.reuse, PT ;  /* 0x000000001500720c */ /* 0x080fe20003f06270 */
[C---:B-1----:R-:W-:Y:S02]  /*2090*/  VIADD R19, R25.reuse, 0x1c0 ;  /* 0x000001c019137836 */ /* 0x042fe40000000000 */
[----:B------:R-:W-:Y:S01]  /*20a0*/  @!P5 STG.E desc[UR8][R22.64+0x380], R14 ;  /* 0x0003800e1600d986 */ /* 0x000fe2000c101908 */
[----:B------:R-:W-:Y:S02]  /*20b0*/  VIADD R21, R25, 0x1e0 ;  /* 0x000001e019157836 */ /* 0x000fe40000000000 */
[-C--:B------:R-:W-:Y:S01]  /*20c0*/  ISETP.GE.AND P5, PT, R19, R0.reuse, PT ;  /* 0x000000001300720c */ /* 0x080fe20003fa6270 */
[----:B------:R1:W-:Y:S01]  /*20d0*/  @!P6 STG.E desc[UR8][R22.64+0x300], R15 ;  /* 0x0003000f1600e986 */ /* 0x0003e2000c101908 */
[----:B0-----:R-:W-:Y:S01]  /*20e0*/  VIADD R17, R25, 0x200 ;  /* 0x0000020019117836 */ /* 0x001fe20000000000 */
[-C--:B------:R-:W-:Y:S01]  /*20f0*/  ISETP.GE.AND P6, PT, R27, R0.reuse, PT ;  /* 0x000000001b00720c */ /* 0x080fe20003fc6270 */
[----:B------:R-:W-:Y:S01]  /*2100*/  VIADD R19, R25, 0x220 ;  /* 0x0000022019137836 */ /* 0x000fe20000000000 */
[----:B------:R0:W-:Y:S01]  /*2110*/  @!P4 STG.E desc[UR8][R22.64+0x400], R13 ;  /* 0x0004000d1600c986 */ /* 0x0001e2000c101908 */
[----:B------:R-:W-:-:S03]  /*2120*/  ISETP.GE.AND P4, PT, R21, R0, PT ;  /* 0x000000001500720c */ /* 0x000fc60003f86270 */
[----:B------:R0:W-:Y:S01]  /*2130*/  @!P3 STG.E desc[UR8][R22.64+0x480], R12 ;  /* 0x0004800c1600b986 */ /* 0x0001e2000c101908 */
[-C--:B------:R-:W-:Y:S01]  /*2140*/  ISETP.GE.AND P3, PT, R17, R0.reuse, PT ;  /* 0x000000001100720c */ /* 0x080fe20003f66270 */
[C---:B-1----:R-:W-:Y:S02]  /*2150*/  VIADD R15, R25.reuse, 0x240 ;  /* 0x00000240190f7836 */ /* 0x042fe40000000000 */
[----:B------:R0:W-:Y:S01]  /*2160*/  @!P2 STG.E desc[UR8][R22.64+0x500], R11 ;  /* 0x0005000b1600a986 */ /* 0x0001e2000c101908 */
[----:B------:R-:W-:Y:S01]  /*2170*/  VIADD R25, R25, 0x260 ;  /* 0x0000026019197836 */ /* 0x000fe20000000000 */
[-C--:B------:R-:W-:Y:S02]  /*2180*/  ISETP.GE.AND P2, PT, R19, R0.reuse, PT ;  /* 0x000000001300720c */ /* 0x080fe40003f46270 */
[----:B------:R0:W-:Y:S01]  /*2190*/  @!P1 STG.E desc[UR8][R22.64+0x580], R10 ;  /* 0x0005800a16009986 */ /* 0x0001e2000c101908 */
[----:B------:R-:W-:-:S03]  /*21a0*/  ISETP.GE.AND P1, PT, R15, R0, PT ;  /* 0x000000000f00720c */ /* 0x000fc60003f26270 */
[----:B------:R0:W-:Y:S01]  /*21b0*/  @!P0 STG.E desc[UR8][R22.64+0x600], R9 ;  /* 0x0006000916008986 */ /* 0x0001e2000c101908 */
[----:B------:R-:W-:-:S03]  /*21c0*/  ISETP.GE.AND P0, PT, R25, R0, PT ;  /* 0x000000001900720c */ /* 0x000fc60003f06270 */
[----:B------:R0:W-:Y:S04]  /*21d0*/  @!P6 STG.E desc[UR8][R22.64+0x680], R8 ;  /* 0x000680081600e986 */ /* 0x0001e8000c101908 */
[----:B------:R0:W-:Y:S04]  /*21e0*/  @!P5 STG.E desc[UR8][R22.64+0x700], R7 ;  /* 0x000700071600d986 */ /* 0x0001e8000c101908 */
[----:B------:R0:W-:Y:S04]  /*21f0*/  @!P4 STG.E desc[UR8][R22.64+0x780], R6 ;  /* 0x000780061600c986 */ /* 0x0001e8000c101908 */
[----:B------:R0:W-:Y:S04]  /*2200*/  @!P3 STG.E desc[UR8][R22.64+0x800], R5 ;  /* 0x000800051600b986 */ /* 0x0001e8000c101908 */
[----:B------:R0:W-:Y:S04]  /*2210*/  @!P2 STG.E desc[UR8][R22.64+0x880], R4 ;  /* 0x000880041600a986 */ /* 0x0001e8000c101908 */
[----:B------:R0:W-:Y:S01]  /*2220*/  @!P1 STG.E desc[UR8][R22.64+0x900], R3 ;  /* 0x0009000316009986 */ /* 0x0001e2000c101908 */
[----:B------:R-:W-:Y:S05]  /*2230*/  @P0 EXIT ;  /* 0x000000000000094d */ /* 0x000fea0003800000 */
[----:B------:R-:W-:Y:S01]  /*2240*/  STG.E desc[UR8][R22.64+0x980], R2 ;  /* 0x0009800216007986 */ /* 0x000fe2000c101908 */
[----:B------:R-:W-:Y:S05]  /*2250*/  EXIT ;  /* 0x000000000000794d */ /* 0x000fea0003800000 */
.L_x_14:
[----:B------:R-:W-:Y:S01]  /*2260*/  IMAD.MOV.U32 R28, RZ, RZ, RZ ;  /* 0x000000ffff1c7224 */ /* 0x000fe200078e00ff */
[C---:B------:R-:W-:Y:S01]  /*2270*/  ISETP.GT.U32.AND P0, PT, R29.reuse, 0x1f, PT ;  /* 0x0000001f1d00780c */ /* 0x040fe20003f04070 */
[----:B------:R-:W-:Y:S05]  /*2280*/  WARPSYNC.ALL ;  /* 0x0000000000007948 */ /* 0x000fea0003800000 */
[----:B------:R-:W-:-:S05]  /*2290*/  IMAD.HI.U32 R6, R29, 0x15555556, R28 ;  /* 0x155555561d067827 */ /* 0x000fca00078e001c */
[----:B------:R-:W-:-:S05]  /*22a0*/  LEA R6, R6, UR6, 0x2 ;  /* 0x0000000606067c11 */ /* 0x000fca000f8e10ff */
[----:B------:R0:W-:Y:S01]  /*22b0*/  STS [R6+0x3410], R23 ;  /* 0x0034101706007388 */ /* 0x0001e20000000800 */
[----:B------:R-:W-:Y:S06]  /*22c0*/  BAR.SYNC.DEFER_BLOCKING 0x0 ;  /* 0x0000000000007b1d */ /* 0x000fec0000010000 */
[----:B------:R-:W-:Y:S05]  /*22d0*/  @P0 BRA `(.L_x_24) ;  /* 0x0000000000e00947 */ /* 0x000fea0003800000 */
[----:B------:R-:W-:Y:S01]  /*22e0*/  IMAD.MOV.U32 R3, RZ, RZ, 0x34 ;  /* 0x00000034ff037424 */ /* 0x000fe200078e00ff */
[----:B------:R-:W-:-:S03]  /*22f0*/  UMOV UR5, 0xffffffff ;  /* 0xffffffff00057882 */ /* 0x000fc60000000000 */
[----:B------:R-:W-:-:S05]  /*2300*/  IMAD R12, R29, R3, UR6 ;  /* 0x000000061d0c7e24 */ /* 0x000fca000f8e0203 */
[----:B------:R-:W-:Y:S04]  /*2310*/  LDS R13, [R12+0x3410] ;  /* 0x003410000c0d7984 */ /* 0x000fe80000000800 */
[----:B------:R-:W-:Y:S04]  /*2320*/  LDS R26, [R12+0x3414] ;  /* 0x003414000c1a7984 */ /* 0x000fe80000000800 */
[----:B------:R-:W1:Y:S04]  /*2330*/  LDS R11, [R12+0x3418] ;  /* 0x003418000c0b7984 */ /* 0x000e680000000800 */
[----:B------:R-:W-:Y:S04]  /*2340*/  LDS R10, [R12+0x341c] ;  /* 0x00341c000c0a7984 */ /* 0x000fe80000000800 */
[----:B------:R-:W2:Y:S04]  /*2350*/  LDS R9, [R12+0x3420] ;  /* 0x003420000c097984 */ /* 0x000ea80000000800 */
[----:B------:R-:W-:Y:S04]  /*2360*/  LDS R8, [R12+0x3424] ;  /* 0x003424000c087984 */ /* 0x000fe80000000800 */
[----:B------:R-:W3:Y:S04]  /*2370*/  LDS R7, [R12+0x3428] ;  /* 0x003428000c077984 */ /* 0x000ee80000000800 */
[----:B------:R-:W-:Y:S04]  /*2380*/  LDS R5, [R12+0x342c] ;  /* 0x00342c000c057984 */ /* 0x000fe80000000800 */
[----:B------:R-:W4:Y:S04]  /*2390*/  LDS R4, [R12+0x3430] ;  /* 0x003430000c047984 */ /* 0x000f280000000800 */
[----:B------:R-:W-:Y:S04]  /*23a0*/  LDS R3, [R12+0x3434] ;  /* 0x003434000c037984 */ /* 0x000fe80000000800 */
[----:B------:R-:W5:Y:S04]  /*23b0*/  LDS R0, [R12+0x3438] ;  /* 0x003438000c007984 */ /* 0x000f680000000800 */
[----:B------:R-:W0:Y:S01]  /*23c0*/  LDS R27, [R12+0x343c] ;  /* 0x00343c000c1b7984 */ /* 0x000e220000000800 */
[----:B-1----:R-:W-:-:S04]  /*23d0*/  IADD3 R19, PT, PT, R11, R26, R13 ;  /* 0x0000001a0b137210 */ /* 0x002fc80007ffe00d */
[----:B--2---:R-:W-:-:S04]  /*23e0*/  IADD3 R19, PT, PT, R9, R19, R10 ;  /* 0x0000001309137210 */ /* 0x004fc80007ffe00a */
[----:B---3--:R-:W-:-:S04]  /*23f0*/  IADD3 R19, PT, PT, R7, R19, R8 ;  /* 0x0000001307137210 */ /* 0x008fc80007ffe008 */
[----:B----4-:R-:W-:-:S04]  /*2400*/  IADD3 R19, PT, PT, R4, R19, R5 ;  /* 0x0000001304137210 */ /* 0x010fc80007ffe005 */
[----:B-----5:R-:W-:-:S05]  /*2410*/  IADD3 R50, PT, PT, R0, R19, R3 ;  /* 0x0000001300327210 */ /* 0x020fca0007ffe003 */
[----:B0-----:R-:W-:Y:S01]  /*2420*/  IMAD.IADD R27, R27, 0x1, R50 ;  /* 0x000000011b1b7824 */ /* 0x001fe200078e0232 */
[----:B------:R-:W-:Y:S06]  /*2430*/  BRA.DIV UR5, `(.L_x_25) ;  /* 0x0000005e05e87947 */ /* 0x000fec000b800000 */
[----:B------:R-:W0:Y:S02]  /*2440*/  SHFL.UP P0, R52, R27, 0x1, RZ ;  /* 0x042000001b347989 */ /* 0x000e2400000000ff */
[----:B0-----:R-:W-:-:S05]  /*2450*/  @P0 IMAD.IADD R52, R27, 0x1, R52 ;  /* 0x000000011b340824 */ /* 0x001fca00078e0234 */
[----:B------:R-:W0:Y:S02]  /*2460*/  SHFL.UP P0, R51, R52, 0x2, RZ ;  /* 0x0440000034337989 */ /* 0x000e2400000000ff */
[----:B0-----:R-:W-:-:S05]  /*2470*/  @P0 IMAD.IADD R51, R52, 0x1, R51 ;  /* 0x0000000134330824 */ /* 0x001fca00078e0233 */
[----:B------:R-:W0:Y:S02]  /*2480*/  SHFL.UP P0, R52, R51, 0x4, RZ ;  /* 0x0480000033347989 */ /* 0x000e2400000000ff */
[----:B0-----:R-:W-:-:S05]  /*2490*/  @P0 IMAD.IADD R52, R51, 0x1, R52 ;  /* 0x0000000133340824 */ /* 0x001fca00078e0234 */
[----:B------:R-:W0:Y:S02]  /*24a0*/  SHFL.UP P0, R53, R52, 0x8, RZ ;  /* 0x0500000034357989 */ /* 0x000e2400000000ff */
[----:B0-----:R-:W-:-:S05]  /*24b0*/  @P0 IMAD.IADD R53, R52, 0x1, R53 ;  /* 0x0000000134350824 */ /* 0x001fca00078e0235 */
[----:B------:R0:W1:Y:S02]  /*24c0*/  SHFL.UP P0, R51, R53, 0x10, RZ ;  /* 0x0600000035337989 */ /* 0x00006400000000ff */
.L_x_120:
[----:B-1----:R-:W-:-:S04]  /*24d0*/  @P0 IMAD.IADD R51, R53, 0x1, R51 ;  /* 0x0000000135330824 */ /* 0x002fc800078e0233 */
[----:B------:R-:W-:-:S04]  /*24e0*/  IMAD.IADD R27, R51, 0x1, -R27 ;  /* 0x00000001331b7824 */ /* 0x000fc800078e0a1b */
[----:B------:R-:W-:Y:S01]  /*24f0*/  IMAD.IADD R13, R13, 0x1, R27 ;  /* 0x000000010d0d7824 */ /* 0x000fe200078e021b */
[----:B------:R1:W-:Y:S03]  /*2500*/  STS [R12+0x3410], R27 ;  /* 0x0034101b0c007388 */ /* 0x0003e60000000800 */
        /* <DEDUP_REMOVED lines=19> */
[----:B------:R1:W-:Y:S04]  /*2640*/  STS [R12+0x3438], R3 ;  /* 0x003438030c007388 */ /* 0x0003e80000000800 */
[----:B------:R1:W-:Y:S02]  /*2650*/  STS [R12+0x343c], R19 ;  /* 0x00343c130c007388 */ /* 0x0003e40000000800 */
.L_x_24:
[----:B------:R-:W-:Y:S05]  /*2660*/  WARPSYNC.ALL ;  /* 0x0000000000007948 */ /* 0x000fea0003800000 */
[----:B------:R-:W-:Y:S01]  /*2670*/  BAR.SYNC.DEFER_BLOCKING 0x0 ;  /* 0x0000000000007b1d */ /* 0x000fe20000010000 */
[----:B------:R-:W-:Y:S02]  /*2680*/  ISETP.NE.AND P0, PT, R24, RZ, PT ;  /* 0x000000ff1800720c */ /* 0x000fe40003f05270 */
[----:B------:R-:W-:-:S03]  /*2690*/  LOP3.LUT R0, R21, 0x80000000, RZ, 0x3c, !PT ;  /* 0x8000000015007812 */ /* 0x000fc600078e3cff */
[----:B------:R-:W-:Y:S01]  /*26a0*/  BSSY.RECONVERGENT B0, `(.L_x_26) ;  /* 0x0000029000007945 */ /* 0x000fe20003800200 */
[----:B------:R-:W-:-:S04]  /*26b0*/  SHF.R.U32.HI R0, RZ, UR11, R0 ;  /* 0x0000000bff007c19 */ /* 0x000fc80008011600 */
[----:B------:R-:W-:Y:S01]  /*26c0*/  LOP3.LUT R0, R0, UR4, RZ, 0x30, !PT ;  /* 0x0000000400007c12 */ /* 0x000fe2000f8e30ff */
[----:B0-----:R-:W0:Y:S02]  /*26d0*/  LDS R6, [R6+0x3410] ;  /* 0x0034100006067984 */ /* 0x001e240000000800 */
[----:B------:R-:W-:Y:S05]  /*26e0*/  @P0 BRA `(.L_x_27) ;  /* 0x0000000000900947 */ /* 0x000fea0003800000 */
[----:B-1----:R-:W0:Y:S04]  /*26f0*/  LDS R13, [R22] ;  /* 0x00000000160d7984 */ /* 0x002e280000000800 */
[----:B------:R-:W1:Y:S04]  /*2700*/  LDS R19, [R22+0x400] ;  /* 0x0004000016137984 */ /* 0x000e680000000800 */
[----:B------:R-:W2:Y:S04]  /*2710*/  LDS R27, [R22+0x800] ;  /* 0x00080000161b7984 */ /* 0x000ea80000000800 */
[----:B------:R-:W3:Y:S04]  /*2720*/  LDS R49, [R22+0xc00] ;  /* 0x000c000016317984 */ /* 0x000ee80000000800 */
[----:B------:R-:W4:Y:S04]  /*2730*/  LDS R51, [R22+0x1000] ;  /* 0x0010000016337984 */ /* 0x000f280000000800 */
[----:B------:R-:W5:Y:S04]  /*2740*/  LDS R53, [R22+0x1400] ;  /* 0x0014000016357984 */ /* 0x000f680000000800 */
[----:B------:R-:W5:Y:S04]  /*2750*/  LDS R4, [R22+0x1800] ;  /* 0x0018000016047984 */ /* 0x000f680000000800 */
[----:B------:R-:W5:Y:S04]  /*2760*/  LDS R11, [R22+0x1c00] ;  /* 0x001c0000160b7984 */ /* 0x000f680000000800 */
[----:B------:R-:W5:Y:S04]  /*2770*/  LDS R3, [R22+0x2000] ;  /* 0x0020000016037984 */ /* 0x000f680000000800 */
[----:B------:R-:W5:Y:S04]  /*2780*/  LDS R9, [R22+0x2400] ;  /* 0x0024000016097984 */ /* 0x000f680000000800 */
[----:B------:R-:W5:Y:S01]  /*2790*/  LDS R7, [R22+0x2800] ;  /* 0x0028000016077984 */ /* 0x000f620000000800 */
[----:B0-----:R-:W-:-:S03]  /*27a0*/  IMAD.IADD R13, R6, 0x1, R13 ;  /* 0x00000001060d7824 */ /* 0x001fc600078e020d */
[----:B------:R-:W0:Y:S01]  /*27b0*/  LDS R5, [R22+0x2c00] ;  /* 0x002c000016057984 */ /* 0x000e220000000800 */
[C---:B-1----:R-:W-:Y:S02]  /*27c0*/  IMAD.IADD R19, R6.reuse, 0x1, R19 ;  /* 0x0000000106137824 */ /* 0x042fe400078e0213 */
[C---:B--2---:R-:W-:Y:S01]  /*27d0*/  IMAD.IADD R27, R6.reuse, 0x1, R27 ;  /* 0x00000001061b7824 */ /* 0x044fe200078e021b */
[----:B------:R2:W-:Y:S01]  /*27e0*/  STS [R22], R13 ;  /* 0x0000000d16007388 */ /* 0x0005e20000000800 */
[----:B---3--:R-:W-:-:S03]  /*27f0*/  IMAD.IADD R49, R6, 0x1, R49 ;  /* 0x0000000106317824 */ /* 0x008fc600078e0231 */
[----:B------:R2:W-:Y:S01]  /*2800*/  STS [R22+0x400], R19 ;  /* 0x0004001316007388 */ /* 0x0005e20000000800 */
[----:B----4-:R-:W-:-:S03]  /*2810*/  IMAD.IADD R51, R6, 0x1, R51 ;  /* 0x0000000106337824 */ /* 0x010fc600078e0233 */
[----:B------:R2:W-:Y:S01]  /*2820*/  STS [R22+0x800], R27 ;  /* 0x0008001b16007388 */ /* 0x0005e20000000800 */
[----:B-----5:R-:W-:-:S03]  /*2830*/  IMAD.IADD R53, R6, 0x1, R53 ;  /* 0x0000000106357824 */ /* 0x020fc600078e0235 */
[----:B------:R2:W-:Y:S01]  /*2840*/  STS [R22+0xc00], R49 ;  /* 0x000c003116007388 */ /* 0x0005e20000000800 */
[----:B------:R-:W-:-:S03]  /*2850*/  IMAD.IADD R4, R6, 0x1, R4 ;  /* 0x0000000106047824 */ /* 0x000fc600078e0204 */
        /* <DEDUP_REMOVED lines=9> */
[----:B0-----:R-:W-:-:S03]  /*28f0*/  IMAD.IADD R5, R6, 0x1, R5 ;  /* 0x0000000106057824 */ /* 0x001fc600078e0205 */
[----:B------:R2:W-:Y:S04]  /*2900*/  STS [R22+0x2400], R9 ;  /* 0x0024000916007388 */ /* 0x0005e80000000800 */
[----:B------:R2:W-:Y:S04]  /*2910*/  STS [R22+0x2800], R7 ;  /* 0x0028000716007388 */ /* 0x0005e80000000800 */
[----:B------:R2:W-:Y:S02]  /*2920*/  STS [R22+0x2c00], R5 ;  /* 0x002c000516007388 */ /* 0x0005e40000000800 */
.L_x_27:
[----:B------:R-:W-:Y:S05]  /*2930*/  BSYNC.RECONVERGENT B0 ;  /* 0x0000000000007941 */ /* 0x000fea0003800200 */
.L_x_26:
[----:B------:R-:W-:Y:S01]  /*2940*/  BAR.SYNC.DEFER_BLOCKING 0x0 ;  /* 0x0000000000007b1d */ /* 0x000fe20000010000 */
[----:B------:R-:W-:Y:S01]  /*2950*/  R2P PR, R0, 0x7f ;  /* 0x0000007f00007804 */ /* 0x000fe20000000000 */
[----:B-12---:R-:W-:-:S04]  /*2960*/  IMAD.MOV.U32 R27, RZ, RZ, RZ ;  /* 0x000000ffff1b7224 */ /* 0x006fc800078e00ff */
[----:B------:R-:W-:Y:S01]  /*2970*/  BSSY.RECONVERGENT B0, `(.L_x_28) ;  /* 0x0000027000007945 */ /* 0x000fe20003800200 */
[----:B------:R-:W1:Y:S07]  /*2980*/  S2R R51, SR_LEMASK ;  /* 0x0000000000337919 */ /* 0x000e6e0000003a00 */
[----:B------:R-:W-:Y:S02]  /*2990*/  VOTE.ANY R3, PT, P0 ;  /* 0x0000000000037806 */ /* 0x000fe400000e0100 */
[----:B------:R-:W-:-:S02]  /*29a0*/  VOTE.ANY R4, PT, P1 ;  /* 0x0000000000047806 */ /* 0x000fc400008e0100 */
[----:B------:R-:W-:Y:S02]  /*29b0*/  @!P0 LOP3.LUT R3, RZ, R3, RZ, 0x33, !PT ;  /* 0x00000003ff038212 */ /* 0x000fe400078e33ff */
[----:B------:R-:W-:Y:S02]  /*29c0*/  VOTE.ANY R8, PT, P2 ;  /* 0x0000000000087806 */ /* 0x000fe400010e0100 */
[----:B------:R-:W-:Y:S02]  /*29d0*/  @!P1 LOP3.LUT R4, RZ, R4, RZ, 0x33, !PT ;  /* 0x00000004ff049212 */ /* 0x000fe400078e33ff */
[----:B------:R-:W-:Y:S02]  /*29e0*/  VOTE.ANY R10, PT, P3 ;  /* 0x00000000000a7806 */ /* 0x000fe400018e0100 */
[----:B------:R-:W-:Y:S02]  /*29f0*/  @!P2 LOP3.LUT R8, RZ, R8, RZ, 0x33, !PT ;  /* 0x00000008ff08a212 */ /* 0x000fe400078e33ff */
[----:B------:R-:W-:-:S02]  /*2a00*/  LOP3.LUT R3, R4, R3, RZ, 0xc0, !PT ;  /* 0x0000000304037212 */ /* 0x000fc400078ec0ff */
[----:B------:R-:W-:Y:S02]  /*2a10*/  @!P3 LOP3.LUT R10, RZ, R10, RZ, 0x33, !PT ;  /* 0x0000000aff0ab212 */ /* 0x000fe400078e33ff */
[----:B------:R-:W-:Y:S02]  /*2a20*/  LOP3.LUT R3, R8, R3, RZ, 0xc0, !PT ;  /* 0x0000000308037212 */ /* 0x000fe400078ec0ff */
[----:B------:R-:W-:Y:S02]  /*2a30*/  VOTE.ANY R4, PT, P4 ;  /* 0x0000000000047806 */ /* 0x000fe400020e0100 */
[----:B------:R-:W-:Y:S02]  /*2a40*/  LOP3.LUT P0, RZ, R0, 0x80, RZ, 0xc0, !PT ;  /* 0x0000008000ff7812 */ /* 0x000fe4000780c0ff */
[----:B------:R-:W-:Y:S02]  /*2a50*/  LOP3.LUT R3, R10, R3, RZ, 0xc0, !PT ;  /* 0x000000030a037212 */ /* 0x000fe400078ec0ff */
[----:B------:R-:W-:-:S02]  /*2a60*/  VOTE.ANY R8, PT, P5 ;  /* 0x0000000000087806 */ /* 0x000fc400028e0100 */
[----:B------:R-:W-:Y:S02]  /*2a70*/  @!P4 LOP3.LUT R4, RZ, R4, RZ, 0x33, !PT ;  /* 0x00000004ff04c212 */ /* 0x000fe400078e33ff */
[----:B------:R-:W-:Y:S02]  /*2a80*/  @!P5 LOP3.LUT R8, RZ, R8, RZ, 0x33, !PT ;  /* 0x00000008ff08d212 */ /* 0x000fe400078e33ff */
[----:B------:R-:W-:Y:S02]  /*2a90*/  LOP3.LUT R3, R4, R3, RZ, 0xc0, !PT ;  /* 0x0000000304037212 */ /* 0x000fe400078ec0ff */
[----:B------:R-:W-:Y:S02]  /*2aa0*/  VOTE.ANY R4, PT, P6 ;  /* 0x0000000000047806 */ /* 0x000fe400030e0100 */
[----:B------:R-:W-:Y:S02]  /*2ab0*/  LOP3.LUT R3, R8, R3, RZ, 0xc0, !PT ;  /* 0x0000000308037212 */ /* 0x000fe400078ec0ff */
[----:B------:R-:W-:-:S02]  /*2ac0*/  VOTE.ANY R8, PT, P0 ;  /* 0x0000000000087806 */ /* 0x000fc400000e0100 */
[----:B------:R-:W-:Y:S02]  /*2ad0*/  @!P6 LOP3.LUT R4, RZ, R4, RZ, 0x33, !PT ;  /* 0x00000004ff04e212 */ /* 0x000fe400078e33ff */
[----:B------:R-:W-:Y:S02]  /*2ae0*/  @!P0 LOP3.LUT R8, RZ, R8, RZ, 0x33, !PT ;  /* 0x00000008ff088212 */ /* 0x000fe400078e33ff */
[----:B------:R-:W-:-:S04]  /*2af0*/  LOP3.LUT R3, R4, R3, RZ, 0xc0, !PT ;  /* 0x0000000304037212 */ /* 0x000fc800078ec0ff */
[----:B------:R-:W-:Y:S01]  /*2b00*/  LOP3.LUT R4, R8, R3, RZ, 0xc0, !PT ;  /* 0x0000000308047212 */ /* 0x000fe200078ec0ff */
[----:B------:R-:W-:Y:S01]  /*2b10*/  IMAD.SHL.U32 R3, R29, 0x20, RZ ;  /* 0x000000201d037824 */ /* 0x000fe200078e00ff */
[----:B------:R-:W-:Y:S02]  /*2b20*/  LOP3.LUT R8, R20, 0x80000000, RZ, 0x3c, !PT ;  /* 0x8000000014087812 */ /* 0x000fe400078e3cff */
[----:B------:R-:W2:Y:S01]  /*2b30*/  FLO.U32 R10, R4 ;  /* 0x00000004000a7300 */ /* 0x000ea200000e0000 */
[----:B-1----:R-:W-:Y:S02]  /*2b40*/  LOP3.LUT R26, R51, R4, RZ, 0xc0, !PT ;  /* 0x00000004331a7212 */ /* 0x002fe400078ec0ff */
[----:B------:R-:W-:Y:S02]  /*2b50*/  LOP3.LUT R3, R3, 0x7c00, RZ, 0xc0, !PT ;  /* 0x00007c0003037812 */ /* 0x000fe400078ec0ff */
[----:B------:R-:W-:-:S03]  /*2b60*/  SHF.R.U32.HI R8, RZ, UR11, R8 ;  /* 0x0000000bff087c19 */ /* 0x000fc60008011608 */
[----:B------:R-:W1:Y:S01]  /*2b70*/  POPC R26, R26 ;  /* 0x0000001a001a7309 */ /* 0x000e620000000000 */
[----:B------:R-:W-:Y:S01]  /*2b80*/  VIADD R5, R3, UR6 ;  /* 0x0000000603057c36 */ /* 0x000fe20008000000 */
[----:B------:R-:W-:Y:S02]  /*2b90*/  LOP3.LUT R8, R8, UR4, RZ, 0x30, !PT ;  /* 0x0000000408087c12 */ /* 0x000fe4000f8e30ff */
[----:B--2---:R-:W-:-:S13]  /*2ba0*/  ISETP.NE.AND P0, PT, R47, R10, PT ;  /* 0x0000000a2f00720c */ /* 0x004fda0003f05270 */
[----:B-1----:R-:W-:Y:S05]  /*2bb0*/  @P0 BRA `(.L_x_29) ;  /* 0x0000000000080947 */ /* 0x002fea0003800000 */
[----:B------:R-:W-:-:S06]  /*2bc0*/  IMAD R27, R0, 0x4, R5 ;  /* 0x00000004001b7824 */ /* 0x000fcc00078e0205 */
[----:B------:R1:W2:Y:S02]  /*2bd0*/  ATOMS.ADD R27, [R27], R26 ;  /* 0x0000001a1b1b738c */ /* 0x0002a40000000000 */
.L_x_29:
[----:B------:R-:W-:Y:S05]  /*2be0*/  BSYNC.RECONVERGENT B0 ;  /* 0x0000000000007941 */ /* 0x000fea0003800200 */
.L_x_28:
[----:B------:R-:W-:Y:S01]  /*2bf0*/  R2P PR, R8, 0x7f ;  /* 0x0000007f08007804 */ /* 0x000fe20000000000 */
[----:B--2---:R2:W3:Y:S01]  /*2c00*/  SHFL.IDX PT, R27, R27, R10, 0x1f ;  /* 0x00001f0a1b1b7589 */ /* 0x0044e200000e0000 */
[----:B------:R-:W-:Y:S01]  /*2c10*/  SHF.R.U32.HI R12, RZ, UR11, R33 ;  /* 0x0000000bff0c7c19 */ /* 0x000fe20008011621 */
[----:B------:R-:W-:Y:S03]  /*2c20*/  BSSY.RECONVERGENT B0, `(.L_x_30) ;  /* 0x0000022000007945 */ /* 0x000fe60003800200 */
[----:B------:R-:W-:-:S07]  /*2c30*/  LOP3.LUT R12, R12, UR4, RZ, 0x30, !PT ;  /* 0x000000040c0c7c12 */ /* 0x000fce000f8e30ff */
[----:B------:R-:W-:Y:S02]  /*2c40*/  VOTE.ANY R0, PT, P0 ;  /* 0x0000000000007806 */ /* 0x000fe400000e0100 */
[----:B------:R-:W-:Y:S02]  /*2c50*/  VOTE.ANY R3, PT, P1 ;  /* 0x0000000000037806 */ /* 0x000fe400008e0100 */
[----:B------:R-:W-:Y:S02]  /*2c60*/  @!P0 LOP3.LUT R0, RZ, R0, RZ, 0x33, !PT ;  /* 0x00000000ff008212 */ /* 0x000fe400078e33ff */
[----:B------:R-:W-:Y:S02]  /*2c70*/  VOTE.ANY R7, PT, P2 ;  /* 0x0000000000077806 */ /* 0x000fe400010e0100 */
[----:B------:R-:W-:Y:S02]  /*2c80*/  @!P1 LOP3.LUT R3, RZ, R3, RZ, 0x33, !PT ;  /* 0x00000003ff039212 */ /* 0x000fe400078e33ff */
[----:B------:R-:W-:-:S02]  /*2c90*/  @!P2 LOP3.LUT R7, RZ, R7, RZ, 0x33, !PT ;  /* 0x00000007ff07a212 */ /* 0x000fc400078e33ff */
[----:B------:R-:W-:Y:S02]  /*2ca0*/  LOP3.LUT R0, R3, R0, RZ, 0xc0, !PT ;  /* 0x0000000003007212 */ /* 0x000fe400078ec0ff */
[----:B------:R-:W-:Y:S02]  /*2cb0*/  VOTE.ANY R3, PT, P3 ;  /* 0x0000000000037806 */ /* 0x000fe400018e0100 */
[----:B------:R-:W-:Y:S02]  /*2cc0*/  LOP3.LUT R0, R7, R0, RZ, 0xc0, !PT ;  /* 0x0000000007007212 */ /* 0x000fe400078ec0ff */
[----:B------:R-:W-:Y:S02]  /*2cd0*/  LOP3.LUT P0, RZ, R8, 0x80, RZ, 0xc0, !PT ;  /* 0x0000008008ff7812 */ /* 0x000fe4000780c0ff */
[----:B------:R-:W-:Y:S02]  /*2ce0*/  VOTE.ANY R7, PT, P4 ;  /* 0x0000000000077806 */ /* 0x000fe400020e0100 */
[----:B------:R-:W-:-:S02]  /*2cf0*/  @!P3 LOP3.LUT R3, RZ, R3, RZ, 0x33, !PT ;  /* 0x00000003ff03b212 */ /* 0x000fc400078e33ff */
[----:B------:R-:W-:Y:S02]  /*2d00*/  @!P4 LOP3.LUT R7, RZ, R7, RZ, 0x33, !PT ;  /* 0x00000007ff07c212 */ /* 0x000fe400078e33ff */
[----:B------:R-:W-:Y:S02]  /*2d10*/  LOP3.LUT R0, R3, R0, RZ, 0xc0, !PT ;  /* 0x0000000003007212 */ /* 0x000fe400078ec0ff */
[----:B------:R-:W-:Y:S02]  /*2d20*/  VOTE.ANY R3, PT, P5 ;  /* 0x0000000000037806 */ /* 0x000fe400028e0100 */
[----:B------:R-:W-:Y:S02]  /*2d30*/  LOP3.LUT R0, R7, R0, RZ, 0xc0, !PT ;  /* 0x0000000007007212 */ /* 0x000fe400078ec0ff */
[----:B------:R-:W-:Y:S02]  /*2d40*/  VOTE.ANY R7, PT, P6 ;  /* 0x0000000000077806 */ /* 0x000fe400030e0100 */
[----:B------:R-:W-:-:S02]  /*2d50*/  @!P5 LOP3.LUT R3, RZ, R3, RZ, 0x33, !PT ;  /* 0x00000003ff03d212 */ /* 0x000fc400078e33ff */
[----:B------:R-:W-:Y:S02]  /*2d60*/  VOTE.ANY R9, PT, P0 ;  /* 0x0000000000097806 */ /* 0x000fe400000e0100 */
[----:B------:R-:W-:Y:S02]  /*2d70*/  @!P6 LOP3.LUT R7, RZ, R7, RZ, 0x33, !PT ;  /* 0x00000007ff07e212 */ /* 0x000fe400078e33ff */
[----:B------:R-:W-:Y:S01]  /*2d80*/  LOP3.LUT R0, R3, R0, RZ, 0xc0, !PT ;  /* 0x0000000003007212 */ /* 0x000fe200078ec0ff */
[----:B------:R-:W-:Y:S01]  /*2d90*/  IMAD.MOV.U32 R3, RZ, RZ, RZ ;  /* 0x000000ffff037224 */ /* 0x000fe200078e00ff */
[----:B------:R-:W-:Y:S02]  /*2da0*/  @!P0 LOP3.LUT R9, RZ, R9, RZ, 0x33, !PT ;  /* 0x00000009ff098212 */ /* 0x000fe400078e33ff */
[----:B------:R-:W-:-:S04]  /*2db0*/  LOP3.LUT R0, R7, R0, RZ, 0xc0, !PT ;  /* 0x0000000007007212 */ /* 0x000fc800078ec0ff */
[----:B------:R-:W-:-:S04]  /*2dc0*/  LOP3.LUT R0, R9, R0, RZ, 0xc0, !PT ;  /* 0x0000000009007212 */ /* 0x000fc800078ec0ff */
[----:B------:R-:W4:Y:S01]  /*2dd0*/  FLO.U32 R50, R0 ;  /* 0x0000000000327300 */ /* 0x000f2200000e0000 */
[----:B------:R-:W-:-:S07]  /*2de0*/  LOP3.LUT R4, R51, R0, RZ, 0xc0, !PT ;  /* 0x0000000033047212 */ /* 0x000fce00078ec0ff */
[----:B------:R-:W0:Y:S01]  /*2df0*/  POPC R4, R4 ;  /* 0x0000000400047309 */ /* 0x000e220000000000 */
[----:B----4-:R-:W-:-:S13]  /*2e00*/  ISETP.NE.AND P0, PT, R47, R50, PT ;  /* 0x000000322f00720c */ /* 0x010fda0003f05270 */
[----:B0-23--:R-:W-:Y:S05]  /*2e10*/  @P0 BRA `(.L_x_31) ;  /* 0x0000000000080947 */ /* 0x00dfea0003800000 */
[----:B------:R-:W-:-:S06]  /*2e20*/  IMAD R3, R8, 0x4, R5 ;  /* 0x0000000408037824 */ /* 0x000fcc00078e0205 */
[----:B------:R0:W2:Y:S02]  /*2e30*/  ATOMS.ADD R3, [R3], R4 ;  /* 0x000000040303738c */ /* 0x0000a40000000000 */
.L_x_31:
[----:B------:R-:W-:Y:S05]  /*2e40*/  BSYNC.RECONVERGENT B0 ;  /* 0x0000000000007941 */ /* 0x000fea0003800200 */
.L_x_30:
[----:B------:R-:W-:Y:S01]  /*2e50*/  R2P PR, R12, 0x7f ;  /* 0x0000007f0c007804 */ /* 0x000fe20000000000 */
[----:B--2---:R2:W3:Y:S01]  /*2e60*/  SHFL.IDX PT, R3, R3, R50, 0x1f ;  /* 0x00001f3203037589 */ /* 0x0044e200000e0000 */
[----:B------:R-:W-:Y:S01]  /*2e70*/  LOP3.LUT R10, R18, 0x80000000, RZ, 0x3c, !PT ;  /* 0x80000000120a7812 */ /* 0x000fe200078e3cff */
[----:B------:R-:W-:Y:S03]  /*2e80*/  BSSY.RECONVERGENT B0, `(.L_x_32) ;  /* 0x0000023000007945 */ /* 0x000fe60003800200 */
[----:B------:R-:W-:-:S04]  /*2e90*/  SHF.R.U32.HI R10, RZ, UR11, R10 ;  /* 0x0000000bff0a7c19 */ /* 0x000fc8000801160a */
[----:B------:R-:W-:-:S03]  /*2ea0*/  LOP3.LUT R10, R10, UR4, RZ, 0x30, !PT ;  /* 0x000000040a0a7c12 */ /* 0x000fc6000f8e30ff */
        /* <DEDUP_REMOVED lines=20> */
[----:B------:R-:W-:Y:S02]  /*2ff0*/  LOP3.LUT R0, R7, R0, RZ, 0xc0, !PT ;  /* 0x0000000007007212 */ /* 0x000fe400078ec0ff */
[----:B------:R-:W-:Y:S02]  /*3000*/  @!P0 LOP3.LUT R11, RZ, R11, RZ, 0x33, !PT ;  /* 0x0000000bff0b8212 */ /* 0x000fe400078e33ff */
[----:B------:R-:W-:Y:S01]  /*3010*/  LOP3.LUT R0, R9, R0, RZ, 0xc0, !PT ;  /* 0x0000000009007212 */ /* 0x000fe200078ec0ff */
[----:B------:R-:W-:-:S03]  /*3020*/  IMAD.MOV.U32 R9, RZ, RZ, RZ ;  /* 0x000000ffff097224 */ /* 0x000fc600078e00ff */
        /* <DEDUP_REMOVED lines=8> */
.L_x_33:
[----:B------:R-:W-:Y:S05]  /*30b0*/  BSYNC.RECONVERGENT B0 ;  /* 0x0000000000007941 */ /* 0x000fea0003800200 */
.L_x_32:
[----:B------:R-:W-:Y:S01]  /*30c0*/  R2P PR, R10, 0x7f ;  /* 0x0000007f0a007804 */ /* 0x000fe20000000000 */
[----:B--2---:R2:W3:Y:S01]  /*30d0*/  SHFL.IDX PT, R8, R9, R8, 0x1f ;  /* 0x00001f0809087589 */ /* 0x0044e200000e0000 */
[----:B------:R-:W-:Y:S01]  /*30e0*/  SHF.R.U32.HI R48, RZ, UR11, R48 ;  /* 0x0000000bff307c19 */ /* 0x000fe20008011630 */
[----:B------:R-:W-:Y:S01]  /*30f0*/  BSSY.RECONVERGENT B0, `(.L_x_34) ;  /* 0x0000022000007945 */ /* 0x000fe20003800200 */
[----:B------:R-:W-:Y:S02]  /*3100*/  IMAD.MOV.U32 R11, RZ, RZ, RZ ;  /* 0x000000ffff0b7224 */ /* 0x000fe400078e00ff */
        /* <DEDUP_REMOVED lines=30> */
[----:B------:R-:W-:-:S05]  /*32f0*/  IMAD R10, R10, 0x4, R5 ;  /* 0x000000040a0a7824 */ /* 0x000fca00078e0205 */
[----:B------:R0:W2:Y:S02]  /*3300*/  ATOMS.ADD R11, [R10], R7 ;  /* 0x000000070a0b738c */ /* 0x0000a40000000000 */
.L_x_35:
[----:B------:R-:W-:Y:S05]  /*3310*/  BSYNC.RECONVERGENT B0 ;  /* 0x0000000000007941 */ /* 0x000fea0003800200 */
.L_x_34:
[----:B------:R-:W-:Y:S01]  /*3320*/  R2P PR, R48, 0x7f ;  /* 0x0000007f30007804 */ /* 0x000fe20000000000 */
[----:B------:R-:W-:Y:S01]  /*3330*/  BSSY.RECONVERGENT B0, `(.L_x_36) ;  /* 0x0000024000007945 */ /* 0x000fe20003800200 */
[----:B------:R-:W-:Y:S01]  /*3340*/  SHF.R.U32.HI R46, RZ, UR11, R46 ;  /* 0x0000000bff2e7c19 */ /* 0x000fe2000801162e */
[----:B------:R-:W-:-:S03]  /*3350*/  IMAD.MOV.U32 R13, RZ, RZ, RZ ;  /* 0x000000ffff0d7224 */ /* 0x000fc600078e00ff */
[----:B------:R-:W-:-:S07]  /*3360*/  LOP3.LUT R46, R46, UR4, RZ, 0x30, !PT ;  /* 0x000000042e2e7c12 */ /* 0x000fce000f8e30ff */
[----:B------:R-:W-:Y:S02]  /*3370*/  VOTE.ANY R9, PT, P0 ;  /* 0x0000000000097806 */ /* 0x000fe400000e0100 */
[----:B0-----:R-:W-:Y:S02]  /*3380*/  VOTE.ANY R10, PT, P1 ;  /* 0x00000000000a7806 */ /* 0x001fe400008e0100 */
[----:B------:R-:W-:Y:S02]  /*3390*/  @!P0 LOP3.LUT R9, RZ, R9, RZ, 0x33, !PT ;  /* 0x00000009ff098212 */ /* 0x000fe400078e33ff */
[----:B------:R-:W-:Y:S02]  /*33a0*/  @!P1 LOP3.LUT R10, RZ, R10, RZ, 0x33, !PT ;  /* 0x0000000aff0a9212 */ /* 0x000fe400078e33ff */
[----:B------:R-:W-:Y:S02]  /*33b0*/  VOTE.ANY R50, PT, P2 ;  /* 0x0000000000327806 */ /* 0x000fe400010e0100 */
[----:B------:R-:W-:-:S02]  /*33c0*/  LOP3.LUT R9, R10, R9, RZ, 0xc0, !PT ;  /* 0x000000090a097212 */ /* 0x000fc400078ec0ff */
[----:B------:R-:W-:Y:S02]  /*33d0*/  VOTE.ANY R10, PT, P3 ;  /* 0x00000000000a7806 */ /* 0x000fe400018e0100 */
[----:B------:R-:W-:Y:S02]  /*33e0*/  @!P2 LOP3.LUT R50, RZ, R50, RZ, 0x33, !PT ;  /* 0x00000032ff32a212 */ /* 0x000fe400078e33ff */
[----:B------:R-:W-:Y:S02]  /*33f0*/  @!P3 LOP3.LUT R10, RZ, R10, RZ, 0x33, !PT ;  /* 0x0000000aff0ab212 */ /* 0x000fe400078e33ff */
[----:B------:R-:W-:Y:S02]  /*3400*/  LOP3.LUT R9, R50, R9, RZ, 0xc0, !PT ;  /* 0x0000000932097212 */ /* 0x000fe400078ec0ff */
[----:B------:R-:W-:Y:S02]  /*3410*/  LOP3.LUT P0, RZ, R48, 0x80, RZ, 0xc0, !PT ;  /* 0x0000008030ff7812 */ /* 0x000fe4000780c0ff */
[----:B------:R-:W-:-:S02]  /*3420*/  VOTE.ANY R50, PT, P4 ;  /* 0x0000000000327806 */ /* 0x000fc400020e0100 */
[----:B------:R-:W-:Y:S02]  /*3430*/  LOP3.LUT R9, R10, R9, RZ, 0xc0, !PT ;  /* 0x000000090a097212 */ /* 0x000fe400078ec0ff */
[----:B------:R-:W-:Y:S02]  /*3440*/  VOTE.ANY R10, PT, P5 ;  /* 0x00000000000a7806 */ /* 0x000fe400028e0100 */
[----:B------:R-:W-:Y:S02]  /*3450*/  @!P4 LOP3.LUT R50, RZ, R50, RZ, 0x33, !PT ;  /* 0x00000032ff32c212 */ /* 0x000fe400078e33ff */
[----:B------:R-:W-:Y:S02]  /*3460*/  @!P5 LOP3.LUT R10, RZ, R10, RZ, 0x33, !PT ;  /* 0x0000000aff0ad212 */ /* 0x000fe400078e33ff */
[----:B------:R-:W-:Y:S02]  /*3470*/  LOP3.LUT R9, R50, R9, RZ, 0xc0, !PT ;  /* 0x0000000932097212 */ /* 0x000fe400078ec0ff */
[----:B------:R-:W-:-:S02]  /*3480*/  VOTE.ANY R50, PT, P6 ;  /* 0x0000000000327806 */ /* 0x000fc400030e0100 */
[----:B------:R-:W-:Y:S02]  /*3490*/  LOP3.LUT R9, R10, R9, RZ, 0xc0, !PT ;  /* 0x000000090a097212 */ /* 0x000fe400078ec0ff */
[----:B------:R-:W-:Y:S02]  /*34a0*/  VOTE.ANY R10, PT, P0 ;  /* 0x00000000000a7806 */ /* 0x000fe400000e0100 */
[----:B------:R-:W-:Y:S02]  /*34b0*/  @!P6 LOP3.LUT R50, RZ, R50, RZ, 0x33, !PT ;  /* 0x00000032ff32e212 */ /* 0x000fe400078e33ff */
[----:B------:R-:W-:Y:S02]  /*34c0*/  @!P0 LOP3.LUT R10, RZ, R10, RZ, 0x33, !PT ;  /* 0x0000000aff0a8212 */ /* 0x000fe400078e33ff */
[----:B------:R-:W-:-:S04]  /*34d0*/  LOP3.LUT R9, R50, R9, RZ, 0xc0, !PT ;  /* 0x0000000932097212 */ /* 0x000fc800078ec0ff */
[----:B------:R-:W-:Y:S02]  /*34e0*/  LOP3.LUT R19, R10, R9, RZ, 0xc0, !PT ;  /* 0x000000090a137212 */ /* 0x000fe400078ec0ff */
[----:B--2---:R0:W2:Y:S02]  /*34f0*/  SHFL.IDX PT, R10, R11, R12, 0x1f ;  /* 0x00001f0c0b0a7589 */ /* 0x0040a400000e0000 */
[----:B------:R-:W3:Y:S01]  /*3500*/  FLO.U32 R50, R19 ;  /* 0x0000001300327300 */ /* 0x000ee200000e0000 */
[----:B------:R-:W-:-:S07]  /*3510*/  LOP3.LUT R9, R51, R19, RZ, 0xc0, !PT ;  /* 0x0000001333097212 */ /* 0x000fce00078ec0ff */
[----:B------:R-:W4:Y:S01]  /*3520*/  POPC R9, R9 ;  /* 0x0000000900097309 */ /* 0x000f220000000000 */
[----:B---3--:R-:W-:-:S13]  /*3530*/  ISETP.NE.AND P0, PT, R47, R50, PT ;  /* 0x000000322f00720c */ /* 0x008fda0003f05270 */
[----:B0-2-4-:R-:W-:Y:S05]  /*3540*/  @P0 BRA `(.L_x_37) ;  /* 0x0000000000080947 */ /* 0x015fea0003800000 */
[----:B------:R-:W-:-:S05]  /*3550*/  IMAD R48, R48, 0x4, R5 ;  /* 0x0000000430307824 */ /* 0x000fca00078e0205 */
[----:B------:R0:W2:Y:S02]  /*3560*/  ATOMS.ADD R13, [R48], R9 ;  /* 0x00000009300d738c */ /* 0x0000a40000000000 */
.L_x_37:
[----:B------:R-:W-:Y:S05]  /*3570*/  BSYNC.RECONVERGENT B0 ;  /* 0x0000000000007941 */ /* 0x000fea0003800200 */
.L_x_36:
[----:B------:R-:W-:Y:S01]  /*3580*/  R2P PR, R46, 0x7f ;  /* 0x0000007f2e007804 */ /* 0x000fe20000000000 */
[----:B------:R-:W-:Y:S01]  /*3590*/  BSSY.RECONVERGENT B0, `(.L_x_38) ;  /* 0x0000024000007945 */ /* 0x000fe20003800200 */
[----:B------:R-:W-:Y:S01]  /*35a0*/  SHF.R.U32.HI R52, RZ, UR11, R45 ;  /* 0x0000000bff347c19 */ /* 0x000fe2000801162d */
[----:B------:R-:W-:-:S03]  /*35b0*/  IMAD.MOV.U32 R19, RZ, RZ, RZ ;  /* 0x000000ffff137224 */ /* 0x000fc600078e00ff */
[----:B------:R-:W-:-:S07]  /*35c0*/  LOP3.LUT R52, R52, UR4, RZ, 0x30, !PT ;  /* 0x0000000434347c12 */ /* 0x000fce000f8e30ff */
[----:B------:R-:W-:Y:S02]  /*35d0*/  VOTE.ANY R11, PT, P0 ;  /* 0x00000000000b7806 */ /* 0x000fe400000e0100 */
[----:B------:R-:W-:Y:S02]  /*35e0*/  VOTE.ANY R12, PT, P1 ;  /* 0x00000000000c7806 */ /* 0x000fe400008e0100 */
[----:B------:R-:W-:Y:S02]  /*35f0*/  @!P0 LOP3.LUT R11, RZ, R11, RZ, 0x33, !PT ;  /* 0x0000000bff0b8212 */ /* 0x000fe400078e33ff */
[----:B------:R-:W-:Y:S02]  /*3600*/  @!P1 LOP3.LUT R12, RZ, R12, RZ, 0x33, !PT ;  /* 0x0000000cff0c9212 */ /* 0x000fe400078e33ff */
[----:B0-----:R-:W-:Y:S02]  /*3610*/  VOTE.ANY R48, PT, P2 ;  /* 0x0000000000307806 */ /* 0x001fe400010e0100 */
[----:B------:R-:W-:-:S02]  /*3620*/  LOP3.LUT R11, R12, R11, RZ, 0xc0, !PT ;  /* 0x0000000b0c0b7212 */ /* 0x000fc400078ec0ff */
[----:B------:R-:W-:Y:S02]  /*3630*/  @!P2 LOP3.LUT R48, RZ, R48, RZ, 0x33, !PT ;  /* 0x00000030ff30a212 */ /* 0x000fe400078e33ff */
[----:B------:R-:W-:Y:S02]  /*3640*/  VOTE.ANY R12, PT, P3 ;  /* 0x00000000000c7806 */ /* 0x000fe400018e0100 */
[----:B------:R-:W-:Y:S02]  /*3650*/  LOP3.LUT R11, R48, R11, RZ, 0xc0, !PT ;  /* 0x0000000b300b7212 */ /* 0x000fe400078ec0ff */
[----:B------:R-:W-:Y:S02]  /*3660*/  @!P3 LOP3.LUT R12, RZ, R12, RZ, 0x33, !PT ;  /* 0x0000000cff0cb212 */ /* 0x000fe400078e33ff */
[----:B------:R-:W-:Y:S02]  /*3670*/  LOP3.LUT P0, RZ, R46, 0x80, RZ, 0xc0, !PT ;  /* 0x000000802eff7812 */ /* 0x000fe4000780c0ff */
[----:B------:R-:W-:-:S02]  /*3680*/  LOP3.LUT R11, R12, R11, RZ, 0xc0, !PT ;  /* 0x0000000b0c0b7212 */ /* 0x000fc400078ec0ff */
[----:B------:R-:W-:Y:S02]  /*3690*/  VOTE.ANY R12, PT, P4 ;  /* 0x00000000000c7806 */ /* 0x000fe400020e0100 */
[----:B------:R-:W-:Y:S02]  /*36a0*/  VOTE.ANY R48, PT, P5 ;  /* 0x0000000000307806 */ /* 0x000fe400028e0100 */
[----:B------:R-:W-:Y:S02]  /*36b0*/  @!P4 LOP3.LUT R12, RZ, R12, RZ, 0x33, !PT ;  /* 0x0000000cff0cc212 */ /* 0x000fe400078e33ff */
[----:B------:R-:W-:Y:S02]  /*36c0*/  @!P5 LOP3.LUT R48, RZ, R48, RZ, 0x33, !PT ;  /* 0x00000030ff30d212 */ /* 0x000fe400078e33ff */
[----:B------:R-:W-:Y:S02]  /*36d0*/  LOP3.LUT R11, R12, R11, RZ, 0xc0, !PT ;  /* 0x0000000b0c0b7212 */ /* 0x000fe400078ec0ff */
[----:B------:R-:W-:-:S02]  /*36e0*/  VOTE.ANY R12, PT, P6 ;  /* 0x00000000000c7806 */ /* 0x000fc400030e0100 */
[----:B------:R-:W-:Y:S02]  /*36f0*/  LOP3.LUT R11, R48, R11, RZ, 0xc0, !PT ;  /* 0x0000000b300b7212 */ /* 0x000fe400078ec0ff */
[----:B------:R-:W-:Y:S02]  /*3700*/  @!P6 LOP3.LUT R12, RZ, R12, RZ, 0x33, !PT ;  /* 0x0000000cff0ce212 */ /* 0x000fe400078e33ff */
[----:B------:R-:W-:Y:S02]  /*3710*/  VOTE.ANY R48, PT, P0 ;  /* 0x0000000000307806 */ /* 0x000fe400000e0100 */
[----:B------:R-:W-:Y:S02]  /*3720*/  LOP3.LUT R11, R12, R11, RZ, 0xc0, !PT ;  /* 0x0000000b0c0b7212 */ /* 0x000fe400078ec0ff */
[----:B------:R-:W-:Y:S01]  /*3730*/  @!P0 LOP3.LUT R48, RZ, R48, RZ, 0x33, !PT ;  /* 0x00000030ff308212 */ /* 0x000fe200078e33ff */
[----:B--2---:R0:W2:Y:S03]  /*3740*/  SHFL.IDX PT, R12, R13, R50, 0x1f ;  /* 0x00001f320d0c7589 */ /* 0x0040a600000e0000 */
[----:B------:R-:W-:-:S04]  /*3750*/  LOP3.LUT R49, R48, R11, RZ, 0xc0, !PT ;  /* 0x0000000b30317212 */ /* 0x000fc800078ec0ff */
[----:B------:R-:W3:Y:S01]  /*3760*/  FLO.U32 R48, R49 ;  /* 0x0000003100307300 */ /* 0x000ee200000e0000 */
[----:B------:R-:W-:-:S07]  /*3770*/  LOP3.LUT R11, R51, R49, RZ, 0xc0, !PT ;  /* 0x00000031330b7212 */ /* 0x000fce00078ec0ff */
[----:B------:R-:W4:Y:S01]  /*3780*/  POPC R11, R11 ;  /* 0x0000000b000b7309 */ /* 0x000f220000000000 */
[----:B---3--:R-:W-:-:S13]  /*3790*/  ISETP.NE.AND P0, PT, R47, R48, PT ;  /* 0x000000302f00720c */ /* 0x008fda0003f05270 */
[----:B0-2-4-:R-:W-:Y:S05]  /*37a0*/  @P0 BRA `(.L_x_39) ;  /* 0x0000000000080947 */ /* 0x015fea0003800000 */
[----:B------:R-:W-:-:S05]  /*37b0*/  IMAD R46, R46, 0x4, R5 ;  /* 0x000000042e2e7824 */ /* 0x000fca00078e0205 */
[----:B------:R0:W2:Y:S02]  /*37c0*/  ATOMS.ADD R19, [R46], R11 ;  /* 0x0000000b2e13738c */ /* 0x0000a40000000000 */
.L_x_39:
[----:B------:R-:W-:Y:S05]  /*37d0*/  BSYNC.RECONVERGENT B0 ;  /* 0x0000000000007941 */ /* 0x000fea0003800200 */
.L_x_38:
[----:B------:R-:W-:Y:S01]  /*37e0*/  R2P PR, R52, 0x7f ;  /* 0x0000007f34007804 */ /* 0x000fe20000000000 */
[----:B--2---:R2:W3:Y:S01]  /*37f0*/  SHFL.IDX PT, R48, R19, R48, 0x1f ;  /* 0x00001f3013307589 */ /* 0x0044e200000e0000 */
[----:B------:R-:W-:Y:S01]  /*3800*/  BSSY.RECONVERGENT B0, `(.L_x_40) ;  /* 0x0000023000007945 */ /* 0x000fe20003800200 */
[----:B------:R-:W-:-:S10]  /*3810*/  IMAD.MOV.U32 R49, RZ, RZ, RZ ;  /* 0x000000ffff317224 */ /* 0x000fd400078e00ff */
[----:B------:R-:W-:Y:S02]  /*3820*/  VOTE.ANY R13, PT, P0 ;  /* 0x00000000000d7806 */ /* 0x000fe400000e0100 */
[----:B0-----:R-:W-:Y:S02]  /*3830*/  VOTE.ANY R46, PT, P1 ;  /* 0x00000000002e7806 */ /* 0x001fe400008e0100 */
[----:B------:R-:W-:Y:S02]  /*3840*/  @!P0 LOP3.LUT R13, RZ, R13, RZ, 0x33, !PT ;  /* 0x0000000dff0d8212 */ /* 0x000fe400078e33ff */
[----:B------:R-:W-:Y:S02]  /*3850*/  @!P1 LOP3.LUT R46, RZ, R46, RZ, 0x33, !PT ;  /* 0x0000002eff2e9212 */ /* 0x000fe400078e33ff */
[----:B------:R-:W-:Y:S02]  /*3860*/  LOP3.LUT P0, RZ, R52, 0x80, RZ, 0xc0, !PT ;  /* 0x0000008034ff7812 */ /* 0x000fe4000780c0ff */
[----:B------:R-:W-:-:S02]  /*3870*/  LOP3.LUT R13, R46, R13, RZ, 0xc0, !PT ;  /* 0x0000000d2e0d7212 */ /* 0x000fc400078ec0ff */
[----:B------:R-:W-:-:S04]  /*3880*/  VOTE.ANY R46, PT, P2 ;  /* 0x00000000002e7806 */ /* 0x000fc800010e0100 */
[----:B------:R-:W-:-:S04]  /*3890*/  @!P2 LOP3.LUT R46, RZ, R46, RZ, 0x33, !PT ;  /* 0x0000002eff2ea212 */ /* 0x000fc800078e33ff */
[----:B------:R-:W-:Y:S02]  /*38a0*/  LOP3.LUT R13, R46, R13, RZ, 0xc0, !PT ;  /* 0x0000000d2e0d7212 */ /* 0x000fe400078ec0ff */
        /* <DEDUP_REMOVED lines=15> */
[----:B------:R-:W-:Y:S02]  /*39a0*/  SHF.R.U32.HI R13, RZ, UR11, R44 ;  /* 0x0000000bff0d7c19 */ /* 0x000fe4000801162c */
[----:B------:R-:W0:Y:S01]  /*39b0*/  FLO.U32 R45, R50 ;  /* 0x00000032002d7300 */ /* 0x000e2200000e0000 */
[----:B------:R-:W-:Y:S02]  /*39c0*/  LOP3.LUT R46, R51, R50, RZ, 0xc0, !PT ;  /* 0x00000032332e7212 */ /* 0x000fe400078ec0ff */
[----:B------:R-:W-:-:S05]  /*39d0*/  LOP3.LUT R13, R13, UR4, RZ, 0x30, !PT ;  /* 0x000000040d0d7c12 */ /* 0x000fca000f8e30ff */
[----:B------:R-:W4:Y:S01]  /*39e0*/  POPC R46, R46 ;  /* 0x0000002e002e7309 */ /* 0x000f220000000000 */
[----:B0-----:R-:W-:-:S13]  /*39f0*/  ISETP.NE.AND P0, PT, R47, R45, PT ;  /* 0x0000002d2f00720c */ /* 0x001fda0003f05270 */
[----:B--234-:R-:W-:Y:S05]  /*3a00*/  @P0 BRA `(.L_x_41) ;  /* 0x0000000000080947 */ /* 0x01cfea0003800000 */
[----:B------:R-:W-:-:S06]  /*3a10*/  IMAD R49, R52, 0x4, R5 ;  /* 0x0000000434317824 */ /* 0x000fcc00078e0205 */
[----:B------:R0:W2:Y:S02]  /*3a20*/  ATOMS.ADD R49, [R49], R46 ;  /* 0x0000002e3131738c */ /* 0x0000a40000000000 */
.L_x_41:
[----:B------:R-:W-:Y:S05]  /*3a30*/  BSYNC.RECONVERGENT B0 ;  /* 0x0000000000007941 */ /* 0x000fea0003800200 */
.L_x_40:
        /* <DEDUP_REMOVED lines=37> */
.L_x_43:
[----:B------:R-:W-:Y:S05]  /*3c90*/  BSYNC.RECONVERGENT B0 ;  /* 0x0000000000007941 */ /* 0x000fea0003800200 */
.L_x_42:
[----:B------:R-:W-:Y:S01]  /*3ca0*/  R2P PR, R52, 0x7f ;  /* 0x0000007f34007804 */ /* 0x000fe20000000000 */
[----:B------:R-:W-:Y:S01]  /*3cb0*/  IMAD.IADD R27, R26, 0x1, R27 ;  /* 0x000000011a1b7824 */ /* 0x000fe200078e021b */
[----:B------:R-:W-:Y:S01]  /*3cc0*/  BSSY.RECONVERGENT B0, `(.L_x_44) ;  /* 0x0000025000007945 */ /* 0x000fe20003800200 */
[----:B-12---:R1:W2:Y:S10]  /*3cd0*/  SHFL.IDX PT, R26, R50, R53, 0x1f ;  /* 0x00001f35321a7589 */ /* 0x0062b400000e0000 */
[----:B0-----:R-:W-:Y:S01]  /*3ce0*/  VOTE.ANY R13, PT, P0 ;  /* 0x00000000000d7806 */ /* 0x001fe200000e0100 */
[----:B-1----:R-:W0:Y:S01]  /*3cf0*/  S2R R53, SR_LEMASK ;  /* 0x0000000000357919 */ /* 0x002e220000003a00 */
[----:B------:R-:W-:Y:S01]  /*3d00*/  VOTE.ANY R19, PT, P1 ;  /* 0x0000000000137806 */ /* 0x000fe200008e0100 */
[----:B------:R-:W-:Y:S01]  /*3d10*/  IMAD.MOV.U32 R50, RZ, RZ, RZ ;  /* 0x000000ffff327224 */ /* 0x000fe200078e00ff */
[----:B------:R-:W-:-:S02]  /*3d20*/  @!P0 LOP3.LUT R13, RZ, R13, RZ, 0x33, !PT ;  /* 0x0000000dff0d8212 */ /* 0x000fc400078e33ff */
[----:B------:R-:W-:Y:S02]  /*3d30*/  @!P1 LOP3.LUT R19, RZ, R19, RZ, 0x33, !PT ;  /* 0x00000013ff139212 */ /* 0x000fe400078e33ff */
[----:B------:R-:W-:Y:S02]  /*3d40*/  LOP3.LUT P0, RZ, R52, 0x80, RZ, 0xc0, !PT ;  /* 0x0000008034ff7812 */ /* 0x000fe4000780c0ff */
[----:B------:R-:W-:Y:S02]  /*3d50*/  LOP3.LUT R13, R19, R13, RZ, 0xc0, !PT ;  /* 0x0000000d130d7212 */ /* 0x000fe400078ec0ff */
[----:B------:R-:W-:-:S04]  /*3d60*/  VOTE.ANY R19, PT, P2 ;  /* 0x0000000000137806 */ /* 0x000fc800010e0100 */
[----:B------:R-:W-:-:S04]  /*3d70*/  @!P2 LOP3.LUT R19, RZ, R19, RZ, 0x33, !PT ;  /* 0x00000013ff13a212 */ /* 0x000fc800078e33ff */
[----:B------:R-:W-:Y:S02]  /*3d80*/  LOP3.LUT R13, R19, R13, RZ, 0xc0, !PT ;  /* 0x0000000d130d7212 */ /* 0x000fe400078ec0ff */
[----:B------:R-:W-:Y:S02]  /*3d90*/  VOTE.ANY R19, PT, P3 ;  /* 0x0000000000137806 */ /* 0x000fe400018e0100 */
[----:B------:R-:W-:Y:S02]  /*3da0*/  VOTE.ANY R51, PT, P0 ;  /* 0x0000000000337806 */ /* 0x000fe400000e0100 */
[----:B------:R-:W-:Y:S02]  /*3db0*/  @!P3 LOP3.LUT R19, RZ, R19, RZ, 0x33, !PT ;  /* 0x00000013ff13b212 */ /* 0x000fe400078e33ff */
[----:B------:R-:W-:Y:S02]  /*3dc0*/  @!P0 LOP3.LUT R51, RZ, R51, RZ, 0x33, !PT ;  /* 0x00000033ff338212 */ /* 0x000fe400078e33ff */
        /* <DEDUP_REMOVED lines=11> */
[----:B------:R-:W-:Y:S02]  /*3e80*/  LOP3.LUT R51, R51, R13, RZ, 0xc0, !PT ;  /* 0x0000000d33337212 */ /* 0x000fe400078ec0ff */
[----:B------:R-:W-:Y:S02]  /*3e90*/  LOP3.LUT R19, R19, UR4, RZ, 0x30, !PT ;  /* 0x0000000413137c12 */ /* 0x000fe4000f8e30ff */
[----:B------:R-:W1:Y:S01]  /*3ea0*/  FLO.U32 R49, R51 ;  /* 0x0000003300317300 */ /* 0x000e6200000e0000 */
[----:B0-----:R-:W-:-:S07]  /*3eb0*/  LOP3.LUT R13, R53, R51, RZ, 0xc0, !PT ;  /* 0x00000033350d7212 */ /* 0x001fce00078ec0ff */
[----:B------:R-:W0:Y:S01]  /*3ec0*/  POPC R13, R13 ;  /* 0x0000000d000d7309 */ /* 0x000e220000000000 */
[----:B-1----:R-:W-:-:S13]  /*3ed0*/  ISETP.NE.AND P0, PT, R47, R49, PT ;  /* 0x000000312f00720c */ /* 0x002fda0003f05270 */
[----:B0-2---:R-:W-:Y:S05]  /*3ee0*/  @P0 BRA `(.L_x_45) ;  /* 0x0000000000080947 */ /* 0x005fea0003800000 */
[----:B------:R-:W-:-:S06]  /*3ef0*/  IMAD R50, R52, 0x4, R5 ;  /* 0x0000000434327824 */ /* 0x000fcc00078e0205 */
[----:B------:R0:W1:Y:S02]  /*3f00*/  ATOMS.ADD R50, [R50], R13 ;  /* 0x0000000d3232738c */ /* 0x0000640000000000 */
.L_x_45:
[----:B------:R-:W-:Y:S05]  /*3f10*/  BSYNC.RECONVERGENT B0 ;  /* 0x0000000000007941 */ /* 0x000fea0003800200 */
.L_x_44:
[----:B------:R-:W-:Y:S01]  /*3f20*/  R2P PR, R19, 0x7f ;  /* 0x0000007f13007804 */ /* 0x000fe20000000000 */
[----:B------:R-:W-:Y:S01]  /*3f30*/  IMAD.IADD R4, R4, 0x1, R3 ;  /* 0x0000000104047824 */ /* 0x000fe200078e0203 */
[----:B------:R-:W-:Y:S01]  /*3f40*/  BSSY.RECONVERGENT B0, `(.L_x_46) ;  /* 0x0000025000007945 */ /* 0x000fe20003800200 */
[----:B------:R-:W-:Y:S01]  /*3f50*/  IMAD.IADD R8, R0, 0x1, R8 ;  /* 0x0000000100087824 */ /* 0x000fe200078e0208 */
[----:B------:R-:W-:-:S09]  /*3f60*/  SHF.R.U32.HI R0, RZ, UR11, R41 ;  /* 0x0000000bff007c19 */ /* 0x000fd20008011629 */
        /* <DEDUP_REMOVED lines=23> */
[----:B-1----:R1:W2:Y:S02]  /*40e0*/  SHFL.IDX PT, R51, R50, R49, 0x1f ;  /* 0x00001f3132337589 */ /* 0x0022a400000e0000 */
[----:B------:R-:W-:-:S04]  /*40f0*/  LOP3.LUT R52, R3, R52, RZ, 0xc0, !PT ;  /* 0x0000003403347212 */ /* 0x000fc800078ec0ff */
[----:B------:R-:W3:Y:S01]  /*4100*/  FLO.U32 R3, R52 ;  /* 0x0000003400037300 */ /* 0x000ee200000e0000 */
[----:B------:R-:W-:Y:S02]  /*4110*/  LOP3.LUT R53, R53, R52, RZ, 0xc0, !PT ;  /* 0x0000003435357212 */ /* 0x000fe400078ec0ff */
[----:B-1----:R-:W-:Y:S01]  /*4120*/  LOP3.LUT R50, R0, UR4, RZ, 0x30, !PT ;  /* 0x0000000400327c12 */ /* 0x002fe2000f8e30ff */
[----:B------:R-:W-:-:S04]  /*4130*/  IMAD.MOV.U32 R0, RZ, RZ, RZ ;  /* 0x000000ffff007224 */ /* 0x000fc800078e00ff */
[----:B------:R1:W4:Y:S01]  /*4140*/  POPC R49, R53 ;  /* 0x0000003500317309 */ /* 0x0003220000000000 */
[----:B---3--:R-:W-:-:S13]  /*4150*/  ISETP.NE.AND P0, PT, R47, R3, PT ;  /* 0x000000032f00720c */ /* 0x008fda0003f05270 */
[----:B-12-4-:R-:W-:Y:S05]  /*4160*/  @P0 BRA `(.L_x_47) ;  /* 0x0000000000080947 */ /* 0x016fea0003800000 */
[----:B------:R-:W-:-:S06]  /*4170*/  IMAD R0, R19, 0x4, R5 ;  /* 0x0000000413007824 */ /* 0x000fcc00078e0205 */
[----:B------:R1:W2:Y:S02]  /*4180*/  ATOMS.ADD R0, [R0], R49 ;  /* 0x000000310000738c */ /* 0x0002a40000000000 */
.L_x_47:
[----:B------:R-:W-:Y:S05]  /*4190*/  BSYNC.RECONVERGENT B0 ;  /* 0x0000000000007941 */ /* 0x000fea0003800200 */
.L_x_46:
[----:B------:R-:W-:Y:S01]  /*41a0*/  R2P PR, R50, 0x7f ;  /* 0x0000007f32007804 */ /* 0x000fe20000000000 */
[----:B------:R-:W3:Y:S01]  /*41b0*/  S2R R53, SR_LEMASK ;  /* 0x0000000000357919 */ /* 0x000ee20000003a00 */
[----:B------:R-:W-:Y:S01]  /*41c0*/  IMAD.IADD R10, R7, 0x1, R10 ;  /* 0x00000001070a7824 */ /* 0x000fe200078e020a */
[----:B------:R-:W-:Y:S01]  /*41d0*/  BSSY.RECONVERGENT B0, `(.L_x_48) ;  /* 0x0000025000007945 */ /* 0x000fe20003800200 */
[----:B------:R-:W-:Y:S01]  /*41e0*/  IMAD.IADD R12, R9, 0x1, R12 ;  /* 0x00000001090c7824 */ /* 0x000fe200078e020c */
[----:B------:R-:W-:-:S04]  /*41f0*/  SHF.R.U32.HI R9, RZ, UR11, R40 ;  /* 0x0000000bff097c19 */ /* 0x000fc80008011628 */
[----:B------:R-:W-:-:S04]  /*4200*/  LOP3.LUT R9, R9, UR4, RZ, 0x30, !PT ;  /* 0x0000000409097c12 */ /* 0x000fc8000f8e30ff */
        /* <DEDUP_REMOVED lines=23> */
[----:B--2---:R2:W4:Y:S02]  /*4380*/  SHFL.IDX PT, R19, R0, R3, 0x1f ;  /* 0x00001f0300137589 */ /* 0x00452400000e0000 */
[----:B------:R-:W-:-:S04]  /*4390*/  LOP3.LUT R52, R7, R52, RZ, 0xc0, !PT ;  /* 0x0000003407347212 */ /* 0x000fc800078ec0ff */
[----:B------:R-:W5:Y:S01]  /*43a0*/  FLO.U32 R7, R52 ;  /* 0x0000003400077300 */ /* 0x000f6200000e0000 */
[----:B---3--:R-:W-:Y:S01]  /*43b0*/  LOP3.LUT R53, R53, R52, RZ, 0xc0, !PT ;  /* 0x0000003435357212 */ /* 0x008fe200078ec0ff */
[----:B--2---:R-:W-:-:S06]  /*43c0*/  IMAD.MOV.U32 R0, RZ, RZ, RZ ;  /* 0x000000ffff007224 */ /* 0x004fcc00078e00ff */
[----:B------:R2:W3:Y:S01]  /*43d0*/  POPC R3, R53 ;  /* 0x0000003500037309 */ /* 0x0004e20000000000 */
[----:B-----5:R-:W-:-:S13]  /*43e0*/  ISETP.NE.AND P0, PT, R47, R7, PT ;  /* 0x000000072f00720c */ /* 0x020fda0003f05270 */
[----:B--234-:R-:W-:Y:S05]  /*43f0*/  @P0 BRA `(.L_x_49) ;  /* 0x0000000000080947 */ /* 0x01cfea0003800000 */
[----:B------:R-:W-:-:S06]  /*4400*/  IMAD R0, R50, 0x4, R5 ;  /* 0x0000000432007824 */ /* 0x000fcc00078e0205 */
[----:B------:R2:W3:Y:S02]  /*4410*/  ATOMS.ADD R0, [R0], R3 ;  /* 0x000000030000738c */ /* 0x0004e40000000000 */
.L_x_49:
[----:B------:R-:W-:Y:S05]  /*4420*/  BSYNC.RECONVERGENT B0 ;  /* 0x0000000000007941 */ /* 0x000fea0003800200 */
.L_x_48:
[----:B------:R-:W-:Y:S01]  /*4430*/  R2P PR, R9, 0x7f ;  /* 0x0000007f09007804 */ /* 0x000fe20000000000 */
[----:B------:R-:W-:Y:S01]  /*4440*/  IMAD.IADD R48, R11, 0x1, R48 ;  /* 0x000000010b307824 */ /* 0x000fe200078e0230 */
[----:B------:R-:W4:Y:S01]  /*4450*/  S2R R53, SR_LEMASK ;  /* 0x0000000000357919 */ /* 0x000f220000003a00 */
[----:B------:R-:W-:Y:S01]  /*4460*/  IMAD.IADD R45, R46, 0x1, R45 ;  /* 0x000000012e2d7824 */ /* 0x000fe200078e022d */
[----:B------:R-:W-:Y:S01]  /*4470*/  SHF.R.U32.HI R46, RZ, UR11, R39 ;  /* 0x0000000bff2e7c19 */ /* 0x000fe20008011627 */
[----:B------:R-:W-:Y:S03]  /*4480*/  BSSY.RECONVERGENT B0, `(.L_x_50) ;  /* 0x0000023000007945 */ /* 0x000fe60003800200 */
[----:B------:R-:W-:-:S05]  /*4490*/  LOP3.LUT R46, R46, UR4, RZ, 0x30, !PT ;  /* 0x000000042e2e7c12 */ /* 0x000fca000f8e30ff */
        /* <DEDUP_REMOVED lines=23> */
[----:B---3--:R3:W0:Y:S02]  /*4610*/  SHFL.IDX PT, R50, R0, R7, 0x1f ;  /* 0x00001f0700327589 */ /* 0x00862400000e0000 */
[----:B------:R-:W-:-:S04]  /*4620*/  LOP3.LUT R52, R52, R11, RZ, 0xc0, !PT ;  /* 0x0000000b34347212 */ /* 0x000fc800078ec0ff */
[----:B------:R-:W5:Y:S01]  /*4630*/  FLO.U32 R11, R52 ;  /* 0x00000034000b7300 */ /* 0x000f6200000e0000 */
[----:B----4-:R-:W-:Y:S01]  /*4640*/  LOP3.LUT R53, R53, R52, RZ, 0xc0, !PT ;  /* 0x0000003435357212 */ /* 0x010fe200078ec0ff */
[----:B---3--:R-:W-:-:S06]  /*4650*/  IMAD.MOV.U32 R0, RZ, RZ, RZ ;  /* 0x000000ffff007224 */ /* 0x008fcc00078e00ff */
[----:B------:R3:W4:Y:S01]  /*4660*/  POPC R7, R53 ;  /* 0x0000003500077309 */ /* 0x0007220000000000 */
[----:B-----5:R-:W-:-:S13]  /*4670*/  ISETP.NE.AND P0, PT, R47, R11, PT ;  /* 0x0000000b2f00720c */ /* 0x020fda0003f05270 */
[----:B0--34-:R-:W-:Y:S05]  /*4680*/  @P0 BRA `(.L_x_51) ;  /* 0x0000000000080947 */ /* 0x019fea0003800000 */
[----:B------:R-:W-:-:S06]  /*4690*/  IMAD R0, R9, 0x4, R5 ;  /* 0x0000000409007824 */ /* 0x000fcc00078e0205 */
[----:B------:R0:W3:Y:S02]  /*46a0*/  ATOMS.ADD R0, [R0], R7 ;  /* 0x000000070000738c */ /* 0x0000e40000000000 */
.L_x_51:
[----:B------:R-:W-:Y:S05]  /*46b0*/  BSYNC.RECONVERGENT B0 ;  /* 0x0000000000007941 */ /* 0x000fea0003800200 */
.L_x_50:
        /* <DEDUP_REMOVED lines=40> */
.L_x_53:
[----:B------:R-:W-:Y:S05]  /*4940*/  BSYNC.RECONVERGENT B0 ;  /* 0x0000000000007941 */ /* 0x000fea0003800200 */
.L_x_52:
[----:B------:R-:W-:Y:S01]  /*4950*/  R2P PR, R13, 0x7f ;  /* 0x0000007f0d007804 */ /* 0x000fe20000000000 */
[----:B------:R-:W-:Y:S01]  /*4960*/  IMAD.IADD R19, R49, 0x1, R19 ;  /* 0x0000000131137824 */ /* 0x000fe200078e0213 */
[----:B------:R-:W2:Y:S01]  /*4970*/  S2R R53, SR_LEMASK ;  /* 0x0000000000357919 */ /* 0x000ea20000003a00 */
[----:B------:R-:W-:Y:S01]  /*4980*/  IMAD.IADD R50, R3, 0x1, R50 ;  /* 0x0000000103327824 */ /* 0x000fe200078e0232 */
[----:B------:R-:W-:Y:S09]  /*4990*/  BSSY.RECONVERGENT B0, `(.L_x_54) ;  /* 0x0000024000007945 */ /* 0x000ff20003800200 */
[----:B------:R-:W-:-:S02]  /*49a0*/  VOTE.ANY R46, PT, P0 ;  /* 0x00000000002e7806 */ /* 0x000fc400000e0100 */
[----:B-1----:R-:W-:Y:S02]  /*49b0*/  VOTE.ANY R49, PT, P1 ;  /* 0x0000000000317806 */ /* 0x002fe400008e0100 */
[----:B------:R-:W-:Y:S02]  /*49c0*/  @!P0 LOP3.LUT R46, RZ, R46, RZ, 0x33, !PT ;  /* 0x0000002eff2e8212 */ /* 0x000fe400078e33ff */
[----:B------:R-:W-:Y:S02]  /*49d0*/  @!P1 LOP3.LUT R49, RZ, R49, RZ, 0x33, !PT ;  /* 0x00000031ff319212 */ /* 0x000fe400078e33ff */
[----:B------:R-:W-:Y:S02]  /*49e0*/  LOP3.LUT P0, RZ, R13, 0x80, RZ, 0xc0, !PT ;  /* 0x000000800dff7812 */ /* 0x000fe4000780c0ff */
        /* <DEDUP_REMOVED lines=19> */
[----:B---3--:R1:W3:Y:S02]  /*4b20*/  SHFL.IDX PT, R49, R0, R9, 0x1f ;  /* 0x00001f0900317589 */ /* 0x0082e400000e0000 */
[----:B------:R-:W4:Y:S01]  /*4b30*/  FLO.U32 R46, R52 ;  /* 0x00000034002e7300 */ /* 0x000f2200000e0000 */
[----:B--2---:R-:W-:Y:S02]  /*4b40*/  LOP3.LUT R3, R53, R52, RZ, 0xc0, !PT ;  /* 0x0000003435037212 */ /* 0x004fe400078ec0ff */
[----:B------:R-:W-:-:S05]  /*4b50*/  SHF.R.U32.HI R53, RZ, UR11, R37 ;  /* 0x0000000bff357c19 */ /* 0x000fca0008011625 */
[----:B------:R-:W2:Y:S01]  /*4b60*/  POPC R3, R3 ;  /* 0x0000000300037309 */ /* 0x000ea20000000000 */
[----:B-1----:R-:W-:Y:S01]  /*4b70*/  LOP3.LUT R0, R53, UR4, RZ, 0x30, !PT ;  /* 0x0000000435007c12 */ /* 0x002fe2000f8e30ff */
[----:B------:R-:W-:Y:S01]  /*4b80*/  IMAD.MOV.U32 R9, RZ, RZ, RZ ;  /* 0x000000ffff097224 */ /* 0x000fe200078e00ff */
[----:B----4-:R-:W-:-:S13]  /*4b90*/  ISETP.NE.AND P0, PT, R47, R46, PT ;  /* 0x0000002e2f00720c */ /* 0x010fda0003f05270 */
[----:B--23--:R-:W-:Y:S05]  /*4ba0*/  @P0 BRA `(.L_x_55) ;  /* 0x0000000000080947 */ /* 0x00cfea0003800000 */
[----:B------:R-:W-:-:S05]  /*4bb0*/  IMAD R52, R13, 0x4, R5 ;  /* 0x000000040d347824 */ /* 0x000fca00078e0205 */
[----:B------:R1:W2:Y:S02]  /*4bc0*/  ATOMS.ADD R9, [R52], R3 ;  /* 0x000000033409738c */ /* 0x0002a40000000000 */
.L_x_55:
[----:B------:R-:W-:Y:S05]  /*4bd0*/  BSYNC.RECONVERGENT B0 ;  /* 0x0000000000007941 */ /* 0x000fea0003800200 */
.L_x_54:
[----:B------:R-:W-:Y:S01]  /*4be0*/  R2P PR, R0, 0x7f ;  /* 0x0000007f00007804 */ /* 0x000fe20000000000 */
[----:B------:R-:W3:Y:S01]  /*4bf0*/  S2R R53, SR_LEMASK ;  /* 0x0000000000357919 */ /* 0x000ee20000003a00 */
[----:B------:R-:W-:Y:S01]  /*4c00*/  IMAD.IADD R44, R7, 0x1, R44 ;  /* 0x00000001072c7824 */ /* 0x000fe200078e022c */
[----:B------:R-:W-:Y:S01]  /*4c10*/  BSSY.RECONVERGENT B0, `(.L_x_56) ;  /* 0x0000025000007945 */ /* 0x000fe20003800200 */
[----:B0-----:R-:W-:Y:S01]  /*4c20*/  IMAD.IADD R11, R11, 0x1, R49 ;  /* 0x000000010b0b7824 */ /* 0x001fe200078e0231 */
[----:B--2---:R0:W2:Y:S08]  /*4c30*/  SHFL.IDX PT, R46, R9, R46, 0x1f ;  /* 0x00001f2e092e7589 */ /* 0x0040b000000e0000 */
        /* <DEDUP_REMOVED lines=21> */
[----:B------:R-:W-:Y:S02]  /*4d90*/  VOTE.ANY R52, PT, P0 ;  /* 0x0000000000347806 */ /* 0x000fe400000e0100 */
[----:B------:R-:W-:Y:S02]  /*4da0*/  SHF.R.U32.HI R13, RZ, UR11, R36 ;  /* 0x0000000bff0d7c19 */ /* 0x000fe40008011624 */
[----:B------:R-:W-:Y:S02]  /*4db0*/  @!P0 LOP3.LUT R52, RZ, R52, RZ, 0x33, !PT ;  /* 0x00000034ff348212 */ /* 0x000fe400078e33ff */
[----:B------:R-:W-:Y:S02]  /*4dc0*/  LOP3.LUT R13, R13, UR4, RZ, 0x30, !PT ;  /* 0x000000040d0d7c12 */ /* 0x000fe4000f8e30ff */
[----:B------:R-:W-:-:S04]  /*4dd0*/  LOP3.LUT R7, R52, R7, RZ, 0xc0, !PT ;  /* 0x0000000734077212 */ /* 0x000fc800078ec0ff */
[----:B------:R-:W1:Y:S01]  /*4de0*/  FLO.U32 R52, R7 ;  /* 0x0000000700347300 */ /* 0x000e6200000e0000 */
[----:B---3--:R-:W-:Y:S01]  /*4df0*/  LOP3.LUT R49, R53, R7, RZ, 0xc0, !PT ;  /* 0x0000000735317212 */ /* 0x008fe200078ec0ff */
[----:B------:R-:W-:-:S06]  /*4e00*/  IMAD.MOV.U32 R53, RZ, RZ, RZ ;  /* 0x000000ffff357224 */ /* 0x000fcc00078e00ff */
[----:B------:R-:W3:Y:S01]  /*4e10*/  POPC R49, R49 ;  /* 0x0000003100317309 */ /* 0x000ee20000000000 */
[----:B-1----:R-:W-:-:S13]  /*4e20*/  ISETP.NE.AND P0, PT, R47, R52, PT ;  /* 0x000000342f00720c */ /* 0x002fda0003f05270 */
[----:B0-23--:R-:W-:Y:S05]  /*4e30*/  @P0 BRA `(.L_x_57) ;  /* 0x0000000000080947 */ /* 0x00dfea0003800000 */
[----:B------:R-:W-:-:S05]  /*4e40*/  IMAD R0, R0, 0x4, R5 ;  /* 0x0000000400007824 */ /* 0x000fca00078e0205 */
[----:B------:R0:W1:Y:S02]  /*4e50*/  ATOMS.ADD R53, [R0], R49 ;  /* 0x000000310035738c */ /* 0x0000640000000000 */
.L_x_57:
[----:B------:R-:W-:Y:S05]  /*4e60*/  BSYNC.RECONVERGENT B0 ;  /* 0x0000000000007941 */ /* 0x000fea0003800200 */
.L_x_56:
[----:B------:R-:W-:Y:S01]  /*4e70*/  R2P PR, R13, 0x7f ;  /* 0x0000007f0d007804 */ /* 0x000fe20000000000 */
[----:B-1----:R1:W2:Y:S01]  /*4e80*/  SHFL.IDX PT, R9, R53, R52, 0x1f ;  /* 0x00001f3435097589 */ /* 0x0022a200000e0000 */
[----:B------:R-:W-:Y:S01]  /*4e90*/  BSSY.RECONVERGENT B0, `(.L_x_58) ;  /* 0x0000026000007945 */ /* 0x000fe20003800200 */
[----:B-1----:R-:W1:Y:S10]  /*4ea0*/  S2R R53, SR_LEMASK ;  /* 0x0000000000357919 */ /* 0x002e740000003a00 */
[----:B0-----:R-:W-:-:S02]  /*4eb0*/  VOTE.ANY R0, PT, P0 ;  /* 0x0000000000007806 */ /* 0x001fc400000e0100 */
[----:B------:R-:W-:Y:S02]  /*4ec0*/  VOTE.ANY R7, PT, P1 ;  /* 0x0000000000077806 */ /* 0x000fe400008e0100 */
        /* <DEDUP_REMOVED lines=21> */
[----:B------:R-:W-:Y:S01]  /*5020*/  LOP3.LUT R7, R0, R7, RZ, 0xc0, !PT ;  /* 0x0000000700077212 */ /* 0x000fe200078ec0ff */
[----:B------:R-:W-:Y:S01]  /*5030*/  IMAD.IADD R0, R3, 0x1, R46 ;  /* 0x0000000103007824 */ /* 0x000fe200078e022e */
[----:B------:R-:W-:Y:S01]  /*5040*/  SHF.R.U32.HI R46, RZ, UR11, R34 ;  /* 0x0000000bff2e7c19 */ /* 0x000fe20008011622 */
[----:B--2---:R-:W-:Y:S01]  /*5050*/  IMAD.IADD R3, R49, 0x1, R9 ;  /* 0x0000000131037824 */ /* 0x004fe200078e0209 */
[----:B------:R-:W0:Y:S01]  /*5060*/  FLO.U32 R52, R7 ;  /* 0x0000000700347300 */ /* 0x000e2200000e0000 */
[----:B-1----:R-:W-:Y:S01]  /*5070*/  LOP3.LUT R9, R53, R7, RZ, 0xc0, !PT ;  /* 0x0000000735097212 */ /* 0x002fe200078ec0ff */
[----:B------:R-:W-:Y:S01]  /*5080*/  IMAD.MOV.U32 R49, RZ, RZ, RZ ;  /* 0x000000ffff317224 */ /* 0x000fe200078e00ff */
[----:B------:R-:W-:-:S05]  /*5090*/  LOP3.LUT R46, R46, UR4, RZ, 0x30, !PT ;  /* 0x000000042e2e7c12 */ /* 0x000fca000f8e30ff */
[----:B------:R-:W1:Y:S01]  /*50a0*/  POPC R9, R9 ;  /* 0x0000000900097309 */ /* 0x000e620000000000 */
[----:B0-----:R-:W-:-:S13]  /*50b0*/  ISETP.NE.AND P0, PT, R47, R52, PT ;  /* 0x000000342f00720c */ /* 0x001fda0003f05270 */
[----:B-1----:R-:W-:Y:S05]  /*50c0*/  @P0 BRA `(.L_x_59) ;  /* 0x0000000000080947 */ /* 0x002fea0003800000 */
[----:B------:R-:W-:-:S05]  /*50d0*/  IMAD R13, R13, 0x4, R5 ;  /* 0x000000040d0d7824 */ /* 0x000fca00078e0205 */
[----:B------:R0:W1:Y:S02]  /*50e0*/  ATOMS.ADD R49, [R13], R9 ;  /* 0x000000090d31738c */ /* 0x0000640000000000 */
.L_x_59:
[----:B------:R-:W-:Y:S05]  /*50f0*/  BSYNC.RECONVERGENT B0 ;  /* 0x0000000000007941 */ /* 0x000fea0003800200 */
.L_x_58:
[----:B------:R-:W-:Y:S01]  /*5100*/  R2P PR, R46, 0x7f ;  /* 0x0000007f2e007804 */ /* 0x000fe20000000000 */
[----:B-1----:R1:W2:Y:S01]  /*5110*/  SHFL.IDX PT, R52, R49, R52, 0x1f ;  /* 0x00001f3431347589 */ /* 0x0022a200000e0000 */
[----:B------:R-:W-:Y:S11]  /*5120*/  BSSY.RECONVERGENT B0, `(.L_x_60) ;  /* 0x0000022000007945 */ /* 0x000ff60003800200 */
[----:B------:R-:W-:-:S02]  /*5130*/  VOTE.ANY R7, PT, P0 ;  /* 0x0000000000077806 */ /* 0x000fc400000e0100 */
[----:B0-----:R-:W-:Y:S02]  /*5140*/  VOTE.ANY R13, PT, P1 ;  /* 0x00000000000d7806 */ /* 0x001fe400008e0100 */
        /* <DEDUP_REMOVED lines=21> */
[----:B-1----:R-:W-:Y:S01]  /*52a0*/  LOP3.LUT R49, R13, R7, RZ, 0xc0, !PT ;  /* 0x000000070d317212 */ /* 0x002fe200078ec0ff */
[----:B--2---:R-:W-:Y:S02]  /*52b0*/  IMAD.IADD R7, R9, 0x1, R52 ;  /* 0x0000000109077824 */ /* 0x004fe400078e0234 */
[----:B------:R-:W-:Y:S01]  /*52c0*/  IMAD.MOV.U32 R52, RZ, RZ, RZ ;  /* 0x000000ffff347224 */ /* 0x000fe200078e00ff */
[----:B------:R-:W0:Y:S01]  /*52d0*/  FLO.U32 R13, R49 ;  /* 0x00000031000d7300 */ /* 0x000e2200000e0000 */
[----:B------:R-:W-:-:S07]  /*52e0*/  LOP3.LUT R53, R53, R49, RZ, 0xc0, !PT ;  /* 0x0000003135357212 */ /* 0x000fce00078ec0ff */
[----:B------:R1:W2:Y:S01]  /*52f0*/  POPC R9, R53 ;  /* 0x0000003500097309 */ /* 0x0002a20000000000 */
[----:B0-----:R-:W-:-:S13]  /*5300*/  ISETP.NE.AND P0, PT, R47, R13, PT ;  /* 0x0000000d2f00720c */ /* 0x001fda0003f05270 */
[----:B-12---:R-:W-:Y:S05]  /*5310*/  @P0 BRA `(.L_x_61) ;  /* 0x0000000000080947 */ /* 0x006fea0003800000 */
[----:B------:R-:W-:-:S05]  /*5320*/  IMAD R46, R46, 0x4, R5 ;  /* 0x000000042e2e7824 */ /* 0x000fca00078e0205 */
[----:B------:R0:W1:Y:S02]  /*5330*/  ATOMS.ADD R52, [R46], R9 ;  /* 0x000000092e34738c */ /* 0x0000640000000000 */
.L_x_61:
[----:B------:R-:W-:Y:S05]  /*5340*/  BSYNC.RECONVERGENT B0 ;  /* 0x0000000000007941 */ /* 0x000fea0003800200 */
.L_x_60:
[----:B0-----:R-:W-:Y:S01]  /*5350*/  SHF.R.U32.HI R46, RZ, UR11, R32 ;  /* 0x0000000bff2e7c19 */ /* 0x001fe20008011620 */
[----:B-1----:R-:W0:Y:S01]  /*5360*/  SHFL.IDX PT, R52, R52, R13, 0x1f ;  /* 0x00001f0d34347589 */ /* 0x002e2200000e0000 */
[----:B------:R-:W-:Y:S02]  /*5370*/  BSSY.RECONVERGENT B0, `(.L_x_62) ;  /* 0x0000025000007945 */ /* 0x000fe40003800200 */
[----:B------:R-:W-:-:S04]  /*5380*/  LOP3.LUT R46, R46, UR4, RZ, 0x30, !PT ;  /* 0x000000042e2e7c12 */ /* 0x000fc8000f8e30ff */
[----:B------:R-:W-:-:S13]  /*5390*/  R2P PR, R46, 0x7f ;  /* 0x0000007f2e007804 */ /* 0x000fda0000000000 */
[----:B------:R-:W-:Y:S02]  /*53a0*/  VOTE.ANY R49, PT, P0 ;  /* 0x0000000000317806 */ /* 0x000fe400000e0100 */
[----:B------:R-:W-:Y:S02]  /*53b0*/  VOTE.ANY R53, PT, P1 ;  /* 0x0000000000357806 */ /* 0x000fe400008e0100 */
[----:B------:R-:W-:Y:S01]  /*53c0*/  @!P0 LOP3.LUT R49, RZ, R49, RZ, 0x33, !PT ;  /* 0x00000031ff318212 */ /* 0x000fe200078e33ff */
[----:B0-----:R-:W-:Y:S01]  /*53d0*/  IMAD.IADD R9, R9, 0x1, R52 ;  /* 0x0000000109097824 */ /* 0x001fe200078e0234 */
[----:B------:R-:W-:Y:S02]  /*53e0*/  @!P1 LOP3.LUT R53, RZ, R53, RZ, 0x33, !PT ;  /* 0x00000035ff359212 */ /* 0x000fe400078e33ff */
[----:B------:R-:W-:Y:S02]  /*53f0*/  VOTE.ANY R52, PT, P3 ;  /* 0x0000000000347806 */ /* 0x000fe400018e0100 */
[----:B------:R-:W-:-:S02]  /*5400*/  LOP3.LUT R49, R53, R49, RZ, 0xc0, !PT ;  /* 0x0000003135317212 */ /* 0x000fc400078ec0ff */
[----:B------:R-:W-:Y:S02]  /*5410*/  VOTE.ANY R53, PT, P2 ;  /* 0x0000000000357806 */ /* 0x000fe400010e0100 */
[----:B------:R-:W-:Y:S02]  /*5420*/  @!P3 LOP3.LUT R52, RZ, R52, RZ, 0x33, !PT ;  /* 0x00000034ff34b212 */ /* 0x000fe400078e33ff */
[----:B------:R-:W-:Y:S02]  /*5430*/  @!P2 LOP3.LUT R53, RZ, R53, RZ, 0x33, !PT ;  /* 0x00000035ff35a212 */ /* 0x000fe400078e33ff */
[----:B------:R-:W-:Y:S02]  /*5440*/  LOP3.LUT P0, RZ, R46, 0x80, RZ, 0xc0, !PT ;  /* 0x000000802eff7812 */ /* 0x000fe4000780c0ff */
[----:B------:R-:W-:Y:S02]  /*5450*/  LOP3.LUT R49, R53, R49, RZ, 0xc0, !PT ;  /* 0x0000003135317212 */ /* 0x000fe400078ec0ff */
[----:B------:R-:W0:Y:S02]  /*5460*/  S2R R53, SR_LEMASK ;  /* 0x0000000000357919 */ /* 0x000e240000003a00 */
        /* <DEDUP_REMOVED lines=13> */
[----:B------:R-:W1:Y:S01]  /*5540*/  FLO.U32 R52, R13 ;  /* 0x0000000d00347300 */ /* 0x000e6200000e0000 */
[----:B0-----:R-:W-:Y:S01]  /*5550*/  LOP3.LUT R49, R53, R13, RZ, 0xc0, !PT ;  /* 0x0000000d35317212 */ /* 0x001fe200078ec0ff */
[----:B------:R-:W-:-:S06]  /*5560*/  IMAD.MOV.U32 R53, RZ, RZ, RZ ;  /* 0x000000ffff357224 */ /* 0x000fcc00078e00ff */
[----:B------:R-:W0:Y:S01]  /*5570*/  POPC R49, R49 ;  /* 0x0000003100317309 */ /* 0x000e220000000000 */
[----:B-1----:R-:W-:-:S13]  /*5580*/  ISETP.NE.AND P0, PT, R47, R52, PT ;  /* 0x000000342f00720c */ /* 0x002fda0003f05270 */
[----:B0-----:R-:W-:Y:S05]  /*5590*/  @P0 BRA `(.L_x_63) ;  /* 0x0000000000080947 */ /* 0x001fea0003800000 */
[----:B------:R-:W-:-:S05]  /*55a0*/  IMAD R46, R46, 0x4, R5 ;  /* 0x000000042e2e7824 */ /* 0x000fca00078e0205 */
[----:B------:R0:W1:Y:S02]  /*55b0*/  ATOMS.ADD R53, [R46], R49 ;  /* 0x000000312e35738c */ /* 0x0000640000000000 */
.L_x_63:
[----:B------:R-:W-:Y:S05]  /*55c0*/  BSYNC.RECONVERGENT B0 ;  /* 0x0000000000007941 */ /* 0x000fea0003800200 */
.L_x_62:
[----:B01----:R0:W1:Y:S01]  /*55d0*/  SHFL.IDX PT, R46, R53, R52, 0x1f ;  /* 0x00001f34352e7589 */ /* 0x00306200000e0000 */
[----:B------:R-:W-:Y:S01]  /*55e0*/  SHF.R.U32.HI R13, RZ, UR11, R25 ;  /* 0x0000000bff0d7c19 */ /* 0x000fe20008011619 */
[----:B------:R-:W-:Y:S03]  /*55f0*/  BSSY.RECONVERGENT B0, `(.L_x_64) ;  /* 0x0000025000007945 */ /* 0x000fe60003800200 */
[----:B------:R-:W-:-:S04]  /*5600*/  LOP3.LUT R13, R13, UR4, RZ, 0x30, !PT ;  /* 0x000000040d0d7c12 */ /* 0x000fc8000f8e30ff */
[----:B------:R-:W-:Y:S01]  /*5610*/  R2P PR, R13, 0x7f ;  /* 0x0000007f0d007804 */ /* 0x000fe20000000000 */
[----:B0-----:R-:W0:-:S12]  /*5620*/  S2R R53, SR_LEMASK ;  /* 0x0000000000357919 */ /* 0x001e180000003a00 */
[----:B------:R-:W-:Y:S01]  /*5630*/  VOTE.ANY R52, PT, P1 ;  /* 0x0000000000347806 */ /* 0x000fe200008e0100 */
[----:B-1----:R-:W-:Y:S01]  /*5640*/  IMAD.IADD R46, R49, 0x1, R46 ;  /* 0x00000001312e7824 */ /* 0x002fe200078e022e */
        /* <DEDUP_REMOVED lines=23> */
[----:B------:R0:W1:Y:S02]  /*57c0*/  FLO.U32 R49, R52 ;  /* 0x0000003400317300 */ /* 0x00006400000e0000 */
[----:B0-----:R-:W-:Y:S01]  /*57d0*/  LOP3.LUT R52, R53, R52, RZ, 0xc0, !PT ;  /* 0x0000003435347212 */ /* 0x001fe200078ec0ff */
[----:B------:R-:W-:Y:S01]  /*57e0*/  IMAD.MOV.U32 R53, RZ, RZ, RZ ;  /* 0x000000ffff357224 */ /* 0x000fe200078e00ff */
[----:B-1----:R-:W-:-:S04]  /*57f0*/  ISETP.NE.AND P0, PT, R47, R49, PT ;  /* 0x000000312f00720c */ /* 0x002fc80003f05270 */
[----:B------:R-:W0:Y:S09]  /*5800*/  POPC R52, R52 ;  /* 0x0000003400347309 */ /* 0x000e320000000000 */
[----:B------:R-:W-:Y:S05]  /*5810*/  @P0 BRA `(.L_x_65) ;  /* 0x0000000000080947 */ /* 0x000fea0003800000 */
[----:B------:R-:W-:-:S05]  /*5820*/  IMAD R13, R13, 0x4, R5 ;  /* 0x000000040d0d7824 */ /* 0x000fca00078e0205 */
[----:B0-----:R1:W2:Y:S02]  /*5830*/  ATOMS.ADD R53, [R13], R52 ;  /* 0x000000340d35738c */ /* 0x0012a40000000000 */
.L_x_65:
[----:B------:R-:W-:Y:S05]  /*5840*/  BSYNC.RECONVERGENT B0 ;  /* 0x0000000000007941 */ /* 0x000fea0003800200 */
.L_x_64:
[----:B------:R-:W-:Y:S01]  /*5850*/  R2P PR, R35, 0x7f ;  /* 0x0000007f23007804 */ /* 0x000fe20000000000 */
[----:B--2---:R2:W0:Y:S01]  /*5860*/  SHFL.IDX PT, R53, R53, R49, 0x1f ;  /* 0x00001f3135357589 */ /* 0x00442200000e0000 */
[----:B------:R-:W-:Y:S11]  /*5870*/  BSSY.RECONVERGENT B0, `(.L_x_66) ;  /* 0x0000023000007945 */ /* 0x000ff60003800200 */
[----:B-1----:R-:W-:-:S02]  /*5880*/  VOTE.ANY R13, PT, P0 ;  /* 0x00000000000d7806 */ /* 0x002fc400000e0100 */
[----:B--2---:R-:W-:Y:S02]  /*5890*/  VOTE.ANY R49, PT, P1 ;  /* 0x0000000000317806 */ /* 0x004fe400008e0100 */
[----:B------:R-:W-:Y:S02]  /*58a0*/  @!P0 LOP3.LUT R13, RZ, R13, RZ, 0x33, !PT ;  /* 0x0000000dff0d8212 */ /* 0x000fe400078e33ff */
[----:B------:R-:W-:Y:S02]  /*58b0*/  @!P1 LOP3.LUT R49, RZ, R49, RZ, 0x33, !PT ;  /* 0x00000031ff319212 */ /* 0x000fe400078e33ff */
[----:B------:R-:W-:Y:S02]  /*58c0*/  LOP3.LUT P0, RZ, R35, 0x80, RZ, 0xc0, !PT ;  /* 0x0000008023ff7812 */ /* 0x000fe4000780c0ff */
[----:B------:R-:W-:Y:S02]  /*58d0*/  LOP3.LUT R13, R49, R13, RZ, 0xc0, !PT ;  /* 0x0000000d310d7212 */ /* 0x000fe400078ec0ff */
[----:B------:R-:W-:Y:S01]  /*58e0*/  VOTE.ANY R49, PT, P2 ;  /* 0x0000000000317806 */ /* 0x000fe200010e0100 */
[----:B0-----:R-:W-:-:S02]  /*58f0*/  IMAD.IADD R52, R52, 0x1, R53 ;  /* 0x0000000134347824 */ /* 0x001fc400078e0235 */
[----:B------:R-:W0:Y:S01]  /*5900*/  S2R R53, SR_LEMASK ;  /* 0x0000000000357919 */ /* 0x000e220000003a00 */
        /* <DEDUP_REMOVED lines=17> */
[----:B------:R-:W1:Y:S02]  /*5a20*/  FLO.U32 R13, R49 ;  /* 0x00000031000d7300 */ /* 0x000e6400000e0000 */
[----:B-1----:R-:W-:Y:S02]  /*5a30*/  ISETP.NE.AND P0, PT, R47, R13, PT ;  /* 0x0000000d2f00720c */ /* 0x002fe40003f05270 */
[----:B0-----:R-:W-:Y:S01]  /*5a40*/  LOP3.LUT R47, R53, R49, RZ, 0xc0, !PT ;  /* 0x00000031352f7212 */ /* 0x001fe200078ec0ff */
[----:B------:R-:W-:-:S05]  /*5a50*/  IMAD.MOV.U32 R53, RZ, RZ, RZ ;  /* 0x000000ffff357224 */ /* 0x000fca00078e00ff */
[----:B------:R-:W0:Y:S05]  /*5a60*/  POPC R47, R47 ;  /* 0x0000002f002f7309 */ /* 0x000e2a0000000000 */
[----:B------:R-:W-:Y:S05]  /*5a70*/  @P0 BRA `(.L_x_67) ;  /* 0x0000000000080947 */ /* 0x000fea0003800000 */
[----:B------:R-:W-:-:S05]  /*5a80*/  IMAD R5, R35, 0x4, R5 ;  /* 0x0000000423057824 */ /* 0x000fca00078e0205 */
[----:B0-----:R1:W2:Y:S02]  /*5a90*/  ATOMS.ADD R53, [R5], R47 ;  /* 0x0000002f0535738c */ /* 0x0012a40000000000 */
.L_x_67:
[----:B------:R-:W-:Y:S05]  /*5aa0*/  BSYNC.RECONVERGENT B0 ;  /* 0x0000000000007941 */ /* 0x000fea0003800200 */
.L_x_66:
[----:B------:R-:W-:Y:S01]  /*5ab0*/  BAR.SYNC.DEFER_BLOCKING 0x0 ;  /* 0x0000000000007b1d */ /* 0x000fe20000010000 */
[----:B------:R-:W-:Y:S02]  /*5ac0*/  ISETP.NE.AND P0, PT, R24, RZ, PT ;  /* 0x000000ff1800720c */ /* 0x000fe40003f05270 */
[----:B------:R-:W-:Y:S02]  /*5ad0*/  LOP3.LUT R35, R21, 0x80000000, RZ, 0x3c, !PT ;  /* 0x8000000015237812 */ /* 0x000fe400078e3cff */
[----:B------:R-:W-:Y:S01]  /*5ae0*/  LEA R27, R27, UR6, 0x2 ;  /* 0x000000061b1b7c11 */ /* 0x000fe2000f8e10ff */
[----:B------:R-:W-:Y:S01]  /*5af0*/  BSSY B1, `(.L_x_68) ;  /* 0x000005b000017945 */ /* 0x000fe20003800000 */
[----:B-1----:R-:W-:Y:S01]  /*5b00*/  LOP3.LUT R5, R20, 0x80000000, RZ, 0x3c, !PT ;  /* 0x8000000014057812 */ /* 0x002fe200078e3cff */
[----:B--2---:R1:W0:Y:S01]  /*5b10*/  SHFL.IDX PT, R24, R53, R13, 0x1f ;  /* 0x00001f0d35187589 */ /* 0x00422200000e0000 */
[----:B------:R-:W-:Y:S02]  /*5b20*/  LEA R4, R4, UR6, 0x2 ;  /* 0x0000000604047c11 */ /* 0x000fe4000f8e10ff */
[----:B------:R-:W-:-:S02]  /*5b30*/  LEA R8, R8, UR6, 0x2 ;  /* 0x0000000608087c11 */ /* 0x000fc4000f8e10ff */
[----:B------:R-:W-:Y:S02]  /*5b40*/  LOP3.LUT R21, R18, 0x80000000, RZ, 0x3c, !PT ;  /* 0x8000000012157812 */ /* 0x000fe400078e3cff */
[----:B------:R-:W-:Y:S02]  /*5b50*/  LEA R10, R10, UR6, 0x2 ;  /* 0x000000060a0a7c11 */ /* 0x000fe4000f8e10ff */
[----:B------:R-:W-:Y:S02]  /*5b60*/  LOP3.LUT R17, R17, 0x80000000, RZ, 0x3c, !PT ;  /* 0x8000000011117812 */ /* 0x000fe400078e3cff */
[----:B------:R-:W-:Y:S02]  /*5b70*/  LEA R12, R12, UR6, 0x2 ;  /* 0x000000060c0c7c11 */ /* 0x000fe4000f8e10ff */
[----:B-1----:R-:W-:Y:S02]  /*5b80*/  LOP3.LUT R13, R16, 0x80000000, RZ, 0x3c, !PT ;  /* 0x80000000100d7812 */ /* 0x002fe400078e3cff */
[----:B------:R-:W-:Y:S01]  /*5b90*/  LEA R48, R48, UR6, 0x2 ;  /* 0x0000000630307c11 */ /* 0x000fe2000f8e10ff */
[----:B------:R-:W-:Y:S01]  /*5ba0*/  STS [R27+-0x4], R35 ;  /* 0xfffffc231b007388 */ /* 0x000fe20000000800 */
[----:B------:R-:W-:-:S02]  /*5bb0*/  LOP3.LUT R16, R15, 0x80000000, RZ, 0x3c, !PT ;  /* 0x800000000f107812 */ /* 0x000fc400078e3cff */
[----:B------:R-:W-:Y:S01]  /*5bc0*/  LEA R45, R45, UR6, 0x2 ;  /* 0x000000062d2d7c11 */ /* 0x000fe2000f8e10ff */
[----:B------:R1:W-:Y:S01]  /*5bd0*/  STS [R4+-0x4], R5 ;  /* 0xfffffc0504007388 */ /* 0x0003e20000000800 */
[----:B------:R-:W-:Y:S02]  /*5be0*/  LOP3.LUT R15, R14, 0x80000000, RZ, 0x3c, !PT ;  /* 0x800000000e0f7812 */ /* 0x000fe400078e3cff */
[----:B------:R-:W-:Y:S01]  /*5bf0*/  LEA R26, R26, UR6, 0x2 ;  /* 0x000000061a1a7c11 */ /* 0x000fe2000f8e10ff */
[----:B------:R2:W-:Y:S01]  /*5c00*/  STS [R8+-0x4], R33 ;  /* 0xfffffc2108007388 */ /* 0x0005e20000000800 */
[----:B------:R-:W-:Y:S01]  /*5c10*/  LEA R14, R51, UR6, 0x2 ;  /* 0x00000006330e7c11 */ /* 0x000fe2000f8e10ff */
[----:B0-----:R-:W-:Y:S01]  /*5c20*/  IMAD.IADD R47, R47, 0x1, R24 ;  /* 0x000000012f2f7824 */ /* 0x001fe200078e0218 */
[----:B------:R-:W-:Y:S01]  /*5c30*/  LEA R19, R19, UR6, 0x2 ;  /* 0x0000000613137c11 */ /* 0x000fe2000f8e10ff */
[----:B------:R2:W-:Y:S01]  /*5c40*/  STS [R10+-0x4], R21 ;  /* 0xfffffc150a007388 */ /* 0x0005e20000000800 */
[----:B------:R-:W-:-:S02]  /*5c50*/  LEA R50, R50, UR6, 0x2 ;  /* 0x0000000632327c11 */ /* 0x000fc4000f8e10ff */
[----:B-1----:R-:W-:Y:S01]  /*5c60*/  LEA R5, R44, UR6, 0x2 ;  /* 0x000000062c057c11 */ /* 0x002fe2000f8e10ff */
[----:B------:R2:W-:Y:S01]  /*5c70*/  STS [R12+-0x4], R17 ;  /* 0xfffffc110c007388 */ /* 0x0005e20000000800 */
[----:B------:R-:W-:Y:S02]  /*5c80*/  LEA R4, R11, UR6, 0x2 ;  /* 0x000000060b047c11 */ /* 0x000fe4000f8e10ff */
[----:B------:R-:W-:Y:S01]  /*5c90*/  LEA R11, R0, UR6, 0x2 ;  /* 0x00000006000b7c11 */ /* 0x000fe2000f8e10ff */
[----:B------:R2:W-:Y:S01]  /*5ca0*/  STS [R48+-0x4], R13 ;  /* 0xfffffc0d30007388 */ /* 0x0005e20000000800 */
[----:B------:R-:W-:Y:S02]  /*5cb0*/  LEA R0, R3, UR6, 0x2 ;  /* 0x0000000603007c11 */ /* 0x000fe4000f8e10ff */
[----:B------:R-:W-:Y:S01]  /*5cc0*/  LEA R7, R7, UR6, 0x2 ;  /* 0x0000000607077c11 */ /* 0x000fe2000f8e10ff */
[----:B------:R2:W-:Y:S01]  /*5cd0*/  STS [R45+-0x4], R16 ;  /* 0xfffffc102d007388 */ /* 0x0005e20000000800 */
[----:B------:R-:W-:-:S02]  /*5ce0*/  LEA R9, R9, UR6, 0x2 ;  /* 0x0000000609097c11 */ /* 0x000fc4000f8e10ff */
[----:B------:R-:W-:Y:S01]  /*5cf0*/  LEA R3, R46, UR6, 0x2 ;  /* 0x000000062e037c11 */ /* 0x000fe2000f8e10ff */
[----:B------:R2:W-:Y:S01]  /*5d00*/  STS [R26+-0x4], R15 ;  /* 0xfffffc0f1a007388 */ /* 0x0005e20000000800 */
[----:B------:R-:W-:Y:S02]  /*5d10*/  LEA R52, R52, UR6, 0x2 ;  /* 0x0000000634347c11 */ /* 0x000fe4000f8e10ff */
[----:B------:R-:W-:Y:S01]  /*5d20*/  LOP3.LUT R2, R2, 0x80000000, RZ, 0x3c, !PT ;  /* 0x8000000002027812 */ /* 0x000fe200078e3cff */
[----:B------:R2:W-:Y:S01]  /*5d30*/  STS [R14+-0x4], R43 ;  /* 0xfffffc2b0e007388 */ /* 0x0005e20000000800 */
[----:B------:R-:W-:-:S03]  /*5d40*/  LEA R47, R47, UR6, 0x2 ;  /* 0x000000062f2f7c11 */ /* 0x000fc6000f8e10ff */
[----:B------:R2:W-:Y:S04]  /*5d50*/  STS [R19+-0x4], R42 ;  /* 0xfffffc2a13007388 */ /* 0x0005e80000000800 */
        /* <DEDUP_REMOVED lines=9> */
[----:B------:R2:W-:Y:S01]  /*5df0*/  STS [R47+-0x4], R2 ;  /* 0xfffffc022f007388 */ /* 0x0005e20000000800 */
[----:B------:R-:W-:Y:S05]  /*5e00*/  @P0 BRA `(.L_x_69) ;  /* 0x0000000000a40947 */ /* 0x000fea0003800000 */
[----:B------:R-:W3:Y:S01]  /*5e10*/  LDG.E R31, desc[UR8][R30.64] ;  /* 0x000000081e1f7981 */ /* 0x000ee2000c1e1900 */
[----:B------:R-:W-:Y:S01]  /*5e20*/  UISETP.GE.AND UP0, UPT, UR10, 0x1, UPT ;  /* 0x000000010a00788c */ /* 0x000fe2000bf06270 */
[----:B--2---:R-:W-:Y:S02]  /*5e30*/  IMAD.MOV.U32 R4, RZ, RZ, R23 ;  /* 0x000000ffff047224 */ /* 0x004fe400078e0017 */
[----:B---3--:R-:W-:-:S05]  /*5e40*/  IMAD.IADD R0, R31, 0x1, -R6 ;  /* 0x000000011f007824 */ /* 0x008fca00078e0a06 */
[----:B------:R0:W-:Y:S01]  /*5e50*/  STS [R22+0x7800], R0 ;  /* 0x0078000016007388 */ /* 0x0001e20000000800 */
[----:B------:R-:W-:Y:S05]  /*5e60*/  BRA.U !UP0, `(.L_x_70) ;  /* 0x00000001086c7547 */ /* 0x000fea000b800000 */
[----:B------:R-:W-:Y:S01]  /*5e70*/  BSSY B0, `(.L_x_71) ;  /* 0x0000019000007945 */ /* 0x000fe20003800000 */
[----:B0-----:R-:W-:Y:S02]  /*5e80*/  IMAD.MOV.U32 R0, RZ, RZ, -0x1 ;  /* 0xffffffffff007424 */ /* 0x001fe400078e00ff */
[----:B------:R-:W-:Y:S02]  /*5e90*/  IMAD.U32 R5, RZ, RZ, UR10 ;  /* 0x0000000aff057e24 */ /* 0x000fe4000f8e00ff */
[----:B------:R-:W-:-:S07]  /*5ea0*/  IMAD.MOV.U32 R4, RZ, RZ, R23 ;  /* 0x000000ffff047224 */ /* 0x000fce00078e0017 */
.L_x_75:
[----:B------:R-:W0:Y:S01]  /*5eb0*/  LDC.64 R2, c[0x0][0x380] ;  /* 0x0000e000ff027b82 */ /* 0x000e220000000a00 */
[----:B------:R-:W-:Y:S01]  /*5ec0*/  VIADD R9, R5, 0xffffffff ;  /* 0xffffffff05097836 */ /* 0x000fe20000000000 */
[----:B------:R-:W-:Y:S03]  /*5ed0*/  BSSY B2, `(.L_x_72) ;  /* 0x0000008000027945 */ /* 0x000fe60003800000 */
[----:B------:R-:W-:-:S04]  /*5ee0*/  IMAD R7, R9, 0x100, R29 ;  /* 0x0000010009077824 */ /* 0x000fc800078e021d */
[----:B0-----:R-:W-:-:S07]  /*5ef0*/  IMAD.WIDE R2, R7, 0x4, R2 ;  /* 0x0000000407027825 */ /* 0x001fce00078e0202 */
.L_x_73:
[----:B------:R-:W-:Y:S05]  /*5f00*/  YIELD ;  /* 0x0000000000007946 */ /* 0x000fea0003800000 */
[----:B------:R0:W-:Y:S06]  /*5f10*/  MEMBAR.SC.CTA ;  /* 0x0000000000007992 */ /* 0x0001ec0000000000 */
[----:B0-----:R-:W2:Y:S02]  /*5f20*/  LDG.E.STRONG.SYS R7, desc[UR8][R2.64] ;  /* 0x0000000802077981 */ /* 0x001ea4000c1f5900 */
[----:B--2---:R-:W-:-:S13]  /*5f30*/  ISETP.NE.AND P0, PT, R7, RZ, PT ;  /* 0x000000ff0700720c */ /* 0x004fda0003f05270 */
[----:B------:R-:W-:Y:S05]  /*5f40*/  @!P0 BRA `(.L_x_73) ;  /* 0xfffffffc00ec8947 */ /* 0x000fea000383ffff */
[----:B------:R-:W-:Y:S05]  /*5f50*/  BSYNC B2 ;  /* 0x0000000000027941 */ /* 0x000fea0003800000 */
.L_x_72:
[----:B------:R-:W-:Y:S01]  /*5f60*/  BSSY.RECONVERGENT B2, `(.L_x_74) ;  /* 0x0000006000027945 */ /* 0x000fe20003800200 */
[C---:B------:R-:W-:Y:S02]  /*5f70*/  ISETP.GT.AND P0, PT, R7.reuse, -0x1, PT ;  /* 0xffffffff0700780c */ /* 0x040fe40003f04270 */
[----:B------:R-:W-:Y:S01]  /*5f80*/  LOP3.LUT R7, R7, 0x3fffffff, RZ, 0xc0, !PT ;  /* 0x3fffffff07077812 */ /* 0x000fe200078ec0ff */
[----:B------:R-:W-:Y:S05]  /*5f90*/  WARPSYNC.EXCLUSIVE R0 ;  /* 0x0000000000007348 */ /* 0x000fea0003a00000 */
[----:B------:R-:W-:-:S05]  /*5fa0*/  IMAD.IADD R4, R7, 0x1, R4 ;  /* 0x0000000107047824 */ /* 0x000fca00078e0204 */
[----:B------:R-:W-:-:S07]  /*5fb0*/  VOTE.ANY R0, PT, P0 ;  /* 0x0000000000007806 */ /* 0x000fce00000e0100 */
[----:B------:R-:W-:Y:S05]  /*5fc0*/  BSYNC.RECONVERGENT B2 ;  /* 0x0000000000027941 */ /* 0x000fea0003800200 */
.L_x_74:
[----:B------:R-:W-:Y:S01]  /*5fd0*/  ISETP.GT.U32.AND P1, PT, R5, 0x1, PT ;  /* 0x000000010500780c */ /* 0x000fe20003f24070 */
[----:B------:R-:W-:-:S12]  /*5fe0*/  IMAD.MOV.U32 R5, RZ, RZ, R9 ;  /* 0x000000ffff057224 */ /* 0x000fd800078e0009 */
[----:B------:R-:W-:Y:S05]  /*5ff0*/  @P0 BRA P1, `(.L_x_75) ;  /* 0xfffffffc00ac0947 */ /* 0x000fea000083ffff */
[----:B------:R-:W-:Y:S05]  /*6000*/  BSYNC B0 ;  /* 0x0000000000007941 */ /* 0x000fea0003800000 */
.L_x_71:
[----:B------:R1:W2:Y:S02]  /*6010*/  LDS R0, [R22+0x7800] ;  /* 0x0078000016007984 */ /* 0x0002a40000000800 */
.L_x_70:
[----:B------:R-:W3:Y:S01]  /*6020*/  LDC.64 R2, c[0x0][0x380] ;  /* 0x0000e000ff027b82 */ /* 0x000ee20000000a00 */
[----:B------:R-:W-:Y:S01]  /*6030*/  IMAD.U32 R9, RZ, RZ, UR10 ;  /* 0x0000000aff097e24 */ /* 0x000fe2000f8e00ff */
[----:B--2---:R-:W-:Y:S02]  /*6040*/  IADD3 R7, PT, PT, R0, R4, -R23 ;  /* 0x0000000400077210 */ /* 0x004fe40007ffe817 */
[----:B------:R-:W-:Y:S01]  /*6050*/  LOP3.LUT R5, R4, 0x80000000, RZ, 0xfc, !PT ;  /* 0x8000000004057812 */ /* 0x000fe200078efcff */
[----:B------:R-:W-:Y:S02]  /*6060*/  IMAD R9, R9, 0x100, R29 ;  /* 0x0000010009097824 */ /* 0x000fe400078e021d */
[----:B------:R4:W-:Y:S02]  /*6070*/  STS [R22+0x7800], R7 ;  /* 0x0078000716007388 */ /* 0x0009e40000000800 */
[----:B---3--:R-:W-:-:S05]  /*6080*/  IMAD.WIDE R2, R9, 0x4, R2 ;  /* 0x0000000409027825 */ /* 0x008fca00078e0202 */
[----:B------:R4:W-:Y:S02]  /*6090*/  STG.E.STRONG.SYS desc[UR8][R2.64], R5 ;  /* 0x0000000502007986 */ /* 0x0009e4000c115908 */
.L_x_69:
[----:B------:R-:W-:Y:S05]  /*60a0*/  BSYNC B1 ;  /* 0x0000000000017941 */ /* 0x000fea0003800000 */
.L_x_68:
[----:B--2-4-:R-:W2:Y:S01]  /*60b0*/  LDC.64 R2, c[0x0][0x390] ;  /* 0x0000e400ff027b82 */ /* 0x014ea20000000a00 */
        /* <DEDUP_REMOVED lines=8> */
[----:B------:R-:W-:-:S13]  /*6140*/  ISETP.GT.U32.OR P0, PT, R29, 0xff, P0 ;  /* 0x000000ff1d00780c */ /* 0x000fda0000704470 */
[----:B0-----:R-:W0:Y:S01]  /*6150*/  @!P0 LDS R0, [R22+0x7800] ;  /* 0x0078000016008984 */ /* 0x001e220000000800 */
[----:B------:R-:W2:Y:S02]  /*6160*/  @!P0 LDC.64 R2, c[0x0][0x390] ;  /* 0x0000e400ff028b82 */ /* 0x000ea40000000a00 */
[----:B--2---:R-:W-:Y:S01]  /*6170*/  @!P0 IMAD.WIDE.U32 R2, R29, 0x4, R2 ;  /* 0x000000041d028825 */ /* 0x004fe200078e0002 */
[----:B0-----:R-:W-:-:S05]  /*6180*/  @!P0 IADD3 R23, PT, PT, R0, R6, R23 ;  /* 0x0000000600178210 */ /* 0x001fca0007ffe017 */
[----:B------:R0:W-:Y:S01]  /*6190*/  @!P0 STG.E desc[UR8][R2.64], R23 ;  /* 0x0000001702008986 */ /* 0x0001e2000c101908 */
[----:B------:R-:W-:Y:S06]  /*61a0*/  BAR.SYNC.DEFER_BLOCKING 0x0 ;  /* 0x0000000000007b1d */ /* 0x000fec0000010000 */
[----:B------:R-:W-:Y:S05]  /*61b0*/  @P1 BRA `(.L_x_76) ;  /* 0x0000000c002c1947 */ /* 0x000fea0003800000 */
[----:B------:R-:W0:Y:S01]  /*61c0*/  LDS R0, [R22] ;  /* 0x0000000016007984 */ /* 0x000e220000000800 */
[----:B------:R-:W0:Y:S02]  /*61d0*/  LDCU UR5, c[0x0][0x3c4] ;  /* 0x00007880ff0577ac */ /* 0x000e240008000800 */
[----:B0-----:R-:W-:Y:S02]  /*61e0*/  SHF.R.U32.HI R2, RZ, UR5, R0 ;  /* 0x00000005ff027c19 */ /* 0x001fe40008011600 */
[----:B------:R-:W-:Y:S02]  /*61f0*/  LOP3.LUT R9, R0, 0x80000000, RZ, 0x3c, !PT ;  /* 0x8000000000097812 */ /* 0x000fe400078e3cff */
[----:B------:R-:W-:-:S04]  /*6200*/  LOP3.LUT R2, R2, UR4, RZ, 0x30, !PT ;  /* 0x0000000402027c12 */ /* 0x000fc8000f8e30ff */
[----:B------:R-:W-:Y:S02]  /*6210*/  LEA R7, R2, UR6, 0x2 ;  /* 0x0000000602077c11 */ /* 0x000fe4000f8e10ff */
[----:B------:R-:W0:Y:S03]  /*6220*/  LDC.64 R2, c[0x0][0x3a0] ;  /* 0x0000e800ff027b82 */ /* 0x000e260000000a00 */
[----:B------:R-:W2:Y:S02]  /*6230*/  LDS R5, [R7+0x7800] ;  /* 0x0078000007057984 */ /* 0x000ea40000000800 */
[----:B--2---:R-:W-:-:S04]  /*6240*/  IMAD.IADD R5, R5, 0x1, R29 ;  /* 0x0000000105057824 */ /* 0x004fc800078e021d */
[----:B0-----:R-:W-:-:S05]  /*6250*/  IMAD.WIDE.U32 R4, R5, 0x4, R2 ;  /* 0x0000000405047825 */ /* 0x001fca00078e0002 */
[----:B------:R-:W-:Y:S01]  /*6260*/  STG.E desc[UR8][R4.64], R9 ;  /* 0x0000000904007986 */ /* 0x000fe2000c101908 */
[----:B------:R-:W-:-:S03]  /*6270*/  NOP ;  /* 0x0000000000007918 */ /* 0x000fc60000000000 */
[----:B------:R-:W0:Y:S02]  /*6280*/  LDS R0, [R22+0x600] ;  /* 0x0006000016007984 */ /* 0x000e240000000800 */
[----:B0-----:R-:W-:Y:S02]  /*6290*/  SHF.R.U32.HI R6, RZ, UR5, R0 ;  /* 0x00000005ff067c19 */ /* 0x001fe40008011600 */
[----:B------:R-:W-:Y:S02]  /*62a0*/  LOP3.LUT R11, R0, 0x80000000, RZ, 0x3c, !PT ;  /* 0x80000000000b7812 */ /* 0x000fe400078e3cff */
[----:B------:R-:W-:-:S04]  /*62b0*/  LOP3.LUT R6, R6, UR4, RZ, 0x30, !PT ;  /* 0x0000000406067c12 */ /* 0x000fc8000f8e30ff */
[----:B------:R-:W-:-:S05]  /*62c0*/  LEA R8, R6, UR6, 0x2 ;  /* 0x0000000606087c11 */ /* 0x000fca000f8e10ff */
[----:B------:R-:W0:Y:S02]  /*62d0*/  LDS R7, [R8+0x7800] ;  /* 0x0078000008077984 */ /* 0x000e240000000800 */
[----:B0-----:R-:W-:-:S05]  /*62e0*/  IADD3 R7, PT, PT, R29, 0x180, R7 ;  /* 0x000001801d077810 */ /* 0x001fca0007ffe007 */
[----:B------:R-:W-:-:S05]  /*62f0*/  IMAD.WIDE.U32 R6, R7, 0x4, R2 ;  /* 0x0000000407067825 */ /* 0x000fca00078e0002 */
        /* <DEDUP_REMOVED lines=181> */
[----:B------:R-:W-:Y:S01]  /*6e50*/  NOP ;  /* 0x0000000000007918 */ /* 0x000fe20000000000 */
[----:B------:R-:W-:Y:S05]  /*6e60*/  EXIT ;  /* 0x000000000000794d */ /* 0x000fea0003800000 */
.L_x_76:
[----:B0-----:R-:W-:Y:S01]  /*6e70*/  IMAD.U32 R3, RZ, RZ, UR10 ;  /* 0x0000000aff037e24 */ /* 0x001fe2000f8e00ff */
[----:B------:R-:W-:Y:S01]  /*6e80*/  BSSY.RECONVERGENT B0, `(.L_x_77) ;  /* 0x0000014000007945 */ /* 0x000fe20003800200 */
[----:B------:R-:W-:Y:S02]  /*6e90*/  VIADD R8, R29, 0x180 ;  /* 0x000001801d087836 */ /* 0x000fe40000000000 */
[----:B------:R-:W-:Y:S02]  /*6ea0*/  IMAD R3, R3, -0x1e00, R4 ;  /* 0xffffe20003037824 */ /* 0x000fe400078e0204 */
[C---:B------:R-:W-:Y:S02]  /*6eb0*/  VIADD R10, R29.reuse, 0x300 ;  /* 0x000003001d0a7836 */ /* 0x040fe40000000000 */
[C---:B------:R-:W-:Y:S01]  /*6ec0*/  VIADD R6, R29.reuse, 0x480 ;  /* 0x000004801d067836 */ /* 0x040fe20000000000 */
[-C--:B------:R-:W-:Y:S02]  /*6ed0*/  ISETP.GE.AND P0, PT, R29, R3.reuse, PT ;  /* 0x000000031d00720c */ /* 0x080fe40003f06270 */
[----:B------:R-:W-:-:S02]  /*6ee0*/  ISETP.GE.AND P1, PT, R8, R3, PT ;  /* 0x000000030800720c */ /* 0x000fc40003f26270 */
[----:B------:R-:W-:-:S09]  /*6ef0*/  ISETP.GE.AND P2, PT, R10, R3, PT ;  /* 0x000000030a00720c */ /* 0x000fd20003f46270 */
[----:B------:R-:W-:Y:S05]  /*6f00*/  @P0 BRA `(.L_x_78) ;  /* 0x00000000002c0947 */ /* 0x000fea0003800000 */
[----:B------:R-:W0:Y:S01]  /*6f10*/  LDS R0, [R22] ;  /* 0x0000000016007984 */ /* 0x000e220000000800 */
[----:B------:R-:W0:Y:S01]  /*6f20*/  LDCU UR5, c[0x0][0x3c4] ;  /* 0x00007880ff0577ac */ /* 0x000e220008000800 */
[----:B------:R-:W2:Y:S01]  /*6f30*/  LDC.64 R4, c[0x0][0x3a0] ;  /* 0x0000e800ff047b82 */ /* 0x000ea20000000a00 */
[----:B0-----:R-:W-:-:S04]  /*6f40*/  SHF.R.U32.HI R2, RZ, UR5, R0 ;  /* 0x00000005ff027c19 */ /* 0x001fc80008011600 */
[----:B------:R-:W-:-:S04]  /*6f50*/  LOP3.LUT R2, R2, UR4, RZ, 0x30, !PT ;  /* 0x0000000402027c12 */ /* 0x000fc8000f8e30ff */
[----:B------:R-:W-:-:S05]  /*6f60*/  LEA R2, R2, UR6, 0x2 ;  /* 0x0000000602027c11 */ /* 0x000fca000f8e10ff */
[----:B------:R-:W0:Y:S02]  /*6f70*/  LDS R7, [R2+0x7800] ;  /* 0x0078000002077984 */ /* 0x000e240000000800 */
[----:B0-----:R-:W-:Y:S01]  /*6f80*/  IMAD.IADD R9, R7, 0x1, R29 ;  /* 0x0000000107097824 */ /* 0x001fe200078e021d */
[----:B------:R-:W-:-:S03]  /*6f90*/  LOP3.LUT R7, R0, 0x80000000, RZ, 0x3c, !PT ;  /* 0x8000000000077812 */ /* 0x000fc600078e3cff */
[----:B--2---:R-:W-:-:S05]  /*6fa0*/  IMAD.WIDE.U32 R4, R9, 0x4, R4 ;  /* 0x0000000409047825 */ /* 0x004fca00078e0004 */
[----:B------:R0:W-:Y:S02]  /*6fb0*/  STG.E desc[UR8][R4.64], R7 ;  /* 0x0000000704007986 */ /* 0x0001e4000c101908 */
.L_x_78:
[----:B------:R-:W-:Y:S05]  /*6fc0*/  BSYNC.RECONVERGENT B0 ;  /* 0x0000000000007941 */ /* 0x000fea0003800200 */
.L_x_77:
[----:B------:R-:W-:Y:S01]  /*6fd0*/  NOP ;  /* 0x0000000000007918 */ /* 0x000fe20000000000 */
[----:B------:R-:W-:Y:S04]  /*6fe0*/  BSSY.RECONVERGENT B0, `(.L_x_79) ;  /* 0x000000d000007945 */ /* 0x000fe80003800200 */
[----:B------:R-:W-:Y:S05]  /*6ff0*/  @P1 BRA `(.L_x_80) ;  /* 0x00000000002c1947 */ /* 0x000fea0003800000 */
[----:B------:R-:W2:Y:S01]  /*7000*/  LDS R0, [R22+0x600] ;  /* 0x0006000016007984 */ /* 0x000ea20000000800 */
[----:B------:R-:W2:Y:S01]  /*7010*/  LDCU UR5, c[0x0][0x3c4] ;  /* 0x00007880ff0577ac */ /* 0x000ea20008000800 */
[----:B0-----:R-:W0:Y:S01]  /*7020*/  LDC.64 R4, c[0x0][0x3a0] ;  /* 0x0000e800ff047b82 */ /* 0x001e220000000a00 */
[----:B--2---:R-:W-:-:S04]  /*7030*/  SHF.R.U32.HI R2, RZ, UR5, R0 ;  /* 0x00000005ff027c19 */ /* 0x004fc80008011600 */
[----:B------:R-:W-:-:S04]  /*7040*/  LOP3.LUT R2, R2, UR4, RZ, 0x30, !PT ;  /* 0x0000000402027c12 */ /* 0x000fc8000f8e30ff */
[----:B------:R-:W-:-:S05]  /*7050*/  LEA R2, R2, UR6, 0x2 ;  /* 0x0000000602027c11 */ /* 0x000fca000f8e10ff */
[----:B------:R-:W2:Y:S02]  /*7060*/  LDS R7, [R2+0x7800] ;  /* 0x0078000002077984 */ /* 0x000ea40000000800 */
[----:B--2---:R-:W-:Y:S01]  /*7070*/  IMAD.IADD R9, R8, 0x1, R7 ;  /* 0x0000000108097824 */ /* 0x004fe200078e0207 */
[----:B------:R-:W-:-:S03]  /*7080*/  LOP3.LUT R7, R0, 0x80000000, RZ, 0x3c, !PT ;  /* 0x8000000000077812 */ /* 0x000fc600078e3cff */
[----:B0-----:R-:W-:-:S05]  /*7090*/  IMAD.WIDE.U32 R4, R9, 0x4, R4 ;  /* 0x0000000409047825 */ /* 0x001fca00078e0004 */
[----:B------:R2:W-:Y:S02]  /*70a0*/  STG.E desc[UR8][R4.64], R7 ;  /* 0x0000000704007986 */ /* 0x0005e4000c101908 */
.L_x_80:
[----:B------:R-:W-:Y:S05]  /*70b0*/  BSYNC.RECONVERGENT B0 ;  /* 0x0000000000007941 */ /* 0x000fea0003800200 */
.L_x_79:
[----:B------:R-:W-:Y:S01]  /*70c0*/  NOP ;  /* 0x0000000000007918 */ /* 0x000fe20000000000 */
[----:B------:R-:W-:Y:S01]  /*70d0*/  BSSY.RECONVERGENT B0, `(.L_x_81) ;  /* 0x000000e000007945 */ /* 0x000fe20003800200 */
[----:B------:R-:W-:-:S03]  /*70e0*/  VIADD R12, R29, 0x600 ;  /* 0x000006001d0c7836 */ /* 0x000fc60000000000 */
[----:B------:R-:W-:Y:S05]  /*70f0*/  @P2 BRA `(.L_x_82) ;  /* 0x00000000002c2947 */ /* 0x000fea0003800000 */
[----:B------:R-:W3:Y:S01]  /*7100*/  LDS R0, [R22+0xc00] ;  /* 0x000c000016007984 */ /* 0x000ee20000000800 */
[----:B------:R-:W3:Y:S01]  /*7110*/  LDCU UR5, c[0x0][0x3c4] ;  /* 0x00007880ff0577ac */ /* 0x000ee20008000800 */
[----:B0-2---:R-:W0:Y:S01]  /*7120*/  LDC.64 R4, c[0x0][0x3a0] ;  /* 0x0000e800ff047b82 */ /* 0x005e220000000a00 */
[----:B---3--:R-:W-:-:S04]  /*7130*/  SHF.R.U32.HI R2, RZ, UR5, R0 ;  /* 0x00000005ff027c19 */ /* 0x008fc80008011600 */
[----:B------:R-:W-:-:S04]  /*7140*/  LOP3.LUT R2, R2, UR4, RZ, 0x30, !PT ;  /* 0x0000000402027c12 */ /* 0x000fc8000f8e30ff */
[----:B------:R-:W-:-:S05]  /*7150*/  LEA R2, R2, UR6, 0x2 ;  /* 0x0000000602027c11 */ /* 0x000fca000f8e10ff */
[----:B------:R-:W2:Y:S02]  /*7160*/  LDS R7, [R2+0x7800] ;  /* 0x0078000002077984 */ /* 0x000ea40000000800 */
[----:B--2---:R-:W-:Y:S01]  /*7170*/  IMAD.IADD R9, R10, 0x1, R7 ;  /* 0x000000010a097824 */ /* 0x004fe200078e0207 */
[----:B------:R-:W-:-:S03]  /*7180*/  LOP3.LUT R7, R0, 0x80000000, RZ, 0x3c, !PT ;  /* 0x8000000000077812 */ /* 0x000fc600078e3cff */
[----:B0-----:R-:W-:-:S05]  /*7190*/  IMAD.WIDE.U32 R4, R9, 0x4, R4 ;  /* 0x0000000409047825 */ /* 0x001fca00078e0004 */
[----:B------:R3:W-:Y:S02]  /*71a0*/  STG.E desc[UR8][R4.64], R7 ;  /* 0x0000000704007986 */ /* 0x0007e4000c101908 */
.L_x_82:
[----:B------:R-:W-:Y:S05]  /*71b0*/  BSYNC.RECONVERGENT B0 ;  /* 0x0000000000007941 */ /* 0x000fea0003800200 */
.L_x_81:
[-C--:B------:R-:W-:Y:S01]  /*71c0*/  ISETP.GE.AND P6, PT, R6, R3.reuse, PT ;  /* 0x000000030600720c */ /* 0x080fe20003fc6270 */
[C---:B------:R-:W-:Y:S01]  /*71d0*/  VIADD R14, R29.reuse, 0x780 ;  /* 0x000007801d0e7836 */ /* 0x040fe20000000000 */
[----:B------:R-:W-:Y:S01]  /*71e0*/  ISETP.GE.AND P2, PT, R12, R3, PT ;  /* 0x000000030c00720c */ /* 0x000fe20003f46270 */
[C---:B------:R-:W-:Y:S01]  /*71f0*/  VIADD R16, R29.reuse, 0x900 ;  /* 0x000009001d107836 */ /* 0x040fe20000000000 */
[C---:B0-23--:R-:W-:Y:S01]  /*7200*/  LOP3.LUT R4, R29.reuse, 0xc00, RZ, 0xfc, !PT ;  /* 0x00000c001d047812 */ /* 0x04dfe200078efcff */
[C---:B------:R-:W-:Y:S01]  /*7210*/  VIADD R8, R29.reuse, 0xa80 ;  /* 0x00000a801d087836 */ /* 0x040fe20000000000 */
[----:B------:R-:W-:Y:S01]  /*7220*/  NOP ;  /* 0x0000000000007918 */ /* 0x000fe20000000000 */
[C---:B------:R-:W-:Y:S01]  /*7230*/  VIADD R2, R29.reuse, 0xd80 ;  /* 0x00000d801d027836 */ /* 0x040fe20000000000 */
[----:B------:R-:W-:Y:S01]  /*7240*/  BSSY.RECONVERGENT B0, `(.L_x_83) ;  /* 0x0000015000007945 */ /* 0x000fe20003800200 */
[----:B------:R-:W-:Y:S01]  /*7250*/  VIADD R0, R29, 0xf00 ;  /* 0x00000f001d007836 */ /* 0x000fe20000000000 */
[----:B------:R-:W-:-:S02]  /*7260*/  P2R R13, PR, RZ, 0x4 ;  /* 0x00000004ff0d7803 */ /* 0x000fc40000000000 */
[-C--:B------:R-:W-:Y:S02]  /*7270*/  ISETP.GE.AND P0, PT, R14, R3.reuse, PT ;  /* 0x000000030e00720c */ /* 0x080fe40003f06270 */
[-C--:B------:R-:W-:Y:S02]  /*7280*/  ISETP.GE.AND P1, PT, R16, R3.reuse, PT ;  /* 0x000000031000720c */ /* 0x080fe40003f26270 */
[-C--:B------:R-:W-:Y:S02]  /*7290*/  ISETP.GE.AND P2, PT, R8, R3.reuse, PT ;  /* 0x000000030800720c */ /* 0x080fe40003f46270 */
[-C--:B------:R-:W-:Y:S02]  /*72a0*/  ISETP.GE.AND P3, PT, R4, R3.reuse, PT ;  /* 0x000000030400720c */ /* 0x080fe40003f66270 */
[-C--:B------:R-:W-:Y:S02]  /*72b0*/  ISETP.GE.AND P4, PT, R2, R3.reuse, PT ;  /* 0x000000030200720c */ /* 0x080fe40003f86270 */
[----:B------:R-:W-:Y:S01]  /*72c0*/  ISETP.GE.AND P5, PT, R0, R3, PT ;  /* 0x000000030000720c */ /* 0x000fe20003fa6270 */
[----:B------:R-:W-:-:S12]  /*72d0*/  @P6 BRA `(.L_x_84) ;  /* 0x00000000002c6947 */ /* 0x000fd80003800000 */
[----:B------:R-:W0:Y:S01]  /*72e0*/  LDS R5, [R22+0x1200] ;  /* 0x0012000016057984 */ /* 0x000e220000000800 */
[----:B------:R-:W0:Y:S01]  /*72f0*/  LDCU UR5, c[0x0][0x3c4] ;  /* 0x00007880ff0577ac */ /* 0x000e220008000800 */
[----:B------:R-:W2:Y:S01]  /*7300*/  LDC.64 R10, c[0x0][0x3a0] ;  /* 0x0000e800ff0a7b82 */ /* 0x000ea20000000a00 */
[----:B0-----:R-:W-:Y:S02]  /*7310*/  SHF.R.U32.HI R7, RZ, UR5, R5 ;  /* 0x00000005ff077c19 */ /* 0x001fe40008011605 */
[----:B------:R-:W-:Y:S02]  /*7320*/  LOP3.LUT R5, R5, 0x80000000, RZ, 0x3c, !PT ;  /* 0x8000000005057812 */ /* 0x000fe400078e3cff */
[----:B------:R-:W-:-:S04]  /*7330*/  LOP3.LUT R7, R7, UR4, RZ, 0x30, !PT ;  /* 0x0000000407077c12 */ /* 0x000fc8000f8e30ff */
[----:B------:R-:W-:-:S06]  /*7340*/  LEA R9, R7, UR6, 0x2 ;  /* 0x0000000607097c11 */ /* 0x000fcc000f8e10ff */
[----:B------:R-:W0:Y:S02]  /*7350*/  LDS R9, [R9+0x7800] ;  /* 0x0078000009097984 */ /* 0x000e240000000800 */
[----:B0-----:R-:W-:-:S04]  /*7360*/  IMAD.IADD R7, R6, 0x1, R9 ;  /* 0x0000000106077824 */ /* 0x001fc800078e0209 */
[----:B--2---:R-:W-:-:S05]  /*7370*/  IMAD.WIDE.U32 R6, R7, 0x4, R10 ;  /* 0x0000000407067825 */ /* 0x004fca00078e000a */
[----:B------:R0:W-:Y:S02]  /*7380*/  STG.E desc[UR8][R6.64], R5 ;  /* 0x0000000506007986 */ /* 0x0001e4000c101908 */
.L_x_84:
[----:B------:R-:W-:Y:S05]  /*7390*/  BSYNC.RECONVERGENT B0 ;  /* 0x0000000000007941 */ /* 0x000fea0003800200 */
.L_x_83:
[----:B------:R-:W-:Y:S01]  /*73a0*/  ISETP.NE.AND P6, PT, R13, RZ, PT ;  /* 0x000000ff0d00720c */ /* 0x000fe20003fc5270 */
[----:B------:R-:W-:Y:S01]  /*73b0*/  NOP ;  /* 0x0000000000007918 */ /* 0x000fe20000000000 */
[----:B------:R-:W-:Y:S11]  /*73c0*/  BSSY.RECONVERGENT B0, `(.L_x_85) ;  /* 0x000000d000007945 */ /* 0x000ff60003800200 */
[----:B------:R-:W-:Y:S05]  /*73d0*/  @P6 BRA `(.L_x_86) ;  /* 0x00000000002c6947 */ /* 0x000fea0003800000 */
[----:B0-----:R-:W0:Y:S01]  /*73e0*/  LDS R5, [R22+0x1800] ;  /* 0x0018000016057984 */ /* 0x001e220000000800 */
[----:B------:R-:W0:Y:S02]  /*73f0*/  LDCU UR5, c[0x0][0x3c4] ;  /* 0x00007880ff0577ac */ /* 0x000e240008000800 */
[----:B0-----:R-:W-:Y:S02]  /*7400*/  SHF.R.U32.HI R6, RZ, UR5, R5 ;  /* 0x00000005ff067c19 */ /* 0x001fe40008011605 */
[----:B------:R-:W-:Y:S02]  /*7410*/  LOP3.LUT R5, R5, 0x80000000, RZ, 0x3c, !PT ;  /* 0x8000000005057812 */ /* 0x000fe400078e3cff */
[----:B------:R-:W-:-:S04]  /*7420*/  LOP3.LUT R6, R6, UR4, RZ, 0x30, !PT ;  /* 0x0000000406067c12 */ /* 0x000fc8000f8e30ff */
[----:B------:R-:W-:Y:S02]  /*7430*/  LEA R9, R6, UR6, 0x2 ;  /* 0x0000000606097c11 */ /* 0x000fe4000f8e10ff */
[----:B------:R-:W0:Y:S04]  /*7440*/  LDC.64 R6, c[0x0][0x3a0] ;  /* 0x0000e800ff067b82 */ /* 0x000e280000000a00 */
[----:B------:R-:W2:Y:S02]  /*7450*/  LDS R9, [R9+0x7800] ;  /* 0x0078000009097984 */ /* 0x000ea40000000800 */
[----:B--2---:R-:W-:-:S04]  /*7460*/  IMAD.IADD R11, R12, 0x1, R9 ;  /* 0x000000010c0b7824 */ /* 0x004fc800078e0209 */
[----:B0-----:R-:W-:-:S05]  /*7470*/  IMAD.WIDE.U32 R6, R11, 0x4, R6 ;  /* 0x000000040b067825 */ /* 0x001fca00078e0006 */
[----:B------:R2:W-:Y:S02]  /*7480*/  STG.E desc[UR8][R6.64], R5 ;  /* 0x0000000506007986 */ /* 0x0005e4000c101908 */
.L_x_86:
[----:B------:R-:W-:Y:S05]  /*7490*/  BSYNC.RECONVERGENT B0 ;  /* 0x0000000000007941 */ /* 0x000fea0003800200 */
.L_x_85:
[----:B------:R-:W-:Y:S01]  /*74a0*/  NOP ;  /* 0x0000000000007918 */ /* 0x000fe20000000000 */
[----:B------:R-:W-:Y:S04]  /*74b0*/  BSSY.RECONVERGENT B0, `(.L_x_87) ;  /* 0x000000d000007945 */ /* 0x000fe80003800200 */
[----:B------:R-:W-:Y:S05]  /*74c0*/  @P0 BRA `(.L_x_88) ;  /* 0x00000000002c0947 */ /* 0x000fea0003800000 */
[----:B0-2---:R-:W0:Y:S01]  /*74d0*/  LDS R5, [R22+0x1e00] ;  /* 0x001e000016057984 */ /* 0x005e220000000800 */
        /* <DEDUP_REMOVED lines=10> */
.L_x_88:
[----:B------:R-:W-:Y:S05]  /*7580*/  BSYNC.RECONVERGENT B0 ;  /* 0x0000000000007941 */ /* 0x000fea0003800200 */
.L_x_87:
[----:B------:R-:W-:Y:S01]  /*7590*/  NOP ;  /* 0x0000000000007918 */ /* 0x000fe20000000000 */
[----:B------:R-:W-:Y:S04]  /*75a0*/  BSSY.RECONVERGENT B0, `(.L_x_89) ;  /* 0x000000d000007945 */ /* 0x000fe80003800200 */
[----:B------:R-:W-:Y:S05]  /*75b0*/  @P1 BRA `(.L_x_90) ;  /* 0x00000000002c1947 */ /* 0x000fea0003800000 */
[----:B0-23--:R-:W0:Y:S01]  /*75c0*/  LDS R5, [R22+0x2400] ;  /* 0x0024000016057984 */ /* 0x00de220000000800 */
        /* <DEDUP_REMOVED lines=10> */
.L_x_90:
[----:B------:R-:W-:Y:S05]  /*7670*/  BSYNC.RECONVERGENT B0 ;  /* 0x0000000000007941 */ /* 0x000fea0003800200 */
.L_x_89:
[----:B------:R-:W-:Y:S01]  /*7680*/  NOP ;  /* 0x0000000000007918 */ /* 0x000fe20000000000 */
[----:B------:R-:W-:Y:S04]  /*7690*/  BSSY.RECONVERGENT B0, `(.L_x_91) ;  /* 0x000000d000007945 */ /* 0x000fe80003800200 */
[----:B------:R-:W-:Y:S05]  /*76a0*/  @P2 BRA `(.L_x_92) ;  /* 0x00000000002c2947 */ /* 0x000fea0003800000 */
[----:B0-234-:R-:W0:Y:S01]  /*76b0*/  LDS R5, [R22+0x2a00] ;  /* 0x002a000016057984 */ /* 0x01de220000000800 */
        /* <DEDUP_REMOVED lines=10> */
.L_x_92:
[----:B------:R-:W-:Y:S05]  /*7760*/  BSYNC.RECONVERGENT B0 ;  /* 0x0000000000007941 */ /* 0x000fea0003800200 */
.L_x_91:
[----:B------:R-:W-:Y:S01]  /*7770*/  NOP ;  /* 0x0000000000007918 */ /* 0x000fe20000000000 */
[----:B------:R-:W-:Y:S04]  /*7780*/  BSSY.RECONVERGENT B0, `(.L_x_93) ;  /* 0x000000d000007945 */ /* 0x000fe80003800200 */
[----:B------:R-:W-:Y:S05]  /*7790*/  @P3 BRA `(.L_x_94) ;  /* 0x00000000002c3947 */ /* 0x000fea0003800000 */
[----:B0-234-:R-:W0:Y:S01]  /*77a0*/  LDS R5, [R22+0x3000] ;  /* 0x0030000016057984 */ /* 0x01de220000000800 */
[----:B------:R-:W0:Y:S02]  /*77b0*/  LDCU UR5, c[0x0][0x3c4] ;  /* 0x00007880ff0577ac */ /* 0x000e240008000800 */
[----:B0-----:R-:W-:-:S04]  /*77c0*/  SHF.R.U32.HI R6, RZ, UR5, R5 ;  /* 0x00000005ff067c19 */ /* 0x001fc80008011605 */
[----:B------:R-:W-:-:S04]  /*77d0*/  LOP3.LUT R6, R6, UR4, RZ, 0x30, !PT ;  /* 0x0000000406067c12 */ /* 0x000fc8000f8e30ff */
[----:B------:R-:W-:Y:S02]  /*77e0*/  LEA R8, R6, UR6, 0x2 ;  /* 0x0000000606087c11 */ /* 0x000fe4000f8e10ff */
[----:B------:R-:W0:Y:S03]  /*77f0*/  LDC.64 R6, c[0x0][0x3a0] ;  /* 0x0000e800ff067b82 */ /* 0x000e260000000a00 */
[----:B------:R-:W2:Y:S02]  /*7800*/  LDS R9, [R8+0x7800] ;  /* 0x0078000008097984 */ /* 0x000ea40000000800 */
[----:B--2---:R-:W-:Y:S01]  /*7810*/  IMAD.IADD R11, R4, 0x1, R9 ;  /* 0x00000001040b7824 */ /* 0x004fe200078e0209 */
[----:B------:R-:W-:-:S03]  /*7820*/  LOP3.LUT R9, R5, 0x80000000, RZ, 0x3c, !PT ;  /* 0x8000000005097812 */ /* 0x000fc600078e3cff */
[----:B0-----:R-:W-:-:S05]  /*7830*/  IMAD.WIDE.U32 R4, R11, 0x4, R6 ;  /* 0x000000040b047825 */ /* 0x001fca00078e0006 */
[----:B------:R0:W-:Y:S02]  /*7840*/  STG.E desc[UR8][R4.64], R9 ;  /* 0x0000000904007986 */ /* 0x0001e4000c101908 */
.L_x_94:
[----:B------:R-:W-:Y:S05]  /*7850*/  BSYNC.RECONVERGENT B0 ;  /* 0x0000000000007941 */ /* 0x000fea0003800200 */
.L_x_93:
[----:B------:R-:W-:Y:S01]  /*7860*/  NOP ;  /* 0x0000000000007918 */ /* 0x000fe20000000000 */
[----:B------:R-:W-:Y:S01]  /*7870*/  BSSY.RECONVERGENT B0, `(.L_x_95) ;  /* 0x000000e000007945 */ /* 0x000fe20003800200 */
[----:B------:R-:W-:-:S03]  /*7880*/  VIADD R10, R29, 0x1080 ;  /* 0x000010801d0a7836 */ /* 0x000fc60000000000 */
        /* <DEDUP_REMOVED lines=12> */
.L_x_96:
[----:B------:R-:W-:Y:S05]  /*7950*/  BSYNC.RECONVERGENT B0 ;  /* 0x0000000000007941 */ /* 0x000fea0003800200 */
.L_x_95:
[----:B------:R-:W-:Y:S01]  /*7960*/  NOP ;  /* 0x0000000000007918 */ /* 0x000fe20000000000 */
[----:B------:R-:W-:Y:S01]  /*7970*/  BSSY.RECONVERGENT B0, `(.L_x_97) ;  /* 0x000000e000007945 */ /* 0x000fe20003800200 */
[----:B------:R-:W-:-:S03]  /*7980*/  VIADD R12, R29, 0x1200 ;  /* 0x000012001d0c7836 */ /* 0x000fc60000000000 */
[----:B------:R-:W-:Y:S05]  /*7990*/  @P5 BRA `(.L_x_98) ;  /* 0x00000000002c5947 */ /* 0x000fea0003800000 */
[----:B------:R-:W0:Y:S01]  /*79a0*/  LDS R2, [R22+0x3c00] ;  /* 0x003c000016027984 */ /* 0x000e220000000800 */
[----:B------:R-:W0:Y:S02]  /*79b0*/  LDCU UR5, c[0x0][0x3c4] ;  /* 0x00007880ff0577ac */ /* 0x000e240008000800 */
[----:B0-----:R-:W-:-:S04]  /*79c0*/  SHF.R.U32.HI R4, RZ, UR5, R2 ;  /* 0x00000005ff047c19 */ /* 0x001fc80008011602 */
[----:B------:R-:W-:-:S04]  /*79d0*/  LOP3.LUT R4, R4, UR4, RZ, 0x30, !PT ;  /* 0x0000000404047c12 */ /* 0x000fc8000f8e30ff */
[----:B--234-:R-:W-:Y:S02]  /*79e0*/  LEA R6, R4, UR6, 0x2 ;  /* 0x0000000604067c11 */ /* 0x01cfe4000f8e10ff */
[----:B------:R-:W0:Y:S03]  /*79f0*/  LDC.64 R4, c[0x0][0x3a0] ;  /* 0x0000e800ff047b82 */ /* 0x000e260000000a00 */
[----:B------:R-:W2:Y:S02]  /*7a00*/  LDS R7, [R6+0x7800] ;  /* 0x0078000006077984 */ /* 0x000ea40000000800 */
[----:B--2---:R-:W-:Y:S01]  /*7a10*/  IMAD.IADD R9, R0, 0x1, R7 ;  /* 0x0000000100097824 */ /* 0x004fe200078e0207 */
[----:B------:R-:W-:-:S03]  /*7a20*/  LOP3.LUT R7, R2, 0x80000000, RZ, 0x3c, !PT ;  /* 0x8000000002077812 */ /* 0x000fc600078e3cff */
[----:B0-----:R-:W-:-:S05]  /*7a30*/  IMAD.WIDE.U32 R4, R9, 0x4, R4 ;  /* 0x0000000409047825 */ /* 0x001fca00078e0004 */
[----:B------:R0:W-:Y:S02]  /*7a40*/  STG.E desc[UR8][R4.64], R7 ;  /* 0x0000000704007986 */ /* 0x0001e4000c101908 */
.L_x_98:
[----:B------:R-:W-:Y:S05]  /*7a50*/  BSYNC.RECONVERGENT B0 ;  /* 0x0000000000007941 */ /* 0x000fea0003800200 */
.L_x_97:
[-C--:B------:R-:W-:Y:S01]  /*7a60*/  ISETP.GE.AND P6, PT, R10, R3.reuse, PT ;  /* 0x000000030a00720c */ /* 0x080fe20003fc6270 */
[C---:B------:R-:W-:Y:S01]  /*7a70*/  VIADD R14, R29.reuse, 0x1380 ;  /* 0x000013801d0e7836 */ /* 0x040fe20000000000 */
[----:B------:R-:W-:Y:S01]  /*7a80*/  ISETP.GE.AND P2, PT, R12, R3, PT ;  /* 0x000000030c00720c */ /* 0x000fe20003f46270 */
[C---:B------:R-:W-:Y:S01]  /*7a90*/  VIADD R16, R29.reuse, 0x1500 ;  /* 0x000015001d107836 */ /* 0x040fe20000000000 */
[C---:B0-----:R-:W-:Y:S01]  /*7aa0*/  LOP3.LUT R4, R29.reuse, 0x1800, RZ, 0xfc, !PT ;  /* 0x000018001d047812 */ /* 0x041fe200078efcff */
[C---:B--234-:R-:W-:Y:S01]  /*7ab0*/  VIADD R6, R29.reuse, 0x1680 ;  /* 0x000016801d067836 */ /* 0x05cfe20000000000 */
        /* <DEDUP_REMOVED lines=23> */
.L_x_100:
[----:B------:R-:W-:Y:S05]  /*7c30*/  BSYNC.RECONVERGENT B0 ;  /* 0x0000000000007941 */ /* 0x000fea0003800200 */
.L_x_99:
[----:B------:R-:W-:Y:S01]  /*7c40*/  ISETP.NE.AND P6, PT, R13, RZ, PT ;  /* 0x000000ff0d00720c */ /* 0x000fe20003fc5270 */
[----:B------:R-:W-:Y:S01]  /*7c50*/  NOP ;  /* 0x0000000000007918 */ /* 0x000fe20000000000 */
[----:B------:R-:W-:Y:S11]  /*7c60*/  BSSY.RECONVERGENT B0, `(.L_x_101) ;  /* 0x000000d000007945 */ /* 0x000ff60003800200 */
[----:B------:R-:W-:Y:S05]  /*7c70*/  @P6 BRA `(.L_x_102) ;  /* 0x00000000002c6947 */ /* 0x000fea0003800000 */
[----:B0-----:R-:W0:Y:S01]  /*7c80*/  LDS R5, [R22+0x4800] ;  /* 0x0048000016057984 */ /* 0x001e220000000800 */
        /* <DEDUP_REMOVED lines=10> */
.L_x_102:
[----:B------:R-:W-:Y:S05]  /*7d30*/  BSYNC.RECONVERGENT B0 ;  /* 0x0000000000007941 */ /* 0x000fea0003800200 */
.L_x_101:
[----:B------:R-:W-:Y:S01]  /*7d40*/  NOP ;  /* 0x0000000000007918 */ /* 0x000fe20000000000 */
[----:B------:R-:W-:Y:S04]  /*7d50*/  BSSY.RECONVERGENT B0, `(.L_x_103) ;  /* 0x000000d000007945 */ /* 0x000fe80003800200 */
[----:B------:R-:W-:Y:S05]  /*7d60*/  @P0 BRA `(.L_x_104) ;  /* 0x00000000002c0947 */ /* 0x000fea0003800000 */
[----:B0-2---:R-:W0:Y:S01]  /*7d70*/  LDS R5, [R22+0x4e00] ;  /* 0x004e000016057984 */ /* 0x005e220000000800 */
        /* <DEDUP_REMOVED lines=10> */
.L_x_104:
[----:B------:R-:W-:Y:S05]  /*7e20*/  BSYNC.RECONVERGENT B0 ;  /* 0x0000000000007941 */ /* 0x000fea0003800200 */
.L_x_103:
[----:B------:R-:W-:Y:S01]  /*7e30*/  NOP ;  /* 0x0000000000007918 */ /* 0x000fe20000000000 */
[----:B------:R-:W-:Y:S04]  /*7e40*/  BSSY.RECONVERGENT B0, `(.L_x_105) ;  /* 0x000000d000007945 */ /* 0x000fe80003800200 */
[----:B------:R-:W-:Y:S05]  /*7e50*/  @P1 BRA `(.L_x_106) ;  /* 0x00000000002c1947 */ /* 0x000fea0003800000 */
[----:B0-23--:R-:W0:Y:S01]  /*7e60*/  LDS R5, [R22+0x5400] ;  /* 0x0054000016057984 */ /* 0x00de220000000800 */
        /* <DEDUP_REMOVED lines=10> */
.L_x_106:
[----:B------:R-:W-:Y:S05]  /*7f10*/  BSYNC.RECONVERGENT B0 ;  /* 0x0000000000007941 */ /* 0x000fea0003800200 */
.L_x_105:
[----:B------:R-:W-:Y:S01]  /*7f20*/  NOP ;  /* 0x0000000000007918 */ /* 0x000fe20000000000 */
[----:B------:R-:W-:Y:S04]  /*7f30*/  BSSY.RECONVERGENT B0, `(.L_x_107) ;  /* 0x000000d000007945 */ /* 0x000fe80003800200 */
[----:B------:R-:W-:Y:S05]  /*7f40*/  @P2 BRA `(.L_x_108) ;  /* 0x00000000002c2947 */ /* 0x000fea0003800000 */
[----:B0-234-:R-:W0:Y:S01]  /*7f50*/  LDS R5, [R22+0x5a00] ;  /* 0x005a000016057984 */ /* 0x01de220000000800 */
[----:B------:R-:W0:Y:S01]  /*7f60*/  LDCU UR5, c[0x0][0x3c4] ;  /* 0x00007880ff0577ac */ /* 0x000e220008000800 */
[----:B------:R-:W2:Y:S01]  /*7f70*/  LDC.64 R8, c[0x0][0x3a0] ;  /* 0x0000e800ff087b82 */ /* 0x000ea20000000a00 */
[----:B0-----:R-:W-:Y:S02]  /*7f80*/  SHF.R.U32.HI R7, RZ, UR5, R5 ;  /* 0x00000005ff077c19 */ /* 0x001fe40008011605 */
[----:B------:R-:W-:Y:S02]  /*7f90*/  LOP3.LUT R5, R5, 0x80000000, RZ, 0x3c, !PT ;  /* 0x8000000005057812 */ /* 0x000fe400078e3cff */
[----:B------:R-:W-:-:S04]  /*7fa0*/  LOP3.LUT R7, R7, UR4, RZ, 0x30, !PT ;  /* 0x0000000407077c12 */ /* 0x000fc8000f8e30ff */
[----:B------:R-:W-:-:S05]  /*7fb0*/  LEA R10, R7, UR6, 0x2 ;  /* 0x00000006070a7c11 */ /* 0x000fca000f8e10ff */
[----:B------:R-:W0:Y:S02]  /*7fc0*/  LDS R7, [R10+0x7800] ;  /* 0x007800000a077984 */ /* 0x000e240000000800 */
[----:B0-----:R-:W-:-:S04]  /*7fd0*/  IMAD.IADD R7, R6, 0x1, R7 ;  /* 0x0000000106077824 */ /* 0x001fc800078e0207 */
[----:B--2---:R-:W-:-:S05]  /*7fe0*/  IMAD.WIDE.U32 R6, R7, 0x4, R8 ;  /* 0x0000000407067825 */ /* 0x004fca00078e0008 */
[----:B------:R0:W-:Y:S02]  /*7ff0*/  STG.E desc[UR8][R6.64], R5 ;  /* 0x0000000506007986 */ /* 0x0001e4000c101908 */
.L_x_108:
[----:B------:R-:W-:Y:S05]  /*8000*/  BSYNC.RECONVERGENT B0 ;  /* 0x0000000000007941 */ /* 0x000fea0003800200 */
.L_x_107:
        /* <DEDUP_REMOVED lines=14> */
.L_x_110:
[----:B------:R-:W-:Y:S05]  /*80f0*/  BSYNC.RECONVERGENT B0 ;  /* 0x0000000000007941 */ /* 0x000fea0003800200 */
.L_x_109:
[----:B------:R-:W-:Y:S01]  /*8100*/  NOP ;  /* 0x0000000000007918 */ /* 0x000fe20000000000 */
[----:B------:R-:W-:Y:S04]  /*8110*/  BSSY.RECONVERGENT B0, `(.L_x_111) ;  /* 0x000000d000007945 */ /* 0x000fe80003800200 */
[----:B------:R-:W-:Y:S05]  /*8120*/  @P4 BRA `(.L_x_112) ;  /* 0x00000000002c4947 */ /* 0x000fea0003800000 */
[----:B0-----:R-:W0:Y:S01]  /*8130*/  LDS R6, [R22+0x6600] ;  /* 0x0066000016067984 */ /* 0x001e220000000800 */
[----:B------:R-:W0:Y:S02]  /*8140*/  LDCU UR5, c[0x0][0x3c4] ;  /* 0x00007880ff0577ac */ /* 0x000e240008000800 */
[----:B0-----:R-:W-:Y:S02]  /*8150*/  SHF.R.U32.HI R4, RZ, UR5, R6 ;  /* 0x00000005ff047c19 */ /* 0x001fe40008011606 */
[----:B--234-:R-:W-:Y:S02]  /*8160*/  LOP3.LUT R9, R6, 0x80000000, RZ, 0x3c, !PT ;  /* 0x8000000006097812 */ /* 0x01cfe400078e3cff */
[----:B------:R-:W-:-:S04]  /*8170*/  LOP3.LUT R4, R4, UR4, RZ, 0x30, !PT ;  /* 0x0000000404047c12 */ /* 0x000fc8000f8e30ff */
[----:B------:R-:W-:Y:S02]  /*8180*/  LEA R7, R4, UR6, 0x2 ;  /* 0x0000000604077c11 */ /* 0x000fe4000f8e10ff */
[----:B------:R-:W0:Y:S04]  /*8190*/  LDC.64 R4, c[0x0][0x3a0] ;  /* 0x0000e800ff047b82 */ /* 0x000e280000000a00 */
[----:B------:R-:W2:Y:S02]  /*81a0*/  LDS R7, [R7+0x7800] ;  /* 0x0078000007077984 */ /* 0x000ea40000000800 */
[----:B--2---:R-:W-:-:S04]  /*81b0*/  IMAD.IADD R11, R2, 0x1, R7 ;  /* 0x00000001020b7824 */ /* 0x004fc800078e0207 */
[----:B0-----:R-:W-:-:S05]  /*81c0*/  IMAD.WIDE.U32 R4, R11, 0x4, R4 ;  /* 0x000000040b047825 */ /* 0x001fca00078e0004 */
[----:B------:R0:W-:Y:S02]  /*81d0*/  STG.E desc[UR8][R4.64], R9 ;  /* 0x0000000904007986 */ /* 0x0001e4000c101908 */
.L_x_112:
[----:B------:R-:W-:Y:S05]  /*81e0*/  BSYNC.RECONVERGENT B0 ;  /* 0x0000000000007941 */ /* 0x000fea0003800200 */
.L_x_111:
[----:B------:R-:W-:Y:S01]  /*81f0*/  NOP ;  /* 0x0000000000007918 */ /* 0x000fe20000000000 */
[----:B------:R-:W-:Y:S04]  /*8200*/  BSSY.RECONVERGENT B0, `(.L_x_113) ;  /* 0x000000d000007945 */ /* 0x000fe80003800200 */
[----:B------:R-:W-:Y:S05]  /*8210*/  @P5 BRA `(.L_x_114) ;  /* 0x00000000002c5947 */ /* 0x000fea0003800000 */
[----:B------:R-:W0:Y:S01]  /*8220*/  LDS R2, [R22+0x6c00] ;  /* 0x006c000016027984 */ /* 0x000e220000000800 */
[----:B------:R-:W0:Y:S02]  /*8230*/  LDCU UR5, c[0x0][0x3c4] ;  /* 0x00007880ff0577ac */ /* 0x000e240008000800 */
[----:B0-----:R-:W-:-:S04]  /*8240*/  SHF.R.U32.HI R4, RZ, UR5, R2 ;  /* 0x00000005ff047c19 */ /* 0x001fc80008011602 */
[----:B------:R-:W-:-:S04]  /*8250*/  LOP3.LUT R4, R4, UR4, RZ, 0x30, !PT ;  /* 0x0000000404047c12 */ /* 0x000fc8000f8e30ff */
[----:B------:R-:W-:Y:S02]  /*8260*/  LEA R6, R4, UR6, 0x2 ;  /* 0x0000000604067c11 */ /* 0x000fe4000f8e10ff */
[----:B--234-:R-:W0:Y:S03]  /*8270*/  LDC.64 R4, c[0x0][0x3a0] ;  /* 0x0000e800ff047b82 */ /* 0x01ce260000000a00 */
[----:B------:R-:W2:Y:S02]  /*8280*/  LDS R7, [R6+0x7800] ;  /* 0x0078000006077984 */ /* 0x000ea40000000800 */
[----:B--2---:R-:W-:Y:S01]  /*8290*/  IMAD.IADD R9, R0, 0x1, R7 ;  /* 0x0000000100097824 */ /* 0x004fe200078e0207 */
[----:B------:R-:W-:-:S03]  /*82a0*/  LOP3.LUT R7, R2, 0x80000000, RZ, 0x3c, !PT ;  /* 0x8000000002077812 */ /* 0x000fc600078e3cff */
[----:B0-----:R-:W-:-:S05]  /*82b0*/  IMAD.WIDE.U32 R4, R9, 0x4, R4 ;  /* 0x0000000409047825 */ /* 0x001fca00078e0004 */
[----:B------:R0:W-:Y:S02]  /*82c0*/  STG.E desc[UR8][R4.64], R7 ;  /* 0x0000000704007986 */ /* 0x0001e4000c101908 */
.L_x_114:
[----:B------:R-:W-:Y:S05]  /*82d0*/  BSYNC.RECONVERGENT B0 ;  /* 0x0000000000007941 */ /* 0x000fea0003800200 */
.L_x_113:
[----:B------:R-:W-:Y:S01]  /*82e0*/  NOP ;  /* 0x0000000000007918 */ /* 0x000fe20000000000 */
[----:B-1----:R-:W1:Y:S01]  /*82f0*/  LDS R22, [R22+0x7200] ;  /* 0x0072000016167984 */ /* 0x002e620000000800 */
[----:B------:R-:W1:Y:S01]  /*8300*/  LDCU UR5, c[0x0][0x3c4] ;  /* 0x00007880ff0577ac */ /* 0x000e620008000800 */
[----:B------:R-:W-:-:S05]  /*8310*/  VIADD R28, R29, 0x1c80 ;  /* 0x00001c801d1c7836 */ /* 0x000fca0000000000 */
[----:B------:R-:W-:-:S13]  /*8320*/  ISETP.GE.AND P0, PT, R28, R3, PT ;  /* 0x000000031c00720c */ /* 0x000fda0003f06270 */
[----:B------:R-:W5:Y:S01]  /*8330*/  @!P0 LDC.64 R2, c[0x0][0x3a0] ;  /* 0x0000e800ff028b82 */ /* 0x000f620000000a00 */
[----:B-1----:R-:W-:Y:S02]  /*8340*/  SHF.R.U32.HI R0, RZ, UR5, R22 ;  /* 0x00000005ff007c19 */ /* 0x002fe40008011616 */
[----:B0-----:R-:W-:Y:S02]  /*8350*/  @!P0 LOP3.LUT R7, R22, 0x80000000, RZ, 0x3c, !PT ;  /* 0x8000000016078812 */ /* 0x001fe400078e3cff */
[----:B------:R-:W-:-:S04]  /*8360*/  LOP3.LUT R0, R0, UR4, RZ, 0x30, !PT ;  /* 0x0000000400007c12 */ /* 0x000fc8000f8e30ff */
[----:B------:R-:W-:-:S05]  /*8370*/  LEA R0, R0, UR6, 0x2 ;  /* 0x0000000600007c11 */ /* 0x000fca000f8e10ff */
[----:B--234-:R-:W0:Y:S02]  /*8380*/  LDS R5, [R0+0x7800] ;  /* 0x0078000000057984 */ /* 0x01ce240000000800 */
[----:B0-----:R-:W-:-:S04]  /*8390*/  IMAD.IADD R5, R28, 0x1, R5 ;  /* 0x000000011c057824 */ /* 0x001fc800078e0205 */
[----:B-----5:R-:W-:-:S05]  /*83a0*/  @!P0 IMAD.WIDE.U32 R2, R5, 0x4, R2 ;  /* 0x0000000405028825 */ /* 0x020fca00078e0002 */
[----:B------:R-:W-:Y:S01]  /*83b0*/  @!P0 STG.E desc[UR8][R2.64], R7 ;  /* 0x0000000702008986 */ /* 0x000fe2000c101908 */
[----:B------:R-:W-:Y:S01]  /*83c0*/  NOP ;  /* 0x0000000000007918 */ /* 0x000fe20000000000 */
[----:B------:R-:W-:Y:S05]  /*83d0*/  EXIT ;  /* 0x000000000000794d */ /* 0x000fea0003800000 */
.L_x_25:
[----:B------:R-:W-:Y:S02]  /*83e0*/  IMAD.MOV.U32 R19, RZ, RZ, 0x1 ;  /* 0x00000001ff137424 */ /* 0x000fe400078e00ff */
[----:B------:R-:W-:Y:S02]  /*83f0*/  IMAD.MOV.U32 R53, RZ, RZ, R27 ;  /* 0x000000ffff357224 */ /* 0x000fe400078e001b */
[----:B------:R-:W-:Y:S02]  /*8400*/  IMAD.MOV.U32 R50, RZ, RZ, RZ ;  /* 0x000000ffff327224 */ /* 0x000fe400078e00ff */
[----:B------:R-:W-:-:S07]  /*8410*/  IMAD.MOV.U32 R49, RZ, RZ, -0x1 ;  /* 0xffffffffff317424 */ /* 0x000fce00078e00ff */
[----:B------:R-:W-:Y:S05]  /*8420*/  WARPSYNC.COLLECTIVE R49, `(.L_x_115) ;  /* 0x0000000031087348 */ /* 0x000fea0003c00000 */
[----:B------:R0:W1:Y:S02]  /*8430*/  SHFL.UP P0, R19, R53, R19, R50 ;  /* 0x0400001335137389 */ /* 0x0000640000000032 */
[----:B01----:R-:W-:Y:S05]  /*8440*/  ENDCOLLECTIVE ;  /* 0x000000000000791b */ /* 0x003fea0003800000 */
.L_x_115:
[----:B------:R-:W-:Y:S02]  /*8450*/  IMAD.MOV.U32 R52, RZ, RZ, R19 ;  /* 0x000000ffff347224 */ /* 0x000fe400078e0013 */
[----:B------:R-:W-:Y:S02]  /*8460*/  IMAD.MOV.U32 R19, RZ, RZ, 0x2 ;  /* 0x00000002ff137424 */ /* 0x000fe400078e00ff */
[----:B------:R-:W-:-:S04]  /*8470*/  @P0 IMAD.IADD R52, R27, 0x1, R52 ;  /* 0x000000011b340824 */ /* 0x000fc800078e0234 */
[----:B------:R-:W-:-:S07]  /*8480*/  IMAD.MOV.U32 R53, RZ, RZ, R52 ;  /* 0x000000ffff357224 */ /* 0x000fce00078e0034 */
[----:B------:R-:W-:Y:S05]  /*8490*/  WARPSYNC.COLLECTIVE R49, `(.L_x_116) ;  /* 0x0000000031087348 */ /* 0x000fea0003c00000 */
[----:B------:R0:W1:Y:S02]  /*84a0*/  SHFL.UP P0, R19, R53, R19, R50 ;  /* 0x0400001335137389 */ /* 0x0000640000000032 */
[----:B01----:R-:W-:Y:S05]  /*84b0*/  ENDCOLLECTIVE ;  /* 0x000000000000791b */ /* 0x003fea0003800000 */
.L_x_116:
[----:B------:R-:W-:Y:S02]  /*84c0*/  IMAD.MOV.U32 R51, RZ, RZ, R19 ;  /* 0x000000ffff337224 */ /* 0x000fe400078e0013 */
[----:B------:R-:W-:Y:S02]  /*84d0*/  IMAD.MOV.U32 R19, RZ, RZ, 0x4 ;  /* 0x00000004ff137424 */ /* 0x000fe400078e00ff */
[----:B------:R-:W-:-:S04]  /*84e0*/  @P0 IMAD.IADD R51, R52, 0x1, R51 ;  /* 0x0000000134330824 */ /* 0x000fc800078e0233 */
[----:B------:R-:W-:-:S07]  /*84f0*/  IMAD.MOV.U32 R53, RZ, RZ, R51 ;  /* 0x000000ffff357224 */ /* 0x000fce00078e0033 */
[----:B------:R-:W-:Y:S05]  /*8500*/  WARPSYNC.COLLECTIVE R49, `(.L_x_117) ;  /* 0x0000000031087348 */ /* 0x000fea0003c00000 */
[----:B------:R0:W1:Y:S02]  /*8510*/  SHFL.UP P0, R19, R53, R19, R50 ;  /* 0x0400001335137389 */ /* 0x0000640000000032 */
[----:B01----:R-:W-:Y:S05]  /*8520*/  ENDCOLLECTIVE ;  /* 0x000000000000791b */ /* 0x003fea0003800000 */
.L_x_117:
[----:B------:R-:W-:Y:S02]  /*8530*/  IMAD.MOV.U32 R52, RZ, RZ, R19 ;  /* 0x000000ffff347224 */ /* 0x000fe400078e0013 */
[----:B------:R-:W-:Y:S02]  /*8540*/  IMAD.MOV.U32 R19, RZ, RZ, 0x8 ;  /* 0x00000008ff137424 */ /* 0x000fe400078e00ff */
[----:B------:R-:W-:-:S04]  /*8550*/  @P0 IMAD.IADD R52, R51, 0x1, R52 ;  /* 0x0000000133340824 */ /* 0x000fc800078e0234 */
[----:B------:R-:W-:-:S07]  /*8560*/  IMAD.MOV.U32 R53, RZ, RZ, R52 ;  /* 0x000000ffff357224 */ /* 0x000fce00078e0034 */
[----:B------:R-:W-:Y:S05]  /*8570*/  WARPSYNC.COLLECTIVE R49, `(.L_x_118) ;  /* 0x0000000031087348 */ /* 0x000fea0003c00000 */
[----:B------:R0:W1:Y:S02]  /*8580*/  SHFL.UP P0, R19, R53, R19, R50 ;  /* 0x0400001335137389 */ /* 0x0000640000000032 */
[----:B01----:R-:W-:Y:S05]  /*8590*/  ENDCOLLECTIVE ;  /* 0x000000000000791b */ /* 0x003fea0003800000 */
.L_x_118:
[----:B------:R-:W-:Y:S02]  /*85a0*/  IMAD.MOV.U32 R53, RZ, RZ, R19 ;  /* 0x000000ffff357224 */ /* 0x000fe400078e0013 */
[----:B------:R-:W-:Y:S02]  /*85b0*/  IMAD.MOV.U32 R19, RZ, RZ, 0x10 ;  /* 0x00000010ff137424 */ /* 0x000fe400078e00ff */
[----:B------:R-:W-:-:S07]  /*85c0*/  @P0 IMAD.IADD R53, R52, 0x1, R53 ;  /* 0x0000000134350824 */ /* 0x000fce00078e0235 */
[----:B------:R-:W-:Y:S05]  /*85d0*/  WARPSYNC.COLLECTIVE R49, `(.L_x_119) ;  /* 0x0000000031087348 */ /* 0x000fea0003c00000 */
[----:B------:R0:W1:Y:S02]  /*85e0*/  SHFL.UP P0, R19, R53, R19, R50 ;  /* 0x0400001335137389 */ /* 0x0000640000000032 */
[----:B01----:R-:W-:Y:S05]  /*85f0*/  ENDCOLLECTIVE ;  /* 0x000000000000791b */ /* 0x003fea0003800000 */
.L_x_119:
[----:B------:R-:W-:Y:S01]  /*8600*/  IMAD.MOV.U32 R51, RZ, RZ, R19 ;  /* 0x000000ffff337224 */ /* 0x000fe200078e0013 */
[----:B------:R-:W-:Y:S06]  /*8610*/  BRA `(.L_x_120) ;  /* 0xffffff9c00ac7947 */ /* 0x000fec000383ffff */
.L_x_121:
[----:B------:R-:W-:-:S00]  /*8620*/  BRA `(.L_x_121) ;  /* 0xfffffffc00fc7947 */ /* 0x000fc0000383ffff */
[----:B------:R-:W-:-:S00]  /*8630*/  NOP ;  /* 0x0000000000007918 */ /* 0x000fc00000000000 */
        /* <DEDUP_REMOVED lines=12> */
.L_x_235:


//--------------------- .text._ZN3cub18CUB_300001_SM_10006detail10radix_sort33DeviceRadixSortExclusiveSumKernelINS1_5radix10policy_hubIiNS0_8NullTypeEjE10Policy1000EjEEvPT0_ --------------------------
	.section	.text._ZN3cub18CUB_300001_SM_10006detail10radix_sort33DeviceRadixSortExclusiveSumKernelINS1_5radix10policy_hubIiNS0_8NullTypeEjE10Policy1000EjEEvPT0_,"ax",@progbits
	.align	128
        .global         _ZN3cub18CUB_300001_SM_10006detail10radix_sort33DeviceRadixSortExclusiveSumKernelINS1_5radix10policy_hubIiNS0_8NullTypeEjE10Policy1000EjEEvPT0_
        .type           _ZN3cub18CUB_300001_SM_10006detail10radix_sort33DeviceRadixSortExclusiveSumKernelINS1_5radix10policy_hubIiNS0_8NullTypeEjE10Policy1000EjEEvPT0_,@function
        .size           _ZN3cub18CUB_300001_SM_10006detail10radix_sort33DeviceRadixSortExclusiveSumKernelINS1_5radix10policy_hubIiNS0_8NullTypeEjE10Policy1000EjEEvPT0_,(.L_x_236 - _ZN3cub18CUB_300001_SM_10006detail10radix_sort33DeviceRadixSortExclusiveSumKernelINS1_5radix10policy_hubIiNS0_8NullTypeEjE10Policy1000EjEEvPT0_)
        .other          _ZN3cub18CUB_300001_SM_10006detail10radix_sort33DeviceRadixSortExclusiveSumKernelINS1_5radix10policy_hubIiNS0_8NullTypeEjE10Policy1000EjEEvPT0_,@"STO_CUDA_ENTRY STV_DEFAULT"
_ZN3cub18CUB_300001_SM_10006detail10radix_sort33DeviceRadixSortExclusiveSumKernelINS1_5radix10policy_hubIiNS0_8NullTypeEjE10Policy1000EjEEvPT0_:
.text._ZN3cub18CUB_300001_SM_10006detail10radix_sort33DeviceRadixSortExclusiveSumKernelINS1_5radix10policy_hubIiNS0_8NullTypeEjE10Policy1000EjEEvPT0_:
[----:B------:R-:W-:Y:S01]  /*0000*/  LDC R1, c[0x0][0x37c] ;  /* 0x0000df00ff017b82 */ /* 0x000fe20000000800 */
[----:B------:R-:W0:Y:S07]  /*0010*/  S2R R4, SR_TID.X ;  /* 0x0000000000047919 */ /* 0x000e2e0000002100 */
[----:B------:R-:W1:Y:S01]  /*0020*/  LDC.64 R2, c[0x0][0x380] ;  /* 0x0000e000ff027b82 */ /* 0x000e620000000a00 */
[----:B------:R-:W2:Y:S01]  /*0030*/  LDCU.64 UR4, c[0x0][0x358] ;  /* 0x00006b00ff0477ac */ /* 0x000ea20008000a00 */
[----:B------:R-:W3:Y:S01]  /*0040*/  S2R R5, SR_CTAID.X ;  /* 0x0000000000057919 */ /* 0x000ee20000002500 */
[----:B0-----:R-:W-:Y:S01]  /*0050*/  ISETP.GT.U32.AND P1, PT, R4, 0xff, PT ;  /* 0x000000ff0400780c */ /* 0x001fe20003f24070 */
[----:B---3--:R-:W-:-:S04]  /*0060*/  IMAD R5, R5, 0x100, R4 ;  /* 0x0000010005057824 */ /* 0x008fc800078e0204 */
[----:B-1----:R-:W-:-:S08]  /*0070*/  IMAD.WIDE R2, R5, 0x4, R2 ;  /* 0x0000000405027825 */ /* 0x002fd000078e0202 */
[----:B--2---:R-:W2:Y:S01]  /*0080*/  @!P1 LDG.E R7, desc[UR4][R2.64] ;  /* 0x0000000402079981 */ /* 0x004ea2000c1e1900 */
[----:B------:R-:W-:Y:S02]  /*0090*/  MOV R0, 0x400 ;  /* 0x0000040000007802 */ /* 0x000fe40000000f00 */
[C---:B------:R-:W-:Y:S01]  /*00a0*/  ISETP.GT.U32.AND P0, PT, R4.reuse, 0x1f, PT ;  /* 0x0000001f0400780c */ /* 0x040fe20003f04070 */
[----:B------:R-:W0:Y:S02]  /*00b0*/  S2R R5, SR_CgaCtaId ;  /* 0x0000000000057919 */ /* 0x000e240000008800 */
[----:B0-----:R-:W-:Y:S02]  /*00c0*/  LEA R5, R5, R0, 0x18 ;  /* 0x0000000005057211 */ /* 0x001fe400078ec0ff */
[----:B------:R-:W-:-:S05]  /*00d0*/  LEA.HI R0, R4, R4, RZ, 0x1d ;  /* 0x0000000404007211 */ /* 0x000fca00078fe8ff */
[----:B------:R-:W-:-:S05]  /*00e0*/  IMAD R0, R0, 0x4, R5 ;  /* 0x0000000400007824 */ /* 0x000fca00078e0205 */
[----:B--2---:R0:W-:Y:S01]  /*00f0*/  STS [R0+0x10], R7 ;  /* 0x0000100700007388 */ /* 0x0041e20000000800 */
[----:B------:R-:W-:Y:S06]  /*0100*/  BAR.SYNC.DEFER_BLOCKING 0x0 ;  /* 0x0000000000007b1d */ /* 0x000fec0000010000 */
[----:B------:R-:W-:Y:S05]  /*0110*/  @P0 BRA `(.L_x_122) ;  /* 0x0000000000a40947 */ /* 0x000fea0003800000 */
[----:B------:R-:W-:Y:S01]  /*0120*/  IMAD R4, R4, 0x24, R5 ;  /* 0x0000002404047824 */ /* 0x000fe200078e0205 */
[----:B------:R-:W-:-:S04]  /*0130*/  UMOV UR6, 0xffffffff ;  /* 0xffffffff00067882 */ /* 0x000fc80000000000 */
[----:B------:R-:W-:Y:S04]  /*0140*/  LDS R9, [R4+0x10] ;  /* 0x0000100004097984 */ /* 0x000fe80000000800 */
[----:B------:R-:W-:Y:S04]  /*0150*/  LDS R10, [R4+0x14] ;  /* 0x00001400040a7984 */ /* 0x000fe80000000800 */
[----:B------:R-:W1:Y:S04]  /*0160*/  LDS R11, [R4+0x18] ;  /* 0x00001800040b7984 */ /* 0x000e680000000800 */
[----:B------:R-:W-:Y:S04]  /*0170*/  LDS R8, [R4+0x1c] ;  /* 0x00001c0004087984 */ /* 0x000fe80000000800 */
[----:B0-----:R-:W0:Y:S04]  /*0180*/  LDS R7, [R4+0x20] ;  /* 0x0000200004077984 */ /* 0x001e280000000800 */
[----:B------:R-:W-:Y:S04]  /*0190*/  LDS R6, [R4+0x24] ;  /* 0x0000240004067984 */ /* 0x000fe80000000800 */
[----:B------:R-:W2:Y:S04]  /*01a0*/  LDS R5, [R4+0x28] ;  /* 0x0000280004057984 */ /* 0x000ea80000000800 */
[----:B------:R-:W3:Y:S01]  /*01b0*/  LDS R12, [R4+0x2c] ;  /* 0x00002c00040c7984 */ /* 0x000ee20000000800 */
[----:B-1----:R-:W-:-:S04]  /*01c0*/  IADD3 R13, PT, PT, R11, R10, R9 ;  /* 0x0000000a0b0d7210 */ /* 0x002fc80007ffe009 */
[----:B0-----:R-:W-:-:S04]  /*01d0*/  IADD3 R13, PT, PT, R7, R13, R8 ;  /* 0x0000000d070d7210 */ /* 0x001fc80007ffe008 */
[----:B--2---:R-:W-:-:S04]  /*01e0*/  IADD3 R13, PT, PT, R5, R13, R6 ;  /* 0x0000000d050d7210 */ /* 0x004fc80007ffe006 */
[----:B---3--:R-:W-:Y:S01]  /*01f0*/  IADD3 R12, PT, PT, R12, R13, RZ ;  /* 0x0000000d0c0c7210 */ /* 0x008fe20007ffe0ff */
[----:B------:R-:W-:Y:S06]  /*0200*/  BRA.DIV UR6, `(.L_x_123) ;  /* 0x0000000206807947 */ /* 0x000fec000b800000 */
[----:B------:R-:W0:Y:S02]  /*0210*/  SHFL.UP P0, R13, R12, 0x1, RZ ;  /* 0x042000000c0d7989 */ /* 0x000e2400000000ff */
[----:B0-----:R-:W-:-:S05]  /*0220*/  @P0 IMAD.IADD R13, R12, 0x1, R13 ;  /* 0x000000010c0d0824 */ /* 0x001fca00078e020d */
[----:B------:R-:W0:Y:S02]  /*0230*/  SHFL.UP P0, R14, R13, 0x2, RZ ;  /* 0x044000000d0e7989 */ /* 0x000e2400000000ff */
[----:B0-----:R-:W-:-:S05]  /*0240*/  @P0 IMAD.IADD R14, R13, 0x1, R14 ;  /* 0x000000010d0e0824 */ /* 0x001fca00078e020e */
[----:B------:R-:W0:Y:S02]  /*0250*/  SHFL.UP P0, R15, R14, 0x4, RZ ;  /* 0x048000000e0f7989 */ /* 0x000e2400000000ff */
[----:B0-----:R-:W-:-:S05]  /*0260*/  @P0 IADD3 R15, PT, PT, R14, R15, RZ ;  /* 0x0000000f0e0f0210 */ /* 0x001fca0007ffe0ff */
[----:B------:R-:W0:Y:S02]  /*0270*/  SHFL.UP P0, R16, R15, 0x8, RZ ;  /* 0x050000000f107989 */ /* 0x000e2400000000ff */
[----:B0-----:R-:W-:-:S05]  /*0280*/  @P0 IMAD.IADD R16, R15, 0x1, R16 ;  /* 0x000000010f100824 */ /* 0x001fca00078e0210 */
[----:B------:R0:W1:Y:S02]  /*0290*/  SHFL.UP P0, R17, R16, 0x10, RZ ;  /* 0x0600000010117989 */ /* 0x00006400000000ff */
.L_x_129:
[----:B-1----:R-:W-:-:S05]  /*02a0*/  @P0 IMAD.IADD R17, R16, 0x1, R17 ;  /* 0x0000000110110824 */ /* 0x002fca00078e0211 */
[----:B------:R-:W-:-:S05]  /*02b0*/  IADD3 R12, PT, PT, -R12, R17, RZ ;  /* 0x000000110c0c7210 */ /* 0x000fca0007ffe1ff */
[----:B------:R-:W-:Y:S01]  /*02c0*/  IMAD.IADD R9, R9, 0x1, R12 ;  /* 0x0000000109097824 */ /* 0x000fe200078e020c */
[----:B------:R1:W-:Y:S03]  /*02d0*/  STS [R4+0x10], R12 ;  /* 0x0000100c04007388 */ /* 0x0003e60000000800 */
[----:B------:R-:W-:Y:S01]  /*02e0*/  IMAD.IADD R10, R10, 0x1, R9 ;  /* 0x000000010a0a7824 */ /* 0x000fe200078e0209 */
[----:B------:R1:W-:Y:S04]  /*02f0*/  STS [R4+0x14], R9 ;  /* 0x0000140904007388 */ /* 0x0003e80000000800 */
[----:B------:R-:W-:Y:S01]  /*0300*/  IADD3 R11, PT, PT, R11, R10, RZ ;  /* 0x0000000a0b0b7210 */ /* 0x000fe20007ffe0ff */
[----:B------:R1:W-:Y:S04]  /*0310*/  STS [R4+0x18], R10 ;  /* 0x0000180a04007388 */ /* 0x0003e80000000800 */
        /* <DEDUP_REMOVED lines=8> */
[----:B------:R1:W-:Y:S02]  /*03a0*/  STS [R4+0x2c], R5 ;  /* 0x00002c0504007388 */ /* 0x0003e40000000800 */
.L_x_122:
[----:B------:R-:W-:Y:S05]  /*03b0*/  WARPSYNC.ALL ;  /* 0x0000000000007948 */ /* 0x000fea0003800000 */
[----:B------:R-:W-:Y:S06]  /*03c0*/  BAR.SYNC.DEFER_BLOCKING 0x0 ;  /* 0x0000000000007b1d */ /* 0x000fec0000010000 */
[----:B------:R-:W-:Y:S05]  /*03d0*/  @P1 EXIT ;  /* 0x000000000000194d */ /* 0x000fea0003800000 */
[----:B-1----:R-:W1:Y:S04]  /*03e0*/  LDS R5, [R0+0x10] ;  /* 0x0000100000057984 */ /* 0x002e680000000800 */
[----:B-1----:R-:W-:Y:S01]  /*03f0*/  STG.E desc[UR4][R2.64], R5 ;  /* 0x0000000502007986 */ /* 0x002fe2000c101904 */
[----:B------:R-:W-:Y:S05]  /*0400*/  EXIT ;  /* 0x000000000000794d */ /* 0x000fea0003800000 */
.L_x_123:
[----:B------:R-:W-:Y:S02]  /*0410*/  HFMA2 R20, -RZ, RZ, 0, 5.9604644775390625e-08 ;  /* 0x00000001ff147431 */ /* 0x000fe400000001ff */
[----:B------:R-:W-:Y:S01]  /*0420*/  IMAD.MOV.U32 R19, RZ, RZ, R12 ;  /* 0x000000ffff137224 */ /* 0x000fe200078e000c */
[----:B------:R-:W-:Y:S01]  /*0430*/  MOV R18, 0xffffffff ;  /* 0xffffffff00127802 */ /* 0x000fe20000000f00 */
[----:B------:R-:W-:-:S07]  /*0440*/  IMAD.MOV.U32 R21, RZ, RZ, RZ ;  /* 0x000000ffff157224 */ /* 0x000fce00078e00ff */
[----:B------:R-:W-:Y:S05]  /*0450*/  WARPSYNC.COLLECTIVE R18, `(.L_x_124) ;  /* 0x0000000012087348 */ /* 0x000fea0003c00000 */
[----:B------:R0:W1:Y:S02]  /*0460*/  SHFL.UP P0, R17, R19, R20, R21 ;  /* 0x0400001413117389 */ /* 0x0000640000000015 */
[----:B01----:R-:W-:Y:S05]  /*0470*/  ENDCOLLECTIVE ;  /* 0x000000000000791b */ /* 0x003fea0003800000 */
.L_x_124:
[----:B------:R-:W-:Y:S02]  /*0480*/  HFMA2 R20, -RZ, RZ, 0, 1.1920928955078125e-07 ;  /* 0x00000002ff147431 */ /* 0x000fe400000001ff */
[----:B------:R-:W-:-:S05]  /*0490*/  IMAD.MOV.U32 R13, RZ, RZ, R17 ;  /* 0x000000ffff0d7224 */ /* 0x000fca00078e0011 */
[----:B------:R-:W-:-:S05]  /*04a0*/  @P0 IADD3 R13, PT, PT, R12, R13, RZ ;  /* 0x0000000d0c0d0210 */ /* 0x000fca0007ffe0ff */
[----:B------:R-:W-:-:S07]  /*04b0*/  IMAD.MOV.U32 R19, RZ, RZ, R13 ;  /* 0x000000ffff137224 */ /* 0x000fce00078e000d */
[----:B------:R-:W-:Y:S05]  /*04c0*/  WARPSYNC.COLLECTIVE R18, `(.L_x_125) ;  /* 0x0000000012087348 */ /* 0x000fea0003c00000 */
[----:B------:R0:W1:Y:S02]  /*04d0*/  SHFL.UP P0, R17, R19, R20, R21 ;  /* 0x0400001413117389 */ /* 0x0000640000000015 */
[----:B01----:R-:W-:Y:S05]  /*04e0*/  ENDCOLLECTIVE ;  /* 0x000000000000791b */ /* 0x003fea0003800000 */
.L_x_125:
[----:B------:R-:W-:Y:S01]  /*04f0*/  MOV R20, 0x4 ;  /* 0x0000000400147802 */ /* 0x000fe20000000f00 */
[----:B------:R-:W-:-:S05]  /*0500*/  IMAD.MOV.U32 R14, RZ, RZ, R17 ;  /* 0x000000ffff0e7224 */ /* 0x000fca00078e0011 */
[----:B------:R-:W-:-:S05]  /*0510*/  @P0 IADD3 R14, PT, PT, R13, R14, RZ ;  /* 0x0000000e0d0e0210 */ /* 0x000fca0007ffe0ff */
[----:B------:R-:W-:-:S07]  /*0520*/  IMAD.MOV.U32 R19, RZ, RZ, R14 ;  /* 0x000000ffff137224 */ /* 0x000fce00078e000e */
[----:B------:R-:W-:Y:S05]  /*0530*/  WARPSYNC.COLLECTIVE R18, `(.L_x_126) ;  /* 0x0000000012087348 */ /* 0x000fea0003c00000 */
[----:B------:R0:W1:Y:S02]  /*0540*/  SHFL.UP P0, R17, R19, R20, R21 ;  /* 0x0400001413117389 */ /* 0x0000640000000015 */
[----:B01----:R-:W-:Y:S05]  /*0550*/  ENDCOLLECTIVE ;  /* 0x000000000000791b */ /* 0x003fea0003800000 */
.L_x_126:
[----:B------:R-:W-:Y:S02]  /*0560*/  HFMA2 R20, -RZ, RZ, 0, 4.76837158203125e-07 ;  /* 0x00000008ff147431 */ /* 0x000fe400000001ff */
[----:B------:R-:W-:-:S05]  /*0570*/  IMAD.MOV.U32 R15, RZ, RZ, R17 ;  /* 0x000000ffff0f7224 */ /* 0x000fca00078e0011 */
[----:B------:R-:W-:-:S05]  /*0580*/  @P0 IADD3 R15, PT, PT, R14, R15, RZ ;  /* 0x0000000f0e0f0210 */ /* 0x000fca0007ffe0ff */
[----:B------:R-:W-:-:S07]  /*0590*/  IMAD.MOV.U32 R19, RZ, RZ, R15 ;  /* 0x000000ffff137224 */ /* 0x000fce00078e000f */
[----:B------:R-:W-:Y:S05]  /*05a0*/  WARPSYNC.COLLECTIVE R18, `(.L_x_127) ;  /* 0x0000000012087348 */ /* 0x000fea0003c00000 */
[----:B------:R0:W1:Y:S02]  /*05b0*/  SHFL.UP P0, R17, R19, R20, R21 ;  /* 0x0400001413117389 */ /* 0x0000640000000015 */
[----:B01----:R-:W-:Y:S05]  /*05c0*/  ENDCOLLECTIVE ;  /* 0x000000000000791b */ /* 0x003fea0003800000 */
.L_x_127:
[----:B------:R-:W-:Y:S01]  /*05d0*/  MOV R20, 0x10 ;  /* 0x0000001000147802 */ /* 0x000fe20000000f00 */
[----:B------:R-:W-:-:S05]  /*05e0*/  IMAD.MOV.U32 R16, RZ, RZ, R17 ;  /* 0x000000ffff107224 */ /* 0x000fca00078e0011 */
[----:B------:R-:W-:-:S05]  /*05f0*/  @P0 IADD3 R16, PT, PT, R15, R16, RZ ;  /* 0x000000100f100210 */ /* 0x000fca0007ffe0ff */
[----:B------:R-:W-:-:S07]  /*0600*/  IMAD.MOV.U32 R19, RZ, RZ, R16 ;  /* 0x000000ffff137224 */ /* 0x000fce00078e0010 */
[----:B------:R-:W-:Y:S05]  /*0610*/  WARPSYNC.COLLECTIVE R18, `(.L_x_128) ;  /* 0x0000000012087348 */ /* 0x000fea0003c00000 */
[----:B------:R0:W1:Y:S02]  /*0620*/  SHFL.UP P0, R17, R19, R20, R21 ;  /* 0x0400001413117389 */ /* 0x0000640000000015 */
[----:B01----:R-:W-:Y:S05]  /*0630*/  ENDCOLLECTIVE ;  /* 0x000000000000791b */ /* 0x003fea0003800000 */
.L_x_128:
[----:B------:R-:W-:Y:S05]  /*0640*/  BRA `(.L_x_129) ;  /* 0xfffffffc00147947 */ /* 0x000fea000383ffff */
.L_x_130:
        /* <DEDUP_REMOVED lines=11> */
.L_x_236:


//--------------------- .text._ZN3cub18CUB_300001_SM_10006detail10radix_sort30DeviceRadixSortHistogramKernelINS1_5radix10policy_hubIiNS0_8NullTypeEjE10Policy1000ELNS0_9SortOrderE0EijNS1_21identity_decomposer_tEEEvPT2_PKT1_SB_iiT3_ --------------------------
	.section	.text._ZN3cub18CUB_300001_SM_10006detail10radix_sort30DeviceRadixSortHistogramKernelINS1_5radix10policy_hubIiNS0_8NullTypeEjE10Policy1000ELNS0_9SortOrderE0EijNS1_21identity_decomposer_tEEEvPT2_PKT1_SB_iiT3_,"ax",@progbits
	.align	128
        .global         _ZN3cub18CUB_300001_SM_10006detail10radix_sort30DeviceRadixSortHistogramKernelINS1_5radix10policy_hubIiNS0_8NullTypeEjE10Policy1000ELNS0_9SortOrderE0EijNS1_21identity_decomposer_tEEEvPT2_PKT1_SB_iiT3_
        .type           _ZN3cub18CUB_300001_SM_10006detail10radix_sort30DeviceRadixSortHistogramKernelINS1_5radix10policy_hubIiNS0_8NullTypeEjE10Policy1000ELNS0_9SortOrderE0EijNS1_21identity_decomposer_tEEEvPT2_PKT1_SB_iiT3_,@function
        .size           _ZN3cub18CUB_300001_SM_10006detail10radix_sort30DeviceRadixSortHistogramKernelINS1_5radix10policy_hubIiNS0_8NullTypeEjE10Policy1000ELNS0_9SortOrderE0EijNS1_21identity_decomposer_tEEEvPT2_PKT1_SB_iiT3_,(.L_x_237 - _ZN3cub18CUB_300001_SM_10006detail10radix_sort30DeviceRadixSortHistogramKernelINS1_5radix10policy_hubIiNS0_8NullTypeEjE10Policy1000ELNS0_9SortOrderE0EijNS1_21identity_decomposer_tEEEvPT2_PKT1_SB_iiT3_)
        .other          _ZN3cub18CUB_300001_SM_10006detail10radix_sort30DeviceRadixSortHistogramKernelINS1_5radix10policy_hubIiNS0_8NullTypeEjE10Policy1000ELNS0_9SortOrderE0EijNS1_21identity_decomposer_tEEEvPT2_PKT1_SB_iiT3_,@"STO_CUDA_ENTRY STV_DEFAULT"
_ZN3cub18CUB_300001_SM_10006detail10radix_sort30DeviceRadixSortHistogramKernelINS1_5radix10policy_hubIiNS0_8NullTypeEjE10Policy1000ELNS0_9SortOrderE0EijNS1_21identity_decomposer_tEEEvPT2_PKT1_SB_iiT3_:
.text._ZN3cub18CUB_300001_SM_10006detail10radix_sort30DeviceRadixSortHistogramKernelINS1_5radix10policy_hubIiNS0_8NullTypeEjE10Policy1000ELNS0_9SortOrderE0EijNS1_21identity_decomposer_tEEEvPT2_PKT1_SB_iiT3_:
[----:B------:R-:W-:Y:S01]  /*0000*/  LDC R1, c[0x0][0x37c] ;  /* 0x0000df00ff017b82 */ /* 0x000fe20000000800 */
[----:B------:R-:W0:Y:S02]  /*0010*/  LDCU UR4, c[0x0][0x390] ;  /* 0x00007200ff0477ac */ /* 0x000e240008000800 */
[----:B0-----:R-:W-:-:S13]  /*0020*/  ISETP.NE.AND P0, PT, RZ, UR4, PT ;  /* 0x00000004ff007c0c */ /* 0x001fda000bf05270 */
[----:B------:R-:W-:Y:S05]  /*0030*/  @!P0 EXIT ;  /* 0x000000000000894d */ /* 0x000fea0003800000 */
[----:B------:R-:W0:Y:S01]  /*0040*/  LDC R2, c[0x0][0x398] ;  /* 0x0000e600ff027b82 */ /* 0x000e220000000800 */
[----:B------:R-:W1:Y:S01]  /*0050*/  S2R R0, SR_TID.X ;  /* 0x0000000000007919 */ /* 0x000e620000002100 */
[----:B------:R-:W2:Y:S01]  /*0060*/  LDCU.64 UR12, c[0x0][0x358] ;  /* 0x00006b00ff0c77ac */ /* 0x000ea20008000a00 */
[----:B------:R-:W3:Y:S05]  /*0070*/  LDCU UR14, c[0x0][0x370] ;  /* 0x00006e00ff0e77ac */ /* 0x000eea0008000800 */
[----:B------:R-:W0:Y:S01]  /*0080*/  LDC R3, c[0x0][0x394] ;  /* 0x0000e500ff037b82 */ /* 0x000e220000000800 */
[----:B------:R-:W-:-:S07]  /*0090*/  UMOV UR4, URZ ;  /* 0x000000ff00047c82 */ /* 0x000fce0008000000 */
[----:B------:R-:W4:Y:S01]  /*00a0*/  S2UR UR6, SR_CTAID.X ;  /* 0x00000000000679c3 */ /* 0x000f220000002500 */
[----:B0-----:R-:W-:Y:S01]  /*00b0*/  IADD3 R2, PT, PT, R2, 0x7, -R3 ;  /* 0x0000000702027810 */ /* 0x001fe20007ffe803 */
[----:B-1----:R-:W-:-:S03]  /*00c0*/  VIADD R4, R0, 0x780 ;  /* 0x0000078000047836 */ /* 0x002fc60000000000 */
[----:B------:R-:W-:Y:S02]  /*00d0*/  SHF.R.S32.HI R3, RZ, 0x1f, R2 ;  /* 0x0000001fff037819 */ /* 0x000fe40000011402 */
[----:B------:R-:W-:Y:S02]  /*00e0*/  ISETP.GE.AND P0, PT, R2, 0x8, PT ;  /* 0x000000080200780c */ /* 0x000fe40003f06270 */
[----:B------:R-:W-:Y:S01]  /*00f0*/  LEA.HI R3, R3, R2, RZ, 0x3 ;  /* 0x0000000203037211 */ /* 0x000fe200078f18ff */
[C---:B------:R-:W-:Y:S01]  /*0100*/  VIADD R2, R0.reuse, 0x300 ;  /* 0x0000030000027836 */ /* 0x040fe20000000000 */
[C---:B------:R-:W-:Y:S01]  /*0110*/  ISETP.GT.U32.OR P0, PT, R0.reuse, 0xff, !P0 ;  /* 0x000000ff0000780c */ /* 0x040fe20004704470 */
[----:B----4-:R-:W-:Y:S01]  /*0120*/  USHF.L.U32 UR6, UR6, 0xb, URZ ;  /* 0x0000000b06067899 */ /* 0x010fe200080006ff */
[----:B------:R-:W-:Y:S01]  /*0130*/  SHF.R.S32.HI R7, RZ, 0x3, R3 ;  /* 0x00000003ff077819 */ /* 0x000fe20000011403 */
[----:B------:R-:W-:Y:S01]  /*0140*/  VIADD R3, R0, 0x500 ;  /* 0x0000050000037836 */ /* 0x000fe20000000000 */
[----:B------:R-:W-:-:S02]  /*0150*/  P2R R8, PR, RZ, 0x1 ;  /* 0x00000001ff087803 */ /* 0x000fc40000000000 */
[C---:B------:R-:W-:Y:S01]  /*0160*/  LOP3.LUT R6, R7.reuse, 0x7, RZ, 0xc0, !PT ;  /* 0x0000000707067812 */ /* 0x040fe200078ec0ff */
[C---:B------:R-:W-:Y:S01]  /*0170*/  VIADD R5, R7.reuse, 0xffffffff ;  /* 0xffffffff07057836 */ /* 0x040fe20000000000 */
[----:B--23--:R-:W-:-:S07]  /*0180*/  LOP3.LUT R7, R7, 0x3, RZ, 0xc0, !PT ;  /* 0x0000000307077812 */ /* 0x00cfce00078ec0ff */
.L_x_214:
[----:B------:R-:W-:Y:S01]  /*0190*/  ISETP.NE.AND P0, PT, R8, RZ, PT ;  /* 0x000000ff0800720c */ /* 0x000fe20003f05270 */
[----:B------:R-:W-:-:S12]  /*01a0*/  BSSY.RECONVERGENT B0, `(.L_x_131) ;  /* 0x0000083000007945 */ /* 0x000fd80003800200 */
[----:B0-2345:R-:W-:Y:S05]  /*01b0*/  @P0 BRA `(.L_x_132) ;  /* 0x0000000800040947 */ /* 0x03dfea0003800000 */
[----:B------:R-:W0:Y:S01]  /*01c0*/  LDC R9, c[0x0][0x398] ;  /* 0x0000e600ff097b82 */ /* 0x000e220000000800 */
[----:B------:R-:W-:Y:S01]  /*01d0*/  ISETP.GE.U32.AND P0, PT, R5, 0xf, PT ;  /* 0x0000000f0500780c */ /* 0x000fe20003f06070 */
[----:B------:R-:W-:-:S06]  /*01e0*/  UMOV UR5, 0x400 ;  /* 0x0000040000057882 */ /* 0x000fcc0000000000 */
[----:B------:R-:W0:Y:S08]  /*01f0*/  LDC R10, c[0x0][0x394] ;  /* 0x0000e500ff0a7b82 */ /* 0x000e300000000800 */
[----:B------:R-:W1:Y:S01]  /*0200*/  S2UR UR7, SR_CgaCtaId ;  /* 0x00000000000779c3 */ /* 0x000e620000008800 */
[----:B0-----:R-:W-:-:S04]  /*0210*/  IADD3 R9, PT, PT, R9, 0x7, -R10 ;  /* 0x0000000709097810 */ /* 0x001fc80007ffe80a */
[----:B------:R-:W-:Y:S01]  /*0220*/  SHF.R.S32.HI R10, RZ, 0x1f, R9 ;  /* 0x0000001fff0a7819 */ /* 0x000fe20000011409 */
[----:B-1----:R-:W-:-:S03]  /*0230*/  ULEA UR5, UR7, UR5, 0x18 ;  /* 0x0000000507057291 */ /* 0x002fc6000f8ec0ff */
[----:B------:R-:W-:Y:S01]  /*0240*/  LEA.HI R10, R10, R9, RZ, 0x3 ;  /* 0x000000090a0a7211 */ /* 0x000fe200078f18ff */
[----:B------:R-:W-:-:S03]  /*0250*/  IMAD.MOV.U32 R9, RZ, RZ, RZ ;  /* 0x000000ffff097224 */ /* 0x000fc600078e00ff */
[----:B------:R-:W-:Y:S02]  /*0260*/  SHF.R.S32.HI R11, RZ, 0x3, R10 ;  /* 0x00000003ff0b7819 */ /* 0x000fe4000001140a */
[----:B------:R-:W-:Y:S02]  /*0270*/  LEA R14, R0, UR5, 0x2 ;  /* 0x00000005000e7c11 */ /* 0x000fe4000f8e10ff */
[----:B------:R-:W-:Y:S01]  /*0280*/  LOP3.LUT R12, R11, 0xffffff0, RZ, 0xc0, !PT ;  /* 0x0ffffff00b0c7812 */ /* 0x000fe200078ec0ff */
[----:B------:R-:W-:Y:S06]  /*0290*/  @!P0 BRA `(.L_x_133) ;  /* 0x00000000005c8947 */ /* 0x000fec0003800000 */
[----:B------:R-:W-:Y:S02]  /*02a0*/  IMAD.MOV R10, RZ, RZ, -R12 ;  /* 0x000000ffff0a7224 */ /* 0x000fe400078e0a0c */
[----:B------:R-:W-:-:S07]  /*02b0*/  VIADD R9, R14, 0x2000 ;  /* 0x000020000e097836 */ /* 0x000fce0000000000 */
.L_x_134:
[----:B------:R-:W-:Y:S01]  /*02c0*/  VIADD R10, R10, 0x10 ;  /* 0x000000100a0a7836 */ /* 0x000fe20000000000 */
[----:B------:R-:W-:Y:S04]  /*02d0*/  STS [R9+-0x2000], RZ ;  /* 0xffe000ff09007388 */ /* 0x000fe80000000800 */
        /* <DEDUP_REMOVED lines=18> */
[----:B------:R-:W-:-:S07]  /*0400*/  IMAD.MOV.U32 R9, RZ, RZ, R12 ;  /* 0x000000ffff097224 */ /* 0x000fce00078e000c */
.L_x_133:
[----:B------:R-:W-:Y:S01]  /*0410*/  LOP3.LUT R11, R11, 0xf, RZ, 0xc0, !PT ;  /* 0x0000000f0b0b7812 */ /* 0x000fe200078ec0ff */
[----:B------:R-:W-:-:S03]  /*0420*/  VIADD R13, R6, 0xffffffff ;  /* 0xffffffff060d7836 */ /* 0x000fc60000000000 */
[C---:B------:R-:W-:Y:S01]  /*0430*/  ISETP.NE.AND P1, PT, R11.reuse, RZ, PT ;  /* 0x000000ff0b00720c */ /* 0x040fe20003f25270 */
[----:B------:R-:W-:-:S12]  /*0440*/  VIADD R11, R11, 0xffffffff ;  /* 0xffffffff0b0b7836 */ /* 0x000fd80000000000 */
[----:B------:R-:W-:Y:S05]  /*0450*/  @!P1 BRA `(.L_x_135) ;  /* 0x0000000000789947 */ /* 0x000fea0003800000 */
[----:B------:R-:W-:Y:S02]  /*0460*/  ISETP.GE.U32.AND P2, PT, R11, 0x7, PT ;  /* 0x000000070b00780c */ /* 0x000fe40003f46070 */
[----:B------:R-:W-:-:S11]  /*0470*/  ISETP.NE.AND P3, PT, R6, RZ, PT ;  /* 0x000000ff0600720c */ /* 0x000fd60003f65270 */
[----:B------:R-:W-:Y:S05]  /*0480*/  @!P2 BRA `(.L_x_136) ;  /* 0x000000000028a947 */ /* 0x000fea0003800000 */
        /* <DEDUP_REMOVED lines=10> */
.L_x_136:
[----:B------:R-:W-:Y:S05]  /*0530*/  @!P3 BRA `(.L_x_135) ;  /* 0x000000000040b947 */ /* 0x000fea0003800000 */
[----:B------:R-:W-:Y:S02]  /*0540*/  ISETP.GE.U32.AND P2, PT, R13, 0x3, PT ;  /* 0x000000030d00780c */ /* 0x000fe40003f46070 */
[----:B------:R-:W-:-:S11]  /*0550*/  ISETP.NE.AND P3, PT, R7, RZ, PT ;  /* 0x000000ff0700720c */ /* 0x000fd60003f65270 */
[C---:B0-----:R-:W-:Y:S02]  /*0560*/  @P2 IMAD R10, R9.reuse, 0x400, R14 ;  /* 0x00000400090a2824 */ /* 0x041fe400078e020e */
[----:B------:R-:W-:-:S03]  /*0570*/  @P2 VIADD R9, R9, 0x4 ;  /* 0x0000000409092836 */ /* 0x000fc60000000000 */
[----:B------:R1:W-:Y:S04]  /*0580*/  @P2 STS [R10], RZ ;  /* 0x000000ff0a002388 */ /* 0x0003e80000000800 */
[----:B------:R1:W-:Y:S04]  /*0590*/  @P2 STS [R10+0x400], RZ ;  /* 0x000400ff0a002388 */ /* 0x0003e80000000800 */
[----:B------:R1:W-:Y:S04]  /*05a0*/  @P2 STS [R10+0x800], RZ ;  /* 0x000800ff0a002388 */ /* 0x0003e80000000800 */
[----:B------:R1:W-:Y:S01]  /*05b0*/  @P2 STS [R10+0xc00], RZ ;  /* 0x000c00ff0a002388 */ /* 0x0003e20000000800 */
[----:B------:R-:W-:Y:S05]  /*05c0*/  @!P3 BRA `(.L_x_135) ;  /* 0x00000000001cb947 */ /* 0x000fea0003800000 */
[----:B------:R-:W-:Y:S01]  /*05d0*/  IMAD R9, R9, 0x400, R14 ;  /* 0x0000040009097824 */ /* 0x000fe200078e020e */
[----:B------:R-:W-:-:S04]  /*05e0*/  ISETP.NE.AND P2, PT, R7, 0x1, PT ;  /* 0x000000010700780c */ /* 0x000fc80003f45270 */
[----:B------:R2:W-:Y:S09]  /*05f0*/  STS [R9], RZ ;  /* 0x000000ff09007388 */ /* 0x0005f20000000800 */
[----:B--2---:R-:W-:Y:S05]  /*0600*/  @!P2 BRA `(.L_x_135) ;  /* 0x00000000000ca947 */ /* 0x004fea0003800000 */
[----:B------:R-:W-:Y:S01]  /*0610*/  ISETP.NE.AND P2, PT, R7, 0x2, PT ;  /* 0x000000020700780c */ /* 0x000fe20003f45270 */
[----:B------:R2:W-:-:S12]  /*0620*/  STS [R9+0x400], RZ ;  /* 0x000400ff09007388 */ /* 0x0005d80000000800 */
[----:B------:R2:W-:Y:S02]  /*0630*/  @P2 STS [R9+0x800], RZ ;  /* 0x000800ff09002388 */ /* 0x0005e40000000800 */
.L_x_135:
[----:B------:R-:W-:-:S13]  /*0640*/  ISETP.GT.U32.AND P2, PT, R0, 0x7f, PT ;  /* 0x0000007f0000780c */ /* 0x000fda0003f44070 */
[----:B------:R-:W-:Y:S05]  /*0650*/  @P2 BRA `(.L_x_132) ;  /* 0x0000000000dc2947 */ /* 0x000fea0003800000 */
[----:B--2---:R-:W-:Y:S01]  /*0660*/  IMAD.MOV.U32 R9, RZ, RZ, RZ ;  /* 0x000000ffff097224 */ /* 0x004fe200078e00ff */
[----:B------:R-:W-:Y:S06]  /*0670*/  @!P0 BRA `(.L_x_137) ;  /* 0x0000000000588947 */ /* 0x000fec0003800000 */
[----:B------:R-:W-:-:S07]  /*0680*/  IMAD.MOV.U32 R9, RZ, RZ, RZ ;  /* 0x000000ffff097224 */ /* 0x000fce00078e00ff */
.L_x_138:
[C---:B012---:R-:W-:Y:S02]  /*0690*/  IMAD R10, R9.reuse, 0x400, R14 ;  /* 0x00000400090a7824 */ /* 0x047fe400078e020e */
[----:B------:R-:W-:-:S03]  /*06a0*/  VIADD R9, R9, 0x10 ;  /* 0x0000001009097836 */ /* 0x000fc60000000000 */
[----:B------:R2:W-:Y:S02]  /*06b0*/  STS [R10+0x200], RZ ;  /* 0x000200ff0a007388 */ /* 0x0005e40000000800 */
[----:B------:R-:W-:Y:S02]  /*06c0*/  ISETP.NE.AND P0, PT, R9, R12, PT ;  /* 0x0000000c0900720c */ /* 0x000fe40003f05270 */
[----:B------:R2:W-:Y:S04]  /*06d0*/  STS [R10+0x600], RZ ;  /* 0x000600ff0a007388 */ /* 0x0005e80000000800 */
        /* <DEDUP_REMOVED lines=13> */
[----:B------:R2:W-:Y:S01]  /*07b0*/  STS [R10+0x3e00], RZ ;  /* 0x003e00ff0a007388 */ /* 0x0005e20000000800 */
[----:B------:R-:W-:Y:S05]  /*07c0*/  @P0 BRA `(.L_x_138) ;  /* 0xfffffffc00b00947 */ /* 0x000fea000383ffff */
[----:B------:R-:W-:-:S07]  /*07d0*/  IMAD.MOV.U32 R9, RZ, RZ, R12 ;  /* 0x000000ffff097224 */ /* 0x000fce00078e000c */
.L_x_137:
[----:B------:R-:W-:Y:S05]  /*07e0*/  @!P1 BRA `(.L_x_132) ;  /* 0x0000000000789947 */ /* 0x000fea0003800000 */
[----:B------:R-:W-:Y:S02]  /*07f0*/  ISETP.GE.U32.AND P0, PT, R11, 0x7, PT ;  /* 0x000000070b00780c */ /* 0x000fe40003f06070 */
[----:B------:R-:W-:-:S11]  /*0800*/  ISETP.NE.AND P1, PT, R6, RZ, PT ;  /* 0x000000ff0600720c */ /* 0x000fd60003f25270 */
[----:B------:R-:W-:Y:S05]  /*0810*/  @!P0 BRA `(.L_x_139) ;  /* 0x0000000000288947 */ /* 0x000fea0003800000 */
[C---:B012---:R-:W-:Y:S02]  /*0820*/  IMAD R10, R9.reuse, 0x400, R14 ;  /* 0x00000400090a7824 */ /* 0x047fe400078e020e */
[----:B------:R-:W-:-:S03]  /*0830*/  VIADD R9, R9, 0x8 ;  /* 0x0000000809097836 */ /* 0x000fc60000000000 */
[----:B------:R3:W-:Y:S04]  /*0840*/  STS [R10+0x200], RZ ;  /* 0x000200ff0a007388 */ /* 0x0007e80000000800 */
[----:B------:R3:W-:Y:S04]  /*0850*/  STS [R10+0x600], RZ ;  /* 0x000600ff0a007388 */ /* 0x0007e80000000800 */
[----:B------:R3:W-:Y:S04]  /*0860*/  STS [R10+0xa00], RZ ;  /* 0x000a00ff0a007388 */ /* 0x0007e80000000800 */
[----:B------:R3:W-:Y:S04]  /*0870*/  STS [R10+0xe00], RZ ;  /* 0x000e00ff0a007388 */ /* 0x0007e80000000800 */
[----:B------:R3:W-:Y:S04]  /*0880*/  STS [R10+0x1200], RZ ;  /* 0x001200ff0a007388 */ /* 0x0007e80000000800 */
[----:B------:R3:W-:Y:S04]  /*0890*/  STS [R10+0x1600], RZ ;  /* 0x001600ff0a007388 */ /* 0x0007e80000000800 */
[----:B------:R3:W-:Y:S04]  /*08a0*/  STS [R10+0x1a00], RZ ;  /* 0x001a00ff0a007388 */ /* 0x0007e80000000800 */
[----:B------:R3:W-:Y:S02]  /*08b0*/  STS [R10+0x1e00], RZ ;  /* 0x001e00ff0a007388 */ /* 0x0007e40000000800 */
.L_x_139:
[----:B------:R-:W-:Y:S05]  /*08c0*/  @!P1 BRA `(.L_x_132) ;  /* 0x0000000000409947 */ /* 0x000fea0003800000 */
[----:B------:R-:W-:Y:S02]  /*08d0*/  ISETP.GE.U32.AND P0, PT, R13, 0x3, PT ;  /* 0x000000030d00780c */ /* 0x000fe40003f06070 */
[----:B------:R-:W-:-:S11]  /*08e0*/  ISETP.NE.AND P1, PT, R7, RZ, PT ;  /* 0x000000ff0700720c */ /* 0x000fd60003f25270 */
[C---:B0123--:R-:W-:Y:S02]  /*08f0*/  @P0 IMAD R10, R9.reuse, 0x400, R14 ;  /* 0x00000400090a0824 */ /* 0x04ffe400078e020e */
[----:B------:R-:W-:-:S03]  /*0900*/  @P0 VIADD R9, R9, 0x4 ;  /* 0x0000000409090836 */ /* 0x000fc60000000000 */
[----:B------:R4:W-:Y:S04]  /*0910*/  @P0 STS [R10+0x200], RZ ;  /* 0x000200ff0a000388 */ /* 0x0009e80000000800 */
[----:B------:R4:W-:Y:S04]  /*0920*/  @P0 STS [R10+0x600], RZ ;  /* 0x000600ff0a000388 */ /* 0x0009e80000000800 */
[----:B------:R4:W-:Y:S04]  /*0930*/  @P0 STS [R10+0xa00], RZ ;  /* 0x000a00ff0a000388 */ /* 0x0009e80000000800 */
[----:B------:R4:W-:Y:S01]  /*0940*/  @P0 STS [R10+0xe00], RZ ;  /* 0x000e00ff0a000388 */ /* 0x0009e20000000800 */
[----:B------:R-:W-:Y:S05]  /*0950*/  @!P1 BRA `(.L_x_132) ;  /* 0x00000000001c9947 */ /* 0x000fea0003800000 */
[----:B------:R-:W-:Y:S01]  /*0960*/  IMAD R9, R9, 0x400, R14 ;  /* 0x0000040009097824 */ /* 0x000fe200078e020e */
[----:B------:R-:W-:-:S04]  /*0970*/  ISETP.NE.AND P0, PT, R7, 0x1, PT ;  /* 0x000000010700780c */ /* 0x000fc80003f05270 */
[----:B------:R0:W-:Y:S09]  /*0980*/  STS [R9+0x200], RZ ;  /* 0x000200ff09007388 */ /* 0x0001f20000000800 */
[----:B0-----:R-:W-:Y:S05]  /*0990*/  @!P0 BRA `(.L_x_132) ;  /* 0x00000000000c8947 */ /* 0x001fea0003800000 */
[----:B------:R-:W-:Y:S01]  /*09a0*/  ISETP.NE.AND P0, PT, R7, 0x2, PT ;  /* 0x000000020700780c */ /* 0x000fe20003f05270 */
[----:B------:R0:W-:-:S12]  /*09b0*/  STS [R9+0x600], RZ ;  /* 0x000600ff09007388 */ /* 0x0001d80000000800 */
[----:B------:R0:W-:Y:S02]  /*09c0*/  @P0 STS [R9+0xa00], RZ ;  /* 0x000a00ff09000388 */ /* 0x0001e40000000800 */
.L_x_132:
[----:B------:R-:W-:Y:S05]  /*09d0*/  BSYNC.RECONVERGENT B0 ;  /* 0x0000000000007941 */ /* 0x000fea0003800200 */
.L_x_131:
[----:B------:R-:W-:Y:S06]  /*09e0*/  BAR.SYNC.DEFER_BLOCKING 0x0 ;  /* 0x0000000000007b1d */ /* 0x000fec0000010000 */
[----:B------:R-:W5:Y:S02]  /*09f0*/  LDCU UR5, c[0x0][0x390] ;  /* 0x00007200ff0577ac */ /* 0x000f640008000800 */
[----:B-----5:R-:W-:-:S04]  /*0a00*/  UIMAD UR5, UR4, -0x40000000, UR5 ;  /* 0xc0000000040578a4 */ /* 0x020fc8000f8e0205 */
[----:B------:R-:W-:-:S04]  /*0a10*/  UISETP.LT.U32.AND UP0, UPT, UR5, 0x40000000, UPT ;  /* 0x400000000500788c */ /* 0x000fc8000bf01070 */
[----:B------:R-:W-:-:S04]  /*0a20*/  USEL UR8, UR5, 0x40000000, UP0 ;  /* 0x4000000005087887 */ /* 0x000fc80008000000 */
[----:B------:R-:W-:Y:S01]  /*0a30*/  UISETP.GE.U32.AND UP0, UPT, UR6, UR8, UPT ;  /* 0x000000080600728c */ /* 0x000fe2000bf06070 */
[----:B------:R-:W-:Y:S08]  /*0a40*/  BAR.SYNC.DEFER_BLOCKING 0x0 ;  /* 0x0000000000007b1d */ /* 0x000ff00000010000 */
[----:B------:R-:W-:Y:S05]  /*0a50*/  BRA.U UP0, `(.L_x_140) ;  /* 0x0000000900f87547 */ /* 0x000fea000b800000 */
[----:B------:R-:W-:-:S05]  /*0a60*/  UMOV UR7, UR6 ;  /* 0x0000000600077c82 */ /* 0x000fca0008000000 */
.L_x_145:
[----:B-----5:R-:W5:Y:S01]  /*0a70*/  LDCU UR5, c[0x0][0x390] ;  /* 0x00007200ff0577ac */ /* 0x020f620008000800 */
[----:B------:R-:W-:Y:S02]  /*0a80*/  ULEA UR9, UR4, UR7, 0x1e ;  /* 0x0000000704097291 */ /* 0x000fe4000f8ef0ff */
[----:B------:R-:W-:-:S04]  /*0a90*/  ULEA UR7, UR14, UR7, 0xb ;  /* 0x000000070e077291 */ /* 0x000fc8000f8e58ff */
[----:B------:R-:W-:Y:S02]  /*0aa0*/  UISETP.GE.U32.AND UP1, UPT, UR7, UR8, UPT ;  /* 0x000000080700728c */ /* 0x000fe4000bf26070 */
[----:B-----5:R-:W-:-:S04]  /*0ab0*/  UIADD3 UR5, UPT, UPT, -UR9, UR5, URZ ;  /* 0x0000000509057290 */ /* 0x020fc8000fffe1ff */
[----:B------:R-:W-:-:S09]  /*0ac0*/  UISETP.GE.U32.AND UP0, UPT, UR5, 0x800, UPT ;  /* 0x000008000500788c */ /* 0x000fd2000bf06070 */
[----:B0-----:R-:W-:Y:S05]  /*0ad0*/  BRA.U !UP0, `(.L_x_141) ;  /* 0x0000000108507547 */ /* 0x001fea000b800000 */
[----:B01234-:R-:W0:Y:S01]  /*0ae0*/  LDC.64 R10, c[0x0][0x388] ;  /* 0x0000e200ff0a7b82 */ /* 0x01fe220000000a00 */
[----:B------:R-:W-:-:S04]  /*0af0*/  VIADD R9, R0, UR9 ;  /* 0x0000000900097c36 */ /* 0x000fc80008000000 */
[----:B0-----:R-:W-:-:S05]  /*0b00*/  IMAD.WIDE.U32 R10, R9, 0x4, R10 ;  /* 0x00000004090a7825 */ /* 0x001fca00078e000a */
        /* <DEDUP_REMOVED lines=15> */
[----:B------:R0:W5:Y:S01]  /*0c00*/  LDG.E R26, desc[UR12][R10.64+0x1e00] ;  /* 0x001e000c0a1a7981 */ /* 0x000162000c1e1900 */
[----:B------:R-:W-:Y:S05]  /*0c10*/  BRA `(.L_x_142) ;  /* 0x0000000000fc7947 */ /* 0x000fea0003800000 */
.L_x_141:
[----:B01234-:R-:W0:Y:S01]  /*0c20*/  LDC.64 R10, c[0x0][0x388] ;  /* 0x0000e200ff0a7b82 */ /* 0x01fe220000000a00 */
[C---:B------:R-:W-:Y:S01]  /*0c30*/  ISETP.GE.AND P1, PT, R0.reuse, UR5, PT ;  /* 0x0000000500007c0c */ /* 0x040fe2000bf26270 */
[C---:B------:R-:W-:Y:S02]  /*0c40*/  VIADD R12, R0.reuse, 0x80 ;  /* 0x00000080000c7836 */ /* 0x040fe40000000000 */
[C---:B------:R-:W-:Y:S02]  /*0c50*/  VIADD R14, R0.reuse, 0x100 ;  /* 0x00000100000e7836 */ /* 0x040fe40000000000 */
[----:B------:R-:W-:Y:S01]  /*0c60*/  VIADD R13, R0, 0x180 ;  /* 0x00000180000d7836 */ /* 0x000fe20000000000 */
[----:B------:R-:W-:Y:S01]  /*0c70*/  ISETP.GE.AND P2, PT, R12, UR5, PT ;  /* 0x000000050c007c0c */ /* 0x000fe2000bf46270 */
[----:B------:R-:W-:Y:S01]  /*0c80*/  VIADD R9, R0, UR9 ;  /* 0x0000000900097c36 */ /* 0x000fe20008000000 */
[----:B------:R-:W-:Y:S01]  /*0c90*/  ISETP.GE.AND P3, PT, R14, UR5, PT ;  /* 0x000000050e007c0c */ /* 0x000fe2000bf66270 */
[----:B------:R-:W-:Y:S01]  /*0ca0*/  IMAD.MOV.U32 R22, RZ, RZ, 0x7fffffff ;  /* 0x7fffffffff167424 */ /* 0x000fe200078e00ff */
[----:B------:R-:W-:Y:S01]  /*0cb0*/  ISETP.GE.AND P4, PT, R13, UR5, PT ;  /* 0x000000050d007c0c */ /* 0x000fe2000bf86270 */
[----:B------:R-:W-:-:S02]  /*0cc0*/  VIADD R12, R0, 0x200 ;  /* 0x00000200000c7836 */ /* 0x000fc40000000000 */
[----:B------:R-:W-:Y:S02]  /*0cd0*/  VIADD R13, R0, 0x280 ;  /* 0x00000280000d7836 */ /* 0x000fe40000000000 */
[----:B------:R-:W-:Y:S01]  /*0ce0*/  IMAD.MOV.U32 R21, RZ, RZ, 0x7fffffff ;  /* 0x7fffffffff157424 */ /* 0x000fe200078e00ff */
[----:B------:R-:W-:Y:S01]  /*0cf0*/  ISETP.GE.AND P5, PT, R12, UR5, PT ;  /* 0x000000050c007c0c */ /* 0x000fe2000bfa6270 */
[----:B------:R-:W-:Y:S01]  /*0d00*/  IMAD.MOV.U32 R20, RZ, RZ, 0x7fffffff ;  /* 0x7fffffffff147424 */ /* 0x000fe200078e00ff */
[----:B------:R-:W-:Y:S01]  /*0d10*/  ISETP.GE.AND P0, PT, R13, UR5, PT ;  /* 0x000000050d007c0c */ /* 0x000fe2000bf06270 */
[----:B------:R-:W-:Y:S02]  /*0d20*/  IMAD.MOV.U32 R19, RZ, RZ, 0x7fffffff ;  /* 0x7fffffffff137424 */ /* 0x000fe400078e00ff */
[----:B0-----:R-:W-:-:S04]  /*0d30*/  IMAD.WIDE.U32 R10, R9, 0x4, R10 ;  /* 0x00000004090a7825 */ /* 0x001fc800078e000a */
[C---:B------:R-:W-:Y:S01]  /*0d40*/  VIADD R9, R0.reuse, 0x380 ;  /* 0x0000038000097836 */ /* 0x040fe20000000000 */
[----:B------:R1:W5:Y:S01]  /*0d50*/  @!P1 LDG.E R22, desc[UR12][R10.64] ;  /* 0x0000000c0a169981 */ /* 0x000362000c1e1900 */
[----:B------:R-:W-:-:S03]  /*0d60*/  VIADD R12, R0, 0x480 ;  /* 0x00000480000c7836 */ /* 0x000fc60000000000 */
[----:B------:R-:W-:Y:S01]  /*0d70*/  ISETP.GE.AND P1, PT, R9, UR5, PT ;  /* 0x0000000509007c0c */ /* 0x000fe2000bf26270 */
[----:B------:R1:W5:Y:S01]  /*0d80*/  @!P2 LDG.E R21, desc[UR12][R10.64+0x200] ;  /* 0x0002000c0a15a981 */ /* 0x000362000c1e1900 */
[----:B------:R-:W-:Y:S01]  /*0d90*/  LOP3.LUT R9, R0, 0x400, RZ, 0xfc, !PT ;  /* 0x0000040000097812 */ /* 0x000fe200078efcff */
[----:B------:R-:W-:Y:S01]  /*0da0*/  IMAD.MOV.U32 R18, RZ, RZ, 0x7fffffff ;  /* 0x7fffffffff127424 */ /* 0x000fe200078e00ff */
[----:B------:R-:W-:Y:S01]  /*0db0*/  ISETP.GE.AND P2, PT, R2, UR5, PT ;  /* 0x0000000502007c0c */ /* 0x000fe2000bf46270 */
[----:B------:R1:W5:Y:S01]  /*0dc0*/  @!P3 LDG.E R20, desc[UR12][R10.64+0x400] ;  /* 0x0004000c0a14b981 */ /* 0x000362000c1e1900 */
[----:B------:R-:W-:Y:S01]  /*0dd0*/  ISETP.GE.AND P3, PT, R9, UR5, PT ;  /* 0x0000000509007c0c */ /* 0x000fe2000bf66270 */
[----:B------:R-:W-:Y:S02]  /*0de0*/  IMAD.MOV.U32 R17, RZ, RZ, 0x7fffffff ;  /* 0x7fffffffff117424 */ /* 0x000fe400078e00ff */
[----:B------:R1:W5:Y:S01]  /*0df0*/  @!P4 LDG.E R19, desc[UR12][R10.64+0x600] ;  /* 0x0006000c0a13c981 */ /* 0x000362000c1e1900 */
[----:B------:R-:W-:Y:S01]  /*0e00*/  ISETP.GE.AND P4, PT, R12, UR5, PT ;  /* 0x000000050c007c0c */ /* 0x000fe2000bf86270 */
[----:B------:R-:W-:-:S02]  /*0e10*/  VIADD R9, R0, 0x580 ;  /* 0x0000058000097836 */ /* 0x000fc40000000000 */
[----:B------:R-:W-:Y:S01]  /*0e20*/  VIADD R12, R0, 0x600 ;  /* 0x00000600000c7836 */ /* 0x000fe20000000000 */
[----:B------:R1:W5:Y:S01]  /*0e30*/  @!P5 LDG.E R18, desc[UR12][R10.64+0x800] ;  /* 0x0008000c0a12d981 */ /* 0x000362000c1e1900 */
[----:B------:R-:W-:Y:S01]  /*0e40*/  IMAD.MOV.U32 R16, RZ, RZ, 0x7fffffff ;  /* 0x7fffffffff107424 */ /* 0x000fe200078e00ff */
[----:B------:R-:W-:Y:S01]  /*0e50*/  ISETP.GE.AND P5, PT, R9, UR5, PT ;  /* 0x0000000509007c0c */ /* 0x000fe2000bfa6270 */
[----:B------:R-:W-:Y:S01]  /*0e60*/  IMAD.MOV.U32 R15, RZ, RZ, 0x7fffffff ;  /* 0x7fffffffff0f7424 */ /* 0x000fe200078e00ff */
[----:B------:R1:W5:Y:S01]  /*0e70*/  @!P0 LDG.E R17, desc[UR12][R10.64+0xa00] ;  /* 0x000a000c0a118981 */ /* 0x000362000c1e1900 */
[----:B------:R-:W-:Y:S01]  /*0e80*/  IMAD.MOV.U32 R14, RZ, RZ, 0x7fffffff ;  /* 0x7fffffffff0e7424 */ /* 0x000fe200078e00ff */
[----:B------:R-:W-:Y:S01]  /*0e90*/  ISETP.GE.AND P0, PT, R12, UR5, PT ;  /* 0x000000050c007c0c */ /* 0x000fe2000bf06270 */
[----:B------:R-:W-:Y:S01]  /*0ea0*/  IMAD.MOV.U32 R13, RZ, RZ, 0x7fffffff ;  /* 0x7fffffffff0d7424 */ /* 0x000fe200078e00ff */
[----:B------:R1:W5:Y:S01]  /*0eb0*/  @!P2 LDG.E R16, desc[UR12][R10.64+0xc00] ;  /* 0x000c000c0a10a981 */ /* 0x000362000c1e1900 */
[----:B------:R-:W-:-:S02]  /*0ec0*/  VIADD R9, R0, 0x680 ;  /* 0x0000068000097836 */ /* 0x000fc40000000000 */
[----:B------:R-:W-:Y:S01]  /*0ed0*/  VIADD R12, R0, 0x700 ;  /* 0x00000700000c7836 */ /* 0x000fe20000000000 */
[----:B------:R1:W5:Y:S01]  /*0ee0*/  @!P1 LDG.E R15, desc[UR12][R10.64+0xe00] ;  /* 0x000e000c0a0f9981 */ /* 0x000362000c1e1900 */
[----:B------:R-:W-:Y:S02]  /*0ef0*/  ISETP.GE.AND P2, PT, R3, UR5, PT ;  /* 0x0000000503007c0c */ /* 0x000fe4000bf46270 */
[----:B------:R-:W-:Y:S01]  /*0f00*/  ISETP.GE.AND P1, PT, R9, UR5, PT ;  /* 0x0000000509007c0c */ /* 0x000fe2000bf26270 */
[----:B------:R1:W5:Y:S01]  /*0f10*/  @!P3 LDG.E R14, desc[UR12][R10.64+0x1000] ;  /* 0x0010000c0a0eb981 */ /* 0x000362000c1e1900 */
[----:B------:R-:W-:-:S03]  /*0f20*/  ISETP.GE.AND P3, PT, R12, UR5, PT ;  /* 0x000000050c007c0c */ /* 0x000fc6000bf66270 */
[----:B------:R1:W5:Y:S01]  /*0f30*/  @!P4 LDG.E R13, desc[UR12][R10.64+0x1200] ;  /* 0x0012000c0a0dc981 */ /* 0x000362000c1e1900 */
[----:B------:R-:W-:Y:S01]  /*0f40*/  ISETP.GE.AND P4, PT, R4, UR5, PT ;  /* 0x0000000504007c0c */ /* 0x000fe2000bf86270 */
[----:B------:R-:W-:Y:S02]  /*0f50*/  IMAD.MOV.U32 R12, RZ, RZ, 0x7fffffff ;  /* 0x7fffffffff0c7424 */ /* 0x000fe400078e00ff */
[----:B------:R-:W-:Y:S02]  /*0f60*/  IMAD.MOV.U32 R9, RZ, RZ, 0x7fffffff ;  /* 0x7fffffffff097424 */ /* 0x000fe400078e00ff */
[----:B------:R-:W-:Y:S02]  /*0f70*/  IMAD.MOV.U32 R23, RZ, RZ, 0x7fffffff ;  /* 0x7fffffffff177424 */ /* 0x000fe400078e00ff */
[----:B------:R-:W-:Y:S01]  /*0f80*/  IMAD.MOV.U32 R25, RZ, RZ, 0x7fffffff ;  /* 0x7fffffffff197424 */ /* 0x000fe200078e00ff */
[----:B------:R1:W5:Y:S01]  /*0f90*/  @!P2 LDG.E R12, desc[UR12][R10.64+0x1400] ;  /* 0x0014000c0a0ca981 */ /* 0x000362000c1e1900 */
[----:B------:R-:W-:-:S02]  /*0fa0*/  IMAD.MOV.U32 R24, RZ, RZ, 0x7fffffff ;  /* 0x7fffffffff187424 */ /* 0x000fc400078e00ff */
[----:B------:R-:W-:Y:S01]  /*0fb0*/  IMAD.MOV.U32 R26, RZ, RZ, 0x7fffffff ;  /* 0x7fffffffff1a7424 */ /* 0x000fe200078e00ff */
[----:B------:R1:W5:Y:S04]  /*0fc0*/  @!P5 LDG.E R9, desc[UR12][R10.64+0x1600] ;  /* 0x0016000c0a09d981 */ /* 0x000368000c1e1900 */
[----:B------:R1:W5:Y:S04]  /*0fd0*/  @!P0 LDG.E R23, desc[UR12][R10.64+0x1800] ;  /* 0x0018000c0a178981 */ /* 0x000368000c1e1900 */
[----:B------:R1:W5:Y:S04]  /*0fe0*/  @!P1 LDG.E R25, desc[UR12][R10.64+0x1a00] ;  /* 0x001a000c0a199981 */ /* 0x000368000c1e1900 */
[----:B------:R1:W5:Y:S04]  /*0ff0*/  @!P3 LDG.E R24, desc[UR12][R10.64+0x1c00] ;  /* 0x001c000c0a18b981 */ /* 0x000368000c1e1900 */
[----:B------:R1:W5:Y:S02]  /*1000*/  @!P4 LDG.E R26, desc[UR12][R10.64+0x1e00] ;  /* 0x001e000c0a1ac981 */ /* 0x000364000c1e1900 */
.L_x_142:
[----:B01----:R-:W0:Y:S01]  /*1010*/  LDC R10, c[0x0][0x398] ;  /* 0x0000e600ff0a7b82 */ /* 0x003e220000000800 */
[----:B------:R-:W0:Y:S02]  /*1020*/  LDCU UR5, c[0x0][0x394] ;  /* 0x00007280ff0577ac */ /* 0x000e240008000800 */
[----:B0-----:R-:W-:-:S13]  /*1030*/  ISETP.GT.AND P0, PT, R10, UR5, PT ;  /* 0x000000050a007c0c */ /* 0x001fda000bf04270 */
[----:B------:R-:W-:Y:S05]  /*1040*/  @!P0 BRA `(.L_x_143) ;  /* 0x0000000400788947 */ /* 0x000fea0003800000 */
[----:B------:R-:W0:Y:S01]  /*1050*/  S2UR UR9, SR_CgaCtaId ;  /* 0x00000000000979c3 */ /* 0x000e220000008800 */
[----:B-----5:R-:W-:Y:S01]  /*1060*/  LOP3.LUT R11, R26, 0x80000000, RZ, 0x3c, !PT ;  /* 0x800000001a0b7812 */ /* 0x020fe200078e3cff */
[----:B------:R-:W-:Y:S01]  /*1070*/  UMOV UR5, 0x400 ;  /* 0x0000040000057882 */ /* 0x000fe20000000000 */
[----:B------:R-:W-:Y:S01]  /*1080*/  LOP3.LUT R24, R24, 0x80000000, RZ, 0x3c, !PT ;  /* 0x8000000018187812 */ /* 0x000fe200078e3cff */
[----:B------:R-:W1:Y:S01]  /*1090*/  LDCU UR10, c[0x0][0x394] ;  /* 0x00007280ff0a77ac */ /* 0x000e620008000800 */
[----:B------:R-:W-:Y:S02]  /*10a0*/  LOP3.LUT R25, R25, 0x80000000, RZ, 0x3c, !PT ;  /* 0x8000000019197812 */ /* 0x000fe400078e3cff */
[----:B------:R-:W-:Y:S02]  /*10b0*/  LOP3.LUT R23, R23, 0x80000000, RZ, 0x3c, !PT ;  /* 0x8000000017177812 */ /* 0x000fe400078e3cff */
[----:B------:R-:W-:Y:S02]  /*10c0*/  LOP3.LUT R9, R9, 0x80000000, RZ, 0x3c, !PT ;  /* 0x8000000009097812 */ /* 0x000fe400078e3cff */
[----:B------:R-:W-:-:S02]  /*10d0*/  LOP3.LUT R12, R12, 0x80000000, RZ, 0x3c, !PT ;  /* 0x800000000c0c7812 */ /* 0x000fc400078e3cff */
[----:B------:R-:W-:Y:S02]  /*10e0*/  LOP3.LUT R13, R13, 0x80000000, RZ, 0x3c, !PT ;  /* 0x800000000d0d7812 */ /* 0x000fe400078e3cff */
[----:B------:R-:W-:Y:S02]  /*10f0*/  LOP3.LUT R14, R14, 0x80000000, RZ, 0x3c, !PT ;  /* 0x800000000e0e7812 */ /* 0x000fe400078e3cff */
[----:B------:R-:W-:Y:S02]  /*1100*/  LOP3.LUT R15, R15, 0x80000000, RZ, 0x3c, !PT ;  /* 0x800000000f0f7812 */ /* 0x000fe400078e3cff */
[----:B------:R-:W-:Y:S02]  /*1110*/  LOP3.LUT R16, R16, 0x80000000, RZ, 0x3c, !PT ;  /* 0x8000000010107812 */ /* 0x000fe400078e3cff */
[----:B------:R-:W-:Y:S02]  /*1120*/  LOP3.LUT R17, R17, 0x80000000, RZ, 0x3c, !PT ;  /* 0x8000000011117812 */ /* 0x000fe400078e3cff */
[----:B------:R-:W-:Y:S01]  /*1130*/  LOP3.LUT R18, R18, 0x80000000, RZ, 0x3c, !PT ;  /* 0x8000000012127812 */ /* 0x000fe200078e3cff */
[----:B0-----:R-:W-:Y:S01]  /*1140*/  ULEA UR9, UR9, UR5, 0x18 ;  /* 0x0000000509097291 */ /* 0x001fe2000f8ec0ff */
[----:B------:R-:W-:-:S02]  /*1150*/  LOP3.LUT R19, R19, 0x80000000, RZ, 0x3c, !PT ;  /* 0x8000000013137812 */ /* 0x000fc400078e3cff */
[----:B------:R-:W-:Y:S01]  /*1160*/  LOP3.LUT R20, R20, 0x80000000, RZ, 0x3c, !PT ;  /* 0x8000000014147812 */ /* 0x000fe200078e3cff */
[----:B------:R-:W-:Y:S01]  /*1170*/  UMOV UR5, URZ ;  /* 0x000000ff00057c82 */ /* 0x000fe20008000000 */
[----:B------:R-:W-:Y:S02]  /*1180*/  LOP3.LUT R21, R21, 0x80000000, RZ, 0x3c, !PT ;  /* 0x8000000015157812 */ /* 0x000fe400078e3cff */
[----:B-1----:R-:W-:-:S07]  /*1190*/  LOP3.LUT R22, R22, 0x80000000, RZ, 0x3c, !PT ;  /* 0x8000000016167812 */ /* 0x002fce00078e3cff */
.L_x_144:
[----:B------:R-:W-:Y:S01]  /*11a0*/  IMAD R27, RZ, RZ, -UR10 ;  /* 0x8000000aff1b7e24 */ /* 0x000fe2000f8e02ff */
[----:B------:R-:W-:Y:S01]  /*11b0*/  ULEA UR11, UR5, UR9, 0xa ;  /* 0x00000009050b7291 */ /* 0x000fe2000f8e50ff */
[----:B0-----:R-:W-:Y:S01]  /*11c0*/  SHF.R.U32.HI R29, RZ, UR10, R21 ;  /* 0x0000000aff1d7c19 */ /* 0x001fe20008011615 */
[----:B------:R-:W-:Y:S01]  /*11d0*/  UIADD3 UR5, UPT, UPT, UR5, 0x1, URZ ;  /* 0x0000000105057890 */ /* 0x000fe2000fffe0ff */
[----:B------:R-:W-:Y:S02]  /*11e0*/  SHF.R.U32.HI R28, RZ, UR10, R20 ;  /* 0x0000000aff1c7c19 */ /* 0x000fe40008011614 */
[----:B------:R-:W-:Y:S01]  /*11f0*/  VIADDMNMX R26, R27, R10, 0x8, PT ;  /* 0x000000081b1a7446 */ /* 0x000fe2000380010a */
[----:B------:R-:W-:-:S05]  /*1200*/  IMAD.MOV.U32 R27, RZ, RZ, -0x1 ;  /* 0xffffffffff1b7424 */ /* 0x000fca00078e00ff */
[----:B------:R-:W-:Y:S02]  /*1210*/  SHF.L.U32 R26, R27, R26, RZ ;  /* 0x0000001a1b1a7219 */ /* 0x000fe400000006ff */
[----:B------:R-:W-:Y:S02]  /*1220*/  SHF.R.U32.HI R27, RZ, UR10, R22 ;  /* 0x0000000aff1b7c19 */ /* 0x000fe40008011616 */
[-C--:B------:R-:W-:Y:S02]  /*1230*/  LOP3.LUT R29, R29, R26.reuse, RZ, 0x30, !PT ;  /* 0x0000001a1d1d7212 */ /* 0x080fe400078e30ff */
[-C--:B------:R-:W-:Y:S02]  /*1240*/  LOP3.LUT R27, R27, R26.reuse, RZ, 0x30, !PT ;  /* 0x0000001a1b1b7212 */ /* 0x080fe400078e30ff */
[----:B------:R-:W-:Y:S02]  /*1250*/  LOP3.LUT R28, R28, R26, RZ, 0x30, !PT ;  /* 0x0000001a1c1c7212 */ /* 0x000fe400078e30ff */
[----:B------:R-:W-:-:S02]  /*1260*/  LEA R27, R27, UR11, 0x2 ;  /* 0x0000000b1b1b7c11 */ /* 0x000fc4000f8e10ff */
[----:B------:R-:W-:Y:S02]  /*1270*/  LEA R29, R29, UR11, 0x2 ;  /* 0x0000000b1d1d7c11 */ /* 0x000fe4000f8e10ff */
[----:B------:R-:W-:Y:S01]  /*1280*/  LEA R28, R28, UR11, 0x2 ;  /* 0x0000000b1c1c7c11 */ /* 0x000fe2000f8e10ff */
[----:B------:R0:W-:Y:S04]  /*1290*/  ATOMS.POPC.INC.32 RZ, [R27+URZ] ;  /* 0x000000001bff7f8c */ /* 0x0001e8000d8000ff */
[----:B------:R-:W-:Y:S01]  /*12a0*/  ATOMS.POPC.INC.32 RZ, [R29+URZ] ;  /* 0x000000001dff7f8c */ /* 0x000fe2000d8000ff */
[----:B0-----:R-:W-:-:S03]  /*12b0*/  SHF.R.U32.HI R27, RZ, UR10, R19 ;  /* 0x0000000aff1b7c19 */ /* 0x001fc60008011613 */
[----:B------:R-:W-:Y:S01]  /*12c0*/  ATOMS.POPC.INC.32 RZ, [R28+URZ] ;  /* 0x000000001cff7f8c */ /* 0x000fe2000d8000ff */
[----:B------:R-:W-:-:S04]  /*12d0*/  LOP3.LUT R27, R27, R26, RZ, 0x30, !PT ;  /* 0x0000001a1b1b7212 */ /* 0x000fc800078e30ff */
[----:B------:R-:W-:-:S05]  /*12e0*/  LEA R27, R27, UR11, 0x2 ;  /* 0x0000000b1b1b7c11 */ /* 0x000fca000f8e10ff */
[----:B------:R0:W-:Y:S02]  /*12f0*/  ATOMS.POPC.INC.32 RZ, [R27+URZ] ;  /* 0x000000001bff7f8c */ /* 0x0001e4000d8000ff */
[----:B0-----:R-:W-:-:S04]  /*1300*/  SHF.R.U32.HI R27, RZ, UR10, R18 ;  /* 0x0000000aff1b7c19 */ /* 0x001fc80008011612 */
[----:B------:R-:W-:-:S04]  /*1310*/  LOP3.LUT R27, R27, R26, RZ, 0x30, !PT ;  /* 0x0000001a1b1b7212 */ /* 0x000fc800078e30ff */
[----:B------:R-:W-:Y:S02]  /*1320*/  LEA R29, R27, UR11, 0x2 ;  /* 0x0000000b1b1d7c11 */ /* 0x000fe4000f8e10ff */
[----:B------:R-:W-:-:S03]  /*1330*/  SHF.R.U32.HI R27, RZ, UR10, R17 ;  /* 0x0000000aff1b7c19 */ /* 0x000fc60008011611 */
[----:B------:R-:W-:Y:S01]  /*1340*/  ATOMS.POPC.INC.32 RZ, [R29+URZ] ;  /* 0x000000001dff7f8c */ /* 0x000fe2000d8000ff */
[----:B------:R-:W-:-:S04]  /*1350*/  LOP3.LUT R27, R27, R26, RZ, 0x30, !PT ;  /* 0x0000001a1b1b7212 */ /* 0x000fc800078e30ff */
[----:B------:R-:W-:Y:S02]  /*1360*/  LEA R28, R27, UR11, 0x2 ;  /* 0x0000000b1b1c7c11 */ /* 0x000fe4000f8e10ff */
[----:B------:R-:W-:-:S03]  /*1370*/  SHF.R.U32.HI R27, RZ, UR10, R16 ;  /* 0x0000000aff1b7c19 */ /* 0x000fc60008011610 */
        /* <DEDUP_REMOVED lines=32> */
[----:B------:R0:W-:Y:S01]  /*1580*/  ATOMS.POPC.INC.32 RZ, [R29+URZ] ;  /* 0x000000001dff7f8c */ /* 0x0001e2000d8000ff */
[----:B------:R-:W-:-:S04]  /*1590*/  LOP3.LUT R27, R27, R26, RZ, 0x30, !PT ;  /* 0x0000001a1b1b7212 */ /* 0x000fc800078e30ff */
[----:B------:R-:W-:Y:S02]  /*15a0*/  LEA R28, R27, UR11, 0x2 ;  /* 0x0000000b1b1c7c11 */ /* 0x000fe4000f8e10ff */
[----:B------:R-:W-:Y:S01]  /*15b0*/  SHF.R.U32.HI R27, RZ, UR10, R11 ;  /* 0x0000000aff1b7c19 */ /* 0x000fe2000801160b */
[----:B------:R-:W-:Y:S02]  /*15c0*/  UIADD3 UR10, UPT, UPT, UR10, 0x8, URZ ;  /* 0x000000080a0a7890 */ /* 0x000fe4000fffe0ff */
[----:B------:R0:W-:Y:S01]  /*15d0*/  ATOMS.POPC.INC.32 RZ, [R28+URZ] ;  /* 0x000000001cff7f8c */ /* 0x0001e2000d8000ff */
[----:B------:R-:W-:-:S03]  /*15e0*/  LOP3.LUT R26, R27, R26, RZ, 0x30, !PT ;  /* 0x0000001a1b1a7212 */ /* 0x000fc600078e30ff */
[----:B------:R-:W-:Y:S02]  /*15f0*/  ISETP.LE.AND P0, PT, R10, UR10, PT ;  /* 0x0000000a0a007c0c */ /* 0x000fe4000bf03270 */
[----:B------:R-:W-:-:S05]  /*1600*/  LEA R26, R26, UR11, 0x2 ;  /* 0x0000000b1a1a7c11 */ /* 0x000fca000f8e10ff */
[----:B------:R0:W-:Y:S06]  /*1610*/  ATOMS.POPC.INC.32 RZ, [R26+URZ] ;  /* 0x000000001aff7f8c */ /* 0x0001ec000d8000ff */
[----:B------:R-:W-:Y:S05]  /*1620*/  @!P0 BRA `(.L_x_144) ;  /* 0xfffffff800dc8947 */ /* 0x000fea000383ffff */
.L_x_143:
[----:B------:R-:W-:Y:S05]  /*1630*/  BRA.U !UP1, `(.L_x_145) ;  /* 0xfffffff5090c7547 */ /* 0x000fea000b83ffff */
.L_x_140:
[----:B------:R-:W-:Y:S01]  /*1640*/  BAR.SYNC.DEFER_BLOCKING 0x0 ;  /* 0x0000000000007b1d */ /* 0x000fe20000010000 */
[----:B------:R-:W-:-:S05]  /*1650*/  ISETP.NE.AND P0, PT, R8, RZ, PT ;  /* 0x000000ff0800720c */ /* 0x000fca0003f05270 */
[----:B------:R-:W-:Y:S08]  /*1660*/  BSSY.RECONVERGENT B0, `(.L_x_146) ;  /* 0x0000141000007945 */ /* 0x000ff00003800200 */
[----:B------:R-:W-:Y:S05]  /*1670*/  @P0 BRA `(.L_x_147) ;  /* 0x0000001000fc0947 */ /* 0x000fea0003800000 */
[----:B0-2--5:R-:W0:Y:S01]  /*1680*/  LDC R9, c[0x0][0x398] ;  /* 0x0000e600ff097b82 */ /* 0x025e220000000800 */
[----:B------:R-:W-:Y:S01]  /*1690*/  ISETP.GE.U32.AND P0, PT, R5, 0x7, PT ;  /* 0x000000070500780c */ /* 0x000fe20003f06070 */
[----:B------:R-:W-:-:S06]  /*16a0*/  UMOV UR5, 0x400 ;  /* 0x0000040000057882 */ /* 0x000fcc0000000000 */
[----:B-1-34-:R-:W0:Y:S08]  /*16b0*/  LDC R10, c[0x0][0x394] ;  /* 0x0000e500ff0a7b82 */ /* 0x01ae300000000800 */
        /* <DEDUP_REMOVED lines=10> */
[----:B------:R-:W0:Y:S01]  /*1760*/  LDC.64 R14, c[0x0][0x380] ;  /* 0x0000e000ff0e7b82 */ /* 0x000e220000000a00 */
[----:B------:R-:W-:-:S07]  /*1770*/  IMAD.MOV.U32 R9, RZ, RZ, RZ ;  /* 0x000000ffff097224 */ /* 0x000fce00078e00ff */
.L_x_165:
[----:B01234-:R-:W-:Y:S01]  /*1780*/  IMAD R16, R9, 0x400, R10 ;  /* 0x0000040009107824 */ /* 0x01ffe200078e020a */
[----:B------:R-:W-:Y:S04]  /*1790*/  BSSY.RECONVERGENT B1, `(.L_x_149) ;  /* 0x000000e000017945 */ /* 0x000fe80003800200 */
[----:B------:R-:W1:Y:S04]  /*17a0*/  LDS R29, [R16] ;  /* 0x00000000101d7984 */ /* 0x000e680000000800 */
[----:B------:R2:W3:Y:S04]  /*17b0*/  LDS R27, [R16+0x400] ;  /* 0x00040000101b7984 */ /* 0x0004e80000000800 */
[----:B------:R2:W4:Y:S04]  /*17c0*/  LDS R25, [R16+0x800] ;  /* 0x0008000010197984 */ /* 0x0005280000000800 */
[----:B------:R2:W0:Y:S04]  /*17d0*/  LDS R23, [R16+0xc00] ;  /* 0x000c000010177984 */ /* 0x0004280000000800 */
[----:B------:R2:W0:Y:S04]  /*17e0*/  LDS R21, [R16+0x1000] ;  /* 0x0010000010157984 */ /* 0x0004280000000800 */
[----:B------:R2:W0:Y:S04]  /*17f0*/  LDS R19, [R16+0x1400] ;  /* 0x0014000010137984 */ /* 0x0004280000000800 */
[----:B------:R2:W0:Y:S04]  /*1800*/  LDS R13, [R16+0x1800] ;  /* 0x00180000100d7984 */ /* 0x0004280000000800 */
[----:B------:R2:W0:Y:S01]  /*1810*/  LDS R18, [R16+0x1c00] ;  /* 0x001c000010127984 */ /* 0x0004220000000800 */
[----:B-1----:R-:W-:-:S13]  /*1820*/  ISETP.NE.AND P0, PT, R29, RZ, PT ;  /* 0x000000ff1d00720c */ /* 0x002fda0003f05270 */
[----:B--234-:R-:W-:Y:S05]  /*1830*/  @!P0 BRA `(.L_x_150) ;  /* 0x00000000000c8947 */ /* 0x01cfea0003800000 */
[----:B------:R-:W-:-:S04]  /*1840*/  IMAD R17, R9, 0x100, R0 ;  /* 0x0000010009117824 */ /* 0x000fc800078e0200 */
[----:B0-----:R-:W-:-:S05]  /*1850*/  IMAD.WIDE.U32 R16, R17, 0x4, R14 ;  /* 0x0000000411107825 */ /* 0x001fca00078e000e */
[----:B------:R1:W-:Y:S02]  /*1860*/  REDG.E.ADD.STRONG.GPU desc[UR12][R16.64], R29 ;  /* 0x0000001d1000798e */ /* 0x0003e4000c12e10c */
.L_x_150:
[----:B------:R-:W-:Y:S05]  /*1870*/  BSYNC.RECONVERGENT B1 ;  /* 0x0000000000017941 */ /* 0x000fea0003800200 */
.L_x_149:
[----:B------:R-:W-:Y:S01]  /*1880*/  ISETP.NE.AND P6, PT, R27, RZ, PT ;  /* 0x000000ff1b00720c */ /* 0x000fe20003fc5270 */
[----:B------:R-:W-:Y:S01]  /*1890*/  BSSY.RECONVERGENT B1, `(.L_x_151) ;  /* 0x000000c000017945 */ /* 0x000fe20003800200 */
[----:B------:R-:W-:Y:S02]  /*18a0*/  ISETP.NE.AND P0, PT, R25, RZ, PT ;  /* 0x000000ff1900720c */ /* 0x000fe40003f05270 */
[----:B0-----:R-:W-:Y:S02]  /*18b0*/  ISETP.NE.AND P1, PT, R23, RZ, PT ;  /* 0x000000ff1700720c */ /* 0x001fe40003f25270 */
[----:B------:R-:W-:Y:S02]  /*18c0*/  ISETP.NE.AND P2, PT, R21, RZ, PT ;  /* 0x000000ff1500720c */ /* 0x000fe40003f45270 */
[----:B------:R-:W-:Y:S02]  /*18d0*/  ISETP.NE.AND P3, PT, R19, RZ, PT ;  /* 0x000000ff1300720c */ /* 0x000fe40003f65270 */
[----:B------:R-:W-:-:S02]  /*18e0*/  ISETP.NE.AND P4, PT, R13, RZ, PT ;  /* 0x000000ff0d00720c */ /* 0x000fc40003f85270 */
[----:B------:R-:W-:Y:S01]  /*18f0*/  ISETP.NE.AND P5, PT, R18, RZ, PT ;  /* 0x000000ff1200720c */ /* 0x000fe20003fa5270 */
[----:B------:R-:W-:-:S12]  /*1900*/  @!P6 BRA `(.L_x_152) ;  /* 0x000000000010e947 */ /* 0x000fd80003800000 */
[----:B-1----:R-:W-:-:S04]  /*1910*/  IMAD R17, R9, 0x100, R0 ;  /* 0x0000010009117824 */ /* 0x002fc800078e0200 */
[----:B------:R-:W-:-:S04]  /*1920*/  VIADD R17, R17, 0x100 ;  /* 0x0000010011117836 */ /* 0x000fc80000000000 */
[----:B------:R-:W-:-:S05]  /*1930*/  IMAD.WIDE.U32 R16, R17, 0x4, R14 ;  /* 0x0000000411107825 */ /* 0x000fca00078e000e */
[----:B------:R0:W-:Y:S02]  /*1940*/  REDG.E.ADD.STRONG.GPU desc[UR12][R16.64], R27 ;  /* 0x0000001b1000798e */ /* 0x0001e4000c12e10c */
.L_x_152:
[----:B------:R-:W-:Y:S05]  /*1950*/  BSYNC.RECONVERGENT B1 ;  /* 0x0000000000017941 */ /* 0x000fea0003800200 */
.L_x_151:
[----:B------:R-:W-:Y:S04]  /*1960*/  BSSY.RECONVERGENT B1, `(.L_x_153) ;  /* 0x0000006000017945 */ /* 0x000fe80003800200 */
[----:B------:R-:W-:Y:S05]  /*1970*/  @!P0 BRA `(.L_x_154) ;  /* 0x0000000000108947 */ /* 0x000fea0003800000 */
[----:B01----:R-:W-:-:S04]  /*1980*/  IMAD R17, R9, 0x100, R0 ;  /* 0x0000010009117824 */ /* 0x003fc800078e0200 */
[----:B------:R-:W-:-:S04]  /*1990*/  VIADD R17, R17, 0x200 ;  /* 0x0000020011117836 */ /* 0x000fc80000000000 */
[----:B------:R-:W-:-:S05]  /*19a0*/  IMAD.WIDE.U32 R16, R17, 0x4, R14 ;  /* 0x0000000411107825 */ /* 0x000fca00078e000e */
[----:B------:R2:W-:Y:S02]  /*19b0*/  REDG.E.ADD.STRONG.GPU desc[UR12][R16.64], R25 ;  /* 0x000000191000798e */ /* 0x0005e4000c12e10c */
.L_x_154:
[----:B------:R-:W-:Y:S05]  /*19c0*/  BSYNC.RECONVERGENT B1 ;  /* 0x0000000000017941 */ /* 0x000fea0003800200 */
.L_x_153:
[----:B------:R-:W-:Y:S04]  /*19d0*/  BSSY.RECONVERGENT B1, `(.L_x_155) ;  /* 0x0000006000017945 */ /* 0x000fe80003800200 */
[----:B------:R-:W-:Y:S05]  /*19e0*/  @!P1 BRA `(.L_x_156) ;  /* 0x0000000000109947 */ /* 0x000fea0003800000 */
[----:B012---:R-:W-:-:S04]  /*19f0*/  IMAD R17, R9, 0x100, R0 ;  /* 0x0000010009117824 */ /* 0x007fc800078e0200 */
[----:B------:R-:W-:-:S04]  /*1a00*/  VIADD R17, R17, 0x300 ;  /* 0x0000030011117836 */ /* 0x000fc80000000000 */
[----:B------:R-:W-:-:S05]  /*1a10*/  IMAD.WIDE.U32 R16, R17, 0x4, R14 ;  /* 0x0000000411107825 */ /* 0x000fca00078e000e */
[----:B------:R3:W-:Y:S02]  /*1a20*/  REDG.E.ADD.STRONG.GPU desc[UR12][R16.64], R23 ;  /* 0x000000171000798e */ /* 0x0007e4000c12e10c */
.L_x_156:
[----:B------:R-:W-:Y:S05]  /*1a30*/  BSYNC.RECONVERGENT B1 ;  /* 0x0000000000017941 */ /* 0x000fea0003800200 */
.L_x_155:
[----:B------:R-:W-:Y:S04]  /*1a40*/  BSSY.RECONVERGENT B1, `(.L_x_157) ;  /* 0x0000006000017945 */ /* 0x000fe80003800200 */
[----:B------:R-:W-:Y:S05]  /*1a50*/  @!P2 BRA `(.L_x_158) ;  /* 0x000000000010a947 */ /* 0x000fea0003800000 */
[----:B0123--:R-:W-:-:S04]  /*1a60*/  IMAD R17, R9, 0x100, R0 ;  /* 0x0000010009117824 */ /* 0x00ffc800078e0200 */
[----:B------:R-:W-:-:S04]  /*1a70*/  VIADD R17, R17, 0x400 ;  /* 0x0000040011117836 */ /* 0x000fc80000000000 */
[----:B------:R-:W-:-:S05]  /*1a80*/  IMAD.WIDE.U32 R16, R17, 0x4, R14 ;  /* 0x0000000411107825 */ /* 0x000fca00078e000e */
[----:B------:R4:W-:Y:S02]  /*1a90*/  REDG.E.ADD.STRONG.GPU desc[UR12][R16.64], R21 ;  /* 0x000000151000798e */ /* 0x0009e4000c12e10c */
.L_x_158:
[----:B------:R-:W-:Y:S05]  /*1aa0*/  BSYNC.RECONVERGENT B1 ;  /* 0x0000000000017941 */ /* 0x000fea0003800200 */
.L_x_157:
[----:B------:R-:W-:Y:S04]  /*1ab0*/  BSSY.RECONVERGENT B1, `(.L_x_159) ;  /* 0x0000006000017945 */ /* 0x000fe80003800200 */
[----:B------:R-:W-:Y:S05]  /*1ac0*/  @!P3 BRA `(.L_x_160) ;  /* 0x000000000010b947 */ /* 0x000fea0003800000 */
[----:B01234-:R-:W-:-:S04]  /*1ad0*/  IMAD R17, R9, 0x100, R0 ;  /* 0x0000010009117824 */ /* 0x01ffc800078e0200 */
[----:B------:R-:W-:-:S04]  /*1ae0*/  VIADD R17, R17, 0x500 ;  /* 0x0000050011117836 */ /* 0x000fc80000000000 */
[----:B------:R-:W-:-:S05]  /*1af0*/  IMAD.WIDE.U32 R16, R17, 0x4, R14 ;  /* 0x0000000411107825 */ /* 0x000fca00078e000e */
[----:B------:R0:W-:Y:S02]  /*1b00*/  REDG.E.ADD.STRONG.GPU desc[UR12][R16.64], R19 ;  /* 0x000000131000798e */ /* 0x0001e4000c12e10c */
.L_x_160:
[----:B------:R-:W-:Y:S05]  /*1b10*/  BSYNC.RECONVERGENT B1 ;  /* 0x0000000000017941 */ /* 0x000fea0003800200 */
.L_x_159:
[----:B------:R-:W-:Y:S04]  /*1b20*/  BSSY.RECONVERGENT B1, `(.L_x_161) ;  /* 0x0000006000017945 */ /* 0x000fe80003800200 */
[----:B------:R-:W-:Y:S05]  /*1b30*/  @!P4 BRA `(.L_x_162) ;  /* 0x000000000010c947 */ /* 0x000fea0003800000 */
[----:B01234-:R-:W-:-:S04]  /*1b40*/  IMAD R17, R9, 0x100, R0 ;  /* 0x0000010009117824 */ /* 0x01ffc800078e0200 */
[----:B------:R-:W-:-:S04]  /*1b50*/  VIADD R17, R17, 0x600 ;  /* 0x0000060011117836 */ /* 0x000fc80000000000 */
[----:B------:R-:W-:-:S05]  /*1b60*/  IMAD.WIDE.U32 R16, R17, 0x4, R14 ;  /* 0x0000000411107825 */ /* 0x000fca00078e000e */
[----:B------:R0:W-:Y:S02]  /*1b70*/  REDG.E.ADD.STRONG.GPU desc[UR12][R16.64], R13 ;  /* 0x0000000d1000798e */ /* 0x0001e4000c12e10c */
.L_x_162:
[----:B------:R-:W-:Y:S05]  /*1b80*/  BSYNC.RECONVERGENT B1 ;  /* 0x0000000000017941 */ /* 0x000fea0003800200 */
.L_x_161:
[----:B------:R-:W-:Y:S04]  /*1b90*/  BSSY.RECONVERGENT B1, `(.L_x_163) ;  /* 0x0000006000017945 */ /* 0x000fe80003800200 */
[----:B------:R-:W-:Y:S05]  /*1ba0*/  @!P5 BRA `(.L_x_164) ;  /* 0x000000000010d947 */ /* 0x000fea0003800000 */
[----:B01234-:R-:W-:-:S04]  /*1bb0*/  IMAD R17, R9, 0x100, R0 ;  /* 0x0000010009117824 */ /* 0x01ffc800078e0200 */
[----:B------:R-:W-:-:S04]  /*1bc0*/  VIADD R17, R17, 0x700 ;  /* 0x0000070011117836 */ /* 0x000fc80000000000 */
[----:B------:R-:W-:-:S05]  /*1bd0*/  IMAD.WIDE.U32 R16, R17, 0x4, R14 ;  /* 0x0000000411107825 */ /* 0x000fca00078e000e */
[----:B------:R0:W-:Y:S02]  /*1be0*/  REDG.E.ADD.STRONG.GPU desc[UR12][R16.64], R18 ;  /* 0x000000121000798e */ /* 0x0001e4000c12e10c */
.L_x_164:
[----:B------:R-:W-:Y:S05]  /*1bf0*/  BSYNC.RECONVERGENT B1 ;  /* 0x0000000000017941 */ /* 0x000fea0003800200 */
.L_x_163:
[----:B------:R-:W-:-:S05]  /*1c00*/  VIADD R9, R9, 0x8 ;  /* 0x0000000809097836 */ /* 0x000fca0000000000 */
[----:B------:R-:W-:-:S13]  /*1c10*/  ISETP.NE.AND P0, PT, R9, R11, PT ;  /* 0x0000000b0900720c */ /* 0x000fda0003f05270 */
[----:B------:R-:W-:Y:S05]  /*1c20*/  @P0 BRA `(.L_x_165) ;  /* 0xfffffff800d40947 */ /* 0x000fea000383ffff */
[----:B------:R-:W-:-:S07]  /*1c30*/  IMAD.MOV.U32 R9, RZ, RZ, R11 ;  /* 0x000000ffff097224 */ /* 0x000fce00078e000b */
.L_x_148:
[C---:B------:R-:W-:Y:S01]  /*1c40*/  ISETP.NE.AND P0, PT, R6.reuse, RZ, PT ;  /* 0x000000ff0600720c */ /* 0x040fe20003f05270 */
[----:B0-----:R-:W-:Y:S01]  /*1c50*/  VIADD R13, R6, 0xffffffff ;  /* 0xffffffff060d7836 */ /* 0x001fe20000000000 */
[----:B------:R-:W-:Y:S01]  /*1c60*/  LOP3.LUT R12, R12, 0x1, RZ, 0xc0, !PT ;  /* 0x000000010c0c7812 */ /* 0x000fe200078ec0ff */
[----:B-1234-:R-:W-:-:S10]  /*1c70*/  VIADD R16, R7, 0xffffffff ;  /* 0xffffffff07107836 */ /* 0x01efd40000000000 */
[----:B------:R-:W-:Y:S05]  /*1c80*/  @!P0 BRA `(.L_x_166) ;  /* 0x0000000400408947 */ /* 0x000fea0003800000 */
[----:B------:R-:W-:-:S13]  /*1c90*/  ISETP.GE.U32.AND P0, PT, R13, 0x3, PT ;  /* 0x000000030d00780c */ /* 0x000fda0003f06070 */
[----:B------:R-:W-:Y:S05]  /*1ca0*/  @!P0 BRA `(.L_x_167) ;  /* 0x0000000000a48947 */ /* 0x000fea0003800000 */
[----:B------:R-:W-:Y:S01]  /*1cb0*/  IMAD R14, R9, 0x400, R10 ;  /* 0x00000400090e7824 */ /* 0x000fe200078e020a */
[----:B------:R-:W-:Y:S04]  /*1cc0*/  BSSY.RECONVERGENT B1, `(.L_x_168) ;  /* 0x000000e000017945 */ /* 0x000fe80003800200 */
[----:B------:R-:W0:Y:S04]  /*1cd0*/  LDS R25, [R14] ;  /* 0x000000000e197984 */ /* 0x000e280000000800 */
[----:B------:R-:W1:Y:S04]  /*1ce0*/  LDS R21, [R14+0x400] ;  /* 0x000400000e157984 */ /* 0x000e680000000800 */
[----:B------:R-:W2:Y:S04]  /*1cf0*/  LDS R19, [R14+0x800] ;  /* 0x000800000e137984 */ /* 0x000ea80000000800 */
[----:B------:R-:W3:Y:S01]  /*1d00*/  LDS R17, [R14+0xc00] ;  /* 0x000c00000e117984 */ /* 0x000ee20000000800 */
[----:B0-----:R-:W-:-:S02]  /*1d10*/  ISETP.NE.AND P0, PT, R25, RZ, PT ;  /* 0x000000ff1900720c */ /* 0x001fc40003f05270 */
[----:B-1----:R-:W-:Y:S02]  /*1d20*/  ISETP.NE.AND P1, PT, R21, RZ, PT ;  /* 0x000000ff1500720c */ /* 0x002fe40003f25270 */
[----:B--2---:R-:W-:Y:S02]  /*1d30*/  ISETP.NE.AND P2, PT, R19, RZ, PT ;  /* 0x000000ff1300720c */ /* 0x004fe40003f45270 */
[----:B---3--:R-:W-:-:S07]  /*1d40*/  ISETP.NE.AND P3, PT, R17, RZ, PT ;  /* 0x000000ff1100720c */ /* 0x008fce0003f65270 */
[----:B------:R-:W-:Y:S06]  /*1d50*/  @!P0 BRA `(.L_x_169) ;  /* 0x0000000000108947 */ /* 0x000fec0003800000 */
[----:B------:R-:W0:Y:S01]  /*1d60*/  LDC.64 R14, c[0x0][0x380] ;  /* 0x0000e000ff0e7b82 */ /* 0x000e220000000a00 */
[----:B------:R-:W-:-:S04]  /*1d70*/  IMAD R23, R9, 0x100, R0 ;  /* 0x0000010009177824 */ /* 0x000fc800078e0200 */
[----:B0-----:R-:W-:-:S05]  /*1d80*/  IMAD.WIDE.U32 R14, R23, 0x4, R14 ;  /* 0x00000004170e7825 */ /* 0x001fca00078e000e */
[----:B------:R0:W-:Y:S02]  /*1d90*/  REDG.E.ADD.STRONG.GPU desc[UR12][R14.64], R25 ;  /* 0x000000190e00798e */ /* 0x0001e4000c12e10c */
.L_x_169:
[----:B------:R-:W-:Y:S05]  /*1da0*/  BSYNC.RECONVERGENT B1 ;  /* 0x0000000000017941 */ /* 0x000fea0003800200 */
.L_x_168:
[----:B------:R-:W-:Y:S04]  /*1db0*/  BSSY.RECONVERGENT B1, `(.L_x_170) ;  /* 0x0000007000017945 */ /* 0x000fe80003800200 */
[----:B------:R-:W-:Y:S05]  /*1dc0*/  @!P1 BRA `(.L_x_171) ;  /* 0x0000000000149947 */ /* 0x000fea0003800000 */
[----:B0-----:R-:W0:Y:S01]  /*1dd0*/  LDC.64 R14, c[0x0][0x380] ;  /* 0x0000e000ff0e7b82 */ /* 0x001e220000000a00 */
[----:B------:R-:W-:-:S04]  /*1de0*/  IMAD R23, R9, 0x100, R0 ;  /* 0x0000010009177824 */ /* 0x000fc800078e0200 */
[----:B------:R-:W-:-:S04]  /*1df0*/  VIADD R23, R23, 0x100 ;  /* 0x0000010017177836 */ /* 0x000fc80000000000 */
[----:B0-----:R-:W-:-:S05]  /*1e00*/  IMAD.WIDE.U32 R14, R23, 0x4, R14 ;  /* 0x00000004170e7825 */ /* 0x001fca00078e000e */
[----:B------:R1:W-:Y:S02]  /*1e10*/  REDG.E.ADD.STRONG.GPU desc[UR12][R14.64], R21 ;  /* 0x000000150e00798e */ /* 0x0003e4000c12e10c */
.L_x_171:
[----:B------:R-:W-:Y:S05]  /*1e20*/  BSYNC.RECONVERGENT B1 ;  /* 0x0000000000017941 */ /* 0x000fea0003800200 */
.L_x_170:
[----:B------:R-:W-:Y:S04]  /*1e30*/  BSSY.RECONVERGENT B1, `(.L_x_172) ;  /* 0x0000007000017945 */ /* 0x000fe80003800200 */
[----:B------:R-:W-:Y:S05]  /*1e40*/  @!P2 BRA `(.L_x_173) ;  /* 0x000000000014a947 */ /* 0x000fea0003800000 */
[----:B01----:R-:W0:Y:S01]  /*1e50*/  LDC.64 R14, c[0x0][0x380] ;  /* 0x0000e000ff0e7b82 */ /* 0x003e220000000a00 */
[----:B------:R-:W-:-:S04]  /*1e60*/  IMAD R21, R9, 0x100, R0 ;  /* 0x0000010009157824 */ /* 0x000fc800078e0200 */
[----:B------:R-:W-:-:S04]  /*1e70*/  VIADD R21, R21, 0x200 ;  /* 0x0000020015157836 */ /* 0x000fc80000000000 */
[----:B0-----:R-:W-:-:S05]  /*1e80*/  IMAD.WIDE.U32 R14, R21, 0x4, R14 ;  /* 0x00000004150e7825 */ /* 0x001fca00078e000e */
[----:B------:R2:W-:Y:S02]  /*1e90*/  REDG.E.ADD.STRONG.GPU desc[UR12][R14.64], R19 ;  /* 0x000000130e00798e */ /* 0x0005e4000c12e10c */
.L_x_173:
[----:B------:R-:W-:Y:S05]  /*1ea0*/  BSYNC.RECONVERGENT B1 ;  /* 0x0000000000017941 */ /* 0x000fea0003800200 */
.L_x_172:
[----:B------:R-:W-:Y:S04]  /*1eb0*/  BSSY.RECONVERGENT B1, `(.L_x_174) ;  /* 0x0000007000017945 */ /* 0x000fe80003800200 */
[----:B------:R-:W-:Y:S05]  /*1ec0*/  @!P3 BRA `(.L_x_175) ;  /* 0x000000000014b947 */ /* 0x000fea0003800000 */
[----:B012---:R-:W0:Y:S01]  /*1ed0*/  LDC.64 R14, c[0x0][0x380] ;  /* 0x0000e000ff0e7b82 */ /* 0x007e220000000a00 */
[----:B------:R-:W-:-:S04]  /*1ee0*/  IMAD R19, R9, 0x100, R0 ;  /* 0x0000010009137824 */ /* 0x000fc800078e0200 */
[----:B------:R-:W-:-:S04]  /*1ef0*/  VIADD R19, R19, 0x300 ;  /* 0x0000030013137836 */ /* 0x000fc80000000000 */
[----:B0-----:R-:W-:-:S05]  /*1f00*/  IMAD.WIDE.U32 R14, R19, 0x4, R14 ;  /* 0x00000004130e7825 */ /* 0x001fca00078e000e */
[----:B------:R3:W-:Y:S02]  /*1f10*/  REDG.E.ADD.STRONG.GPU desc[UR12][R14.64], R17 ;  /* 0x000000110e00798e */ /* 0x0007e4000c12e10c */
.L_x_175:
[----:B------:R-:W-:Y:S05]  /*1f20*/  BSYNC.RECONVERGENT B1 ;  /* 0x0000000000017941 */ /* 0x000fea0003800200 */
.L_x_174:
[----:B------:R-:W-:-:S07]  /*1f30*/  VIADD R9, R9, 0x4 ;  /* 0x0000000409097836 */ /* 0x000fce0000000000 */
.L_x_167:
[----:B------:R-:W-:Y:S01]  /*1f40*/  ISETP.NE.AND P0, PT, R7, RZ, PT ;  /* 0x000000ff0700720c */ /* 0x000fe20003f05270 */
[----:B------:R-:W-:-:S12]  /*1f50*/  BSSY.RECONVERGENT B1, `(.L_x_166) ;  /* 0x0000023000017945 */ /* 0x000fd80003800200 */
[----:B------:R-:W-:Y:S05]  /*1f60*/  @!P0 BRA `(.L_x_176) ;  /* 0x0000000000848947 */ /* 0x000fea0003800000 */
[----:B------:R-:W-:-:S13]  /*1f70*/  ISETP.NE.AND P0, PT, R16, RZ, PT ;  /* 0x000000ff1000720c */ /* 0x000fda0003f05270 */
[----:B------:R-:W-:Y:S05]  /*1f80*/  @!P0 BRA `(.L_x_177) ;  /* 0x0000000000548947 */ /* 0x000fea0003800000 */
[----:B0123--:R-:W-:Y:S01]  /*1f90*/  IMAD R14, R9, 0x400, R10 ;  /* 0x00000400090e7824 */ /* 0x00ffe200078e020a */
[----:B------:R-:W-:Y:S04]  /*1fa0*/  BSSY.RECONVERGENT B2, `(.L_x_178) ;  /* 0x000000a000027945 */ /* 0x000fe80003800200 */
[----:B------:R-:W0:Y:S04]  /*1fb0*/  LDS R17, [R14] ;  /* 0x000000000e117984 */ /* 0x000e280000000800 */
[----:B------:R-:W1:Y:S01]  /*1fc0*/  LDS R19, [R14+0x400] ;  /* 0x000400000e137984 */ /* 0x000e620000000800 */
[----:B0-----:R-:W-:-:S02]  /*1fd0*/  ISETP.NE.AND P0, PT, R17, RZ, PT ;  /* 0x000000ff1100720c */ /* 0x001fc40003f05270 */
[----:B-1----:R-:W-:-:S11]  /*1fe0*/  ISETP.NE.AND P1, PT, R19, RZ, PT ;  /* 0x000000ff1300720c */ /* 0x002fd60003f25270 */
[----:B------:R-:W-:Y:S05]  /*1ff0*/  @!P0 BRA `(.L_x_179) ;  /* 0x0000000000108947 */ /* 0x000fea0003800000 */
[----:B------:R-:W0:Y:S01]  /*2000*/  LDC.64 R14, c[0x0][0x380] ;  /* 0x0000e000ff0e7b82 */ /* 0x000e220000000a00 */
[----:B------:R-:W-:-:S04]  /*2010*/  IMAD R21, R9, 0x100, R0 ;  /* 0x0000010009157824 */ /* 0x000fc800078e0200 */
[----:B0-----:R-:W-:-:S05]  /*2020*/  IMAD.WIDE.U32 R14, R21, 0x4, R14 ;  /* 0x00000004150e7825 */ /* 0x001fca00078e000e */
[----:B------:R0:W-:Y:S02]  /*2030*/  REDG.E.ADD.STRONG.GPU desc[UR12][R14.64], R17 ;  /* 0x000000110e00798e */ /* 0x0001e4000c12e10c */
.L_x_179:
[----:B------:R-:W-:Y:S05]  /*2040*/  BSYNC.RECONVERGENT B2 ;  /* 0x0000000000027941 */ /* 0x000fea0003800200 */
.L_x_178:
[----:B------:R-:W-:Y:S04]  /*2050*/  BSSY.RECONVERGENT B2, `(.L_x_180) ;  /* 0x0000007000027945 */ /* 0x000fe80003800200 */
[----:B------:R-:W-:Y:S05]  /*2060*/  @!P1 BRA `(.L_x_181) ;  /* 0x0000000000149947 */ /* 0x000fea0003800000 */
[----:B0-----:R-:W0:Y:S01]  /*2070*/  LDC.64 R14, c[0x0][0x380] ;  /* 0x0000e000ff0e7b82 */ /* 0x001e220000000a00 */
[----:B------:R-:W-:-:S04]  /*2080*/  IMAD R17, R9, 0x100, R0 ;  /* 0x0000010009117824 */ /* 0x000fc800078e0200 */
[----:B------:R-:W-:-:S04]  /*2090*/  VIADD R17, R17, 0x100 ;  /* 0x0000010011117836 */ /* 0x000fc80000000000 */
[----:B0-----:R-:W-:-:S05]  /*20a0*/  IMAD.WIDE.U32 R14, R17, 0x4, R14 ;  /* 0x00000004110e7825 */ /* 0x001fca00078e000e */
[----:B------:R1:W-:Y:S02]  /*20b0*/  REDG.E.ADD.STRONG.GPU desc[UR12][R14.64], R19 ;  /* 0x000000130e00798e */ /* 0x0003e4000c12e10c */
.L_x_181:
[----:B------:R-:W-:Y:S05]  /*20c0*/  BSYNC.RECONVERGENT B2 ;  /* 0x0000000000027941 */ /* 0x000fea0003800200 */
.L_x_180:
[----:B------:R-:W-:-:S07]  /*20d0*/  VIADD R9, R9, 0x2 ;  /* 0x0000000209097836 */ /* 0x000fce0000000000 */
.L_x_177:
[----:B------:R-:W-:-:S13]  /*20e0*/  ISETP.NE.AND P0, PT, R12, RZ, PT ;  /* 0x000000ff0c00720c */ /* 0x000fda0003f05270 */
[----:B------:R-:W-:Y:S05]  /*20f0*/  @!P0 BRA `(.L_x_176) ;  /* 0x0000000000208947 */ /* 0x000fea0003800000 */
[----:B0123--:R-:W-:-:S05]  /*2100*/  IMAD R14, R9, 0x400, R10 ;  /* 0x00000400090e7824 */ /* 0x00ffca00078e020a */
[----:B------:R-:W0:Y:S02]  /*2110*/  LDS R17, [R14] ;  /* 0x000000000e117984 */ /* 0x000e240000000800 */
[----:B0-----:R-:W-:-:S13]  /*2120*/  ISETP.NE.AND P0, PT, R17, RZ, PT ;  /* 0x000000ff1100720c */ /* 0x001fda0003f05270 */
[----:B------:R-:W-:Y:S05]  /*2130*/  @!P0 BRA `(.L_x_176) ;  /* 0x0000000000108947 */ /* 0x000fea0003800000 */
[----:B------:R-:W0:Y:S01]  /*2140*/  LDC.64 R14, c[0x0][0x380] ;  /* 0x0000e000ff0e7b82 */ /* 0x000e220000000a00 */
[----:B------:R-:W-:-:S04]  /*2150*/  IMAD R9, R9, 0x100, R0 ;  /* 0x0000010009097824 */ /* 0x000fc800078e0200 */
[----:B0-----:R-:W-:-:S05]  /*2160*/  IMAD.WIDE.U32 R14, R9, 0x4, R14 ;  /* 0x00000004090e7825 */ /* 0x001fca00078e000e */
[----:B------:R4:W-:Y:S02]  /*2170*/  REDG.E.ADD.STRONG.GPU desc[UR12][R14.64], R17 ;  /* 0x000000110e00798e */ /* 0x0009e4000c12e10c */
.L_x_176:
[----:B------:R-:W-:Y:S05]  /*2180*/  BSYNC.RECONVERGENT B1 ;  /* 0x0000000000017941 */ /* 0x000fea0003800200 */
.L_x_166:
[----:B------:R-:W-:-:S13]  /*2190*/  ISETP.GT.U32.AND P0, PT, R0, 0x7f, PT ;  /* 0x0000007f0000780c */ /* 0x000fda0003f04070 */
[----:B------:R-:W-:Y:S05]  /*21a0*/  @P0 BRA `(.L_x_147) ;  /* 0x0000000800300947 */ /* 0x000fea0003800000 */
[----:B------:R-:W-:Y:S01]  /*21b0*/  ISETP.GE.U32.AND P0, PT, R5, 0x7, PT ;  /* 0x000000070500780c */ /* 0x000fe20003f06070 */
[----:B------:R-:W-:-:S12]  /*21c0*/  IMAD.MOV.U32 R9, RZ, RZ, RZ ;  /* 0x000000ffff097224 */ /* 0x000fd800078e00ff */
[----:B------:R-:W-:Y:S05]  /*21d0*/  @!P0 BRA `(.L_x_182) ;  /* 0x0000000000e48947 */ /* 0x000fea0003800000 */
[----:B01234-:R-:W0:Y:S01]  /*21e0*/  LDC.64 R14, c[0x0][0x380] ;  /* 0x0000e000ff0e7b82 */ /* 0x01fe220000000a00 */
[----:B------:R-:W-:-:S07]  /*21f0*/  IMAD.MOV.U32 R9, RZ, RZ, RZ ;  /* 0x000000ffff097224 */ /* 0x000fce00078e00ff */
.L_x_199:
[C---:B------:R-:W-:Y:S01]  /*2200*/  IMAD R17, R9.reuse, 0x400, R10 ;  /* 0x0000040009117824 */ /* 0x040fe200078e020a */
[----:B------:R-:W-:Y:S01]  /*2210*/  BSSY.RECONVERGENT B1, `(.L_x_183) ;  /* 0x000000f000017945 */ /* 0x000fe20003800200 */
[----:B01234-:R-:W-:-:S03]  /*2220*/  IMAD R19, R9, 0x100, R0 ;  /* 0x0000010009137824 */ /* 0x01ffc600078e0200 */
[----:B------:R-:W1:Y:S01]  /*2230*/  LDS R21, [R17+0x200] ;  /* 0x0002000011157984 */ /* 0x000e620000000800 */
[----:B0-----:R-:W-:-:S03]  /*2240*/  IMAD.WIDE.U32 R18, R19, 0x4, R14 ;  /* 0x0000000413127825 */ /* 0x001fc600078e000e */
[----:B------:R-:W0:Y:S04]  /*2250*/  LDS R23, [R17+0x600] ;  /* 0x0006000011177984 */ /* 0x000e280000000800 */
[----:B------:R2:W3:Y:S04]  /*2260*/  LDS R25, [R17+0xa00] ;  /* 0x000a000011197984 */ /* 0x0004e80000000800 */
[----:B------:R2:W4:Y:S04]  /*2270*/  LDS R27, [R17+0xe00] ;  /* 0x000e0000111b7984 */ /* 0x0005280000000800 */
[----:B------:R2:W2:Y:S04]  /*2280*/  LDS R29, [R17+0x1200] ;  /* 0x00120000111d7984 */ /* 0x0004a80000000800 */
[----:B------:R0:W2:Y:S04]  /*2290*/  LDS R20, [R17+0x1600] ;  /* 0x0016000011147984 */ /* 0x0000a80000000800 */
[----:B------:R0:W2:Y:S04]  /*22a0*/  LDS R22, [R17+0x1a00] ;  /* 0x001a000011167984 */ /* 0x0000a80000000800 */
[----:B------:R0:W2:Y:S01]  /*22b0*/  LDS R24, [R17+0x1e00] ;  /* 0x001e000011187984 */ /* 0x0000a20000000800 */
[----:B-1----:R-:W-:-:S02]  /*22c0*/  ISETP.NE.AND P0, PT, R21, RZ, PT ;  /* 0x000000ff1500720c */ /* 0x002fc40003f05270 */
[----:B0-----:R-:W-:-:S11]  /*22d0*/  ISETP.NE.AND P1, PT, R23, RZ, PT ;  /* 0x000000ff1700720c */ /* 0x001fd60003f25270 */
[----:B---34-:R-:W-:Y:S05]  /*22e0*/  @!P0 BRA `(.L_x_184) ;  /* 0x0000000000048947 */ /* 0x018fea0003800000 */
[----:B------:R0:W-:Y:S02]  /*22f0*/  REDG.E.ADD.STRONG.GPU desc[UR12][R18.64+0x200], R21 ;  /* 0x000200151200798e */ /* 0x0001e4000c12e10c */
.L_x_184:
[----:B------:R-:W-:Y:S05]  /*2300*/  BSYNC.RECONVERGENT B1 ;  /* 0x0000000000017941 */ /* 0x000fea0003800200 */
.L_x_183:
[----:B------:R-:W-:Y:S01]  /*2310*/  BSSY.RECONVERGENT B1, `(.L_x_185) ;  /* 0x0000004000017945 */ /* 0x000fe20003800200 */
[----:B------:R-:W-:-:S03]  /*2320*/  VIADD R9, R9, 0x8 ;  /* 0x0000000809097836 */ /* 0x000fc60000000000 */
[----:B------:R-:W-:Y:S05]  /*2330*/  @!P1 BRA `(.L_x_186) ;  /* 0x0000000000049947 */ /* 0x000fea0003800000 */
[----:B------:R1:W-:Y:S02]  /*2340*/  REDG.E.ADD.STRONG.GPU desc[UR12][R18.64+0x600], R23 ;  /* 0x000600171200798e */ /* 0x0003e4000c12e10c */
.L_x_186:
[----:B------:R-:W-:Y:S05]  /*2350*/  BSYNC.RECONVERGENT B1 ;  /* 0x0000000000017941 */ /* 0x000fea0003800200 */
.L_x_185:
[----:B------:R-:W-:Y:S01]  /*2360*/  ISETP.NE.AND P6, PT, R25, RZ, PT ;  /* 0x000000ff1900720c */ /* 0x000fe20003fc5270 */
[----:B------:R-:W-:Y:S01]  /*2370*/  BSSY.RECONVERGENT B1, `(.L_x_187) ;  /* 0x0000009000017945 */ /* 0x000fe20003800200 */
[----:B------:R-:W-:Y:S02]  /*2380*/  ISETP.NE.AND P0, PT, R9, R11, PT ;  /* 0x0000000b0900720c */ /* 0x000fe40003f05270 */
[----:B------:R-:W-:Y:S02]  /*2390*/  ISETP.NE.AND P1, PT, R27, RZ, PT ;  /* 0x000000ff1b00720c */ /* 0x000fe40003f25270 */
[----:B--2---:R-:W-:Y:S02]  /*23a0*/  ISETP.NE.AND P2, PT, R29, RZ, PT ;  /* 0x000000ff1d00720c */ /* 0x004fe40003f45270 */
[----:B------:R-:W-:Y:S02]  /*23b0*/  ISETP.NE.AND P3, PT, R20, RZ, PT ;  /* 0x000000ff1400720c */ /* 0x000fe40003f65270 */
[----:B------:R-:W-:-:S02]  /*23c0*/  ISETP.NE.AND P4, PT, R22, RZ, PT ;  /* 0x000000ff1600720c */ /* 0x000fc40003f85270 */
[----:B------:R-:W-:Y:S01]  /*23d0*/  ISETP.NE.AND P5, PT, R24, RZ, PT ;  /* 0x000000ff1800720c */ /* 0x000fe20003fa5270 */
[----:B------:R-:W-:-:S12]  /*23e0*/  @!P6 BRA `(.L_x_188) ;  /* 0x000000000004e947 */ /* 0x000fd80003800000 */
[----:B------:R2:W-:Y:S02]  /*23f0*/  REDG.E.ADD.STRONG.GPU desc[UR12][R18.64+0xa00], R25 ;  /* 0x000a00191200798e */ /* 0x0005e4000c12e10c */
.L_x_188:
[----:B------:R-:W-:Y:S05]  /*2400*/  BSYNC.RECONVERGENT B1 ;  /* 0x0000000000017941 */ /* 0x000fea0003800200 */
.L_x_187:
[----:B------:R-:W-:Y:S04]  /*2410*/  BSSY.RECONVERGENT B1, `(.L_x_189) ;  /* 0x0000003000017945 */ /* 0x000fe80003800200 */
[----:B------:R-:W-:Y:S05]  /*2420*/  @!P1 BRA `(.L_x_190) ;  /* 0x0000000000049947 */ /* 0x000fea0003800000 */
[----:B------:R3:W-:Y:S02]  /*2430*/  REDG.E.ADD.STRONG.GPU desc[UR12][R18.64+0xe00], R27 ;  /* 0x000e001b1200798e */ /* 0x0007e4000c12e10c */
.L_x_190:
[----:B------:R-:W-:Y:S05]  /*2440*/  BSYNC.RECONVERGENT B1 ;  /* 0x0000000000017941 */ /* 0x000fea0003800200 */
.L_x_189:
[----:B------:R-:W-:Y:S04]  /*2450*/  BSSY.RECONVERGENT B1, `(.L_x_191) ;  /* 0x0000003000017945 */ /* 0x000fe80003800200 */
[----:B------:R-:W-:Y:S05]  /*2460*/  @!P2 BRA `(.L_x_192) ;  /* 0x000000000004a947 */ /* 0x000fea0003800000 */
[----:B------:R4:W-:Y:S02]  /*2470*/  REDG.E.ADD.STRONG.GPU desc[UR12][R18.64+0x1200], R29 ;  /* 0x0012001d1200798e */ /* 0x0009e4000c12e10c */
.L_x_192:
[----:B------:R-:W-:Y:S05]  /*2480*/  BSYNC.RECONVERGENT B1 ;  /* 0x0000000000017941 */ /* 0x000fea0003800200 */
.L_x_191:
[----:B------:R-:W-:Y:S04]  /*2490*/  BSSY.RECONVERGENT B1, `(.L_x_193) ;  /* 0x0000003000017945 */ /* 0x000fe80003800200 */
[----:B------:R-:W-:Y:S05]  /*24a0*/  @!P3 BRA `(.L_x_194) ;  /* 0x000000000004b947 */ /* 0x000fea0003800000 */
[----:B------:R0:W-:Y:S02]  /*24b0*/  REDG.E.ADD.STRONG.GPU desc[UR12][R18.64+0x1600], R20 ;  /* 0x001600141200798e */ /* 0x0001e4000c12e10c */
.L_x_194:
[----:B------:R-:W-:Y:S05]  /*24c0*/  BSYNC.RECONVERGENT B1 ;  /* 0x0000000000017941 */ /* 0x000fea0003800200 */
.L_x_193:
[----:B------:R-:W-:Y:S04]  /*24d0*/  BSSY.RECONVERGENT B1, `(.L_x_195) ;  /* 0x0000003000017945 */ /* 0x000fe80003800200 */
[----:B------:R-:W-:Y:S05]  /*24e0*/  @!P4 BRA `(.L_x_196) ;  /* 0x000000000004c947 */ /* 0x000fea0003800000 */
[----:B------:R0:W-:Y:S02]  /*24f0*/  REDG.E.ADD.STRONG.GPU desc[UR12][R18.64+0x1a00], R22 ;  /* 0x001a00161200798e */ /* 0x0001e4000c12e10c */
.L_x_196:
[----:B------:R-:W-:Y:S05]  /*2500*/  BSYNC.RECONVERGENT B1 ;  /* 0x0000000000017941 */ /* 0x000fea0003800200 */
.L_x_195:
[----:B------:R-:W-:Y:S04]  /*2510*/  BSSY.RECONVERGENT B1, `(.L_x_197) ;  /* 0x0000003000017945 */ /* 0x000fe80003800200 */
[----:B------:R-:W-:Y:S05]  /*2520*/  @!P5 BRA `(.L_x_198) ;  /* 0x000000000004d947 */ /* 0x000fea0003800000 */
[----:B------:R0:W-:Y:S02]  /*2530*/  REDG.E.ADD.STRONG.GPU desc[UR12][R18.64+0x1e00], R24 ;  /* 0x001e00181200798e */ /* 0x0001e4000c12e10c */
.L_x_198:
[----:B------:R-:W-:Y:S05]  /*2540*/  BSYNC.RECONVERGENT B1 ;  /* 0x0000000000017941 */ /* 0x000fea0003800200 */
.L_x_197:
[----:B------:R-:W-:Y:S05]  /*2550*/  @P0 BRA `(.L_x_199) ;  /* 0xfffffffc00280947 */ /* 0x000fea000383ffff */
[----:B------:R-:W-:-:S07]  /*2560*/  IMAD.MOV.U32 R9, RZ, RZ, R11 ;  /* 0x000000ffff097224 */ /* 0x000fce00078e000b */
.L_x_182:
[----:B------:R-:W-:-:S13]  /*2570*/  ISETP.NE.AND P0, PT, R6, RZ, PT ;  /* 0x000000ff0600720c */ /* 0x000fda0003f05270 */
[----:B------:R-:W-:Y:S05]  /*2580*/  @!P0 BRA `(.L_x_147) ;  /* 0x0000000400388947 */ /* 0x000fea0003800000 */
[----:B------:R-:W-:-:S13]  /*2590*/  ISETP.GE.U32.AND P0, PT, R13, 0x3, PT ;  /* 0x000000030d00780c */ /* 0x000fda0003f06070 */
[----:B------:R-:W-:Y:S05]  /*25a0*/  @!P0 BRA `(.L_x_200) ;  /* 0x0000000000a48947 */ /* 0x000fea0003800000 */
[----:B01234-:R-:W-:Y:S01]  /*25b0*/  IMAD R14, R9, 0x400, R10 ;  /* 0x00000400090e7824 */ /* 0x01ffe200078e020a */
[----:B------:R-:W-:Y:S04]  /*25c0*/  BSSY.RECONVERGENT B1, `(.L_x_201) ;  /* 0x000000e000017945 */ /* 0x000fe80003800200 */
[----:B------:R-:W0:Y:S04]  /*25d0*/  LDS R19, [R14+0x200] ;  /* 0x000200000e137984 */ /* 0x000e280000000800 */
        /* <DEDUP_REMOVED lines=12> */
.L_x_202:
[----:B------:R-:W-:Y:S05]  /*26a0*/  BSYNC.RECONVERGENT B1 ;  /* 0x0000000000017941 */ /* 0x000fea0003800200 */
.L_x_201:
[----:B------:R-:W-:Y:S04]  /*26b0*/  BSSY.RECONVERGENT B1, `(.L_x_203) ;  /* 0x0000007000017945 */ /* 0x000fe80003800200 */
[----:B------:R-:W-:Y:S05]  /*26c0*/  @!P1 BRA `(.L_x_204) ;  /* 0x0000000000149947 */ /* 0x000fea0003800000 */
[----:B0-----:R-:W0:Y:S01]  /*26d0*/  LDC.64 R14, c[0x0][0x380] ;  /* 0x0000e000ff0e7b82 */ /* 0x001e220000000a00 */
[----:B------:R-:W-:-:S04]  /*26e0*/  IMAD R17, R9, 0x100, R0 ;  /* 0x0000010009117824 */ /* 0x000fc800078e0200 */
[----:B------:R-:W-:-:S04]  /*26f0*/  VIADD R17, R17, 0x100 ;  /* 0x0000010011117836 */ /* 0x000fc80000000000 */
[----:B0-----:R-:W-:-:S05]  /*2700*/  IMAD.WIDE.U32 R14, R17, 0x4, R14 ;  /* 0x00000004110e7825 */ /* 0x001fca00078e000e */
[----:B------:R1:W-:Y:S02]  /*2710*/  REDG.E.ADD.STRONG.GPU desc[UR12][R14.64+0x200], R21 ;  /* 0x000200150e00798e */ /* 0x0003e4000c12e10c */
.L_x_204:
[----:B------:R-:W-:Y:S05]  /*2720*/  BSYNC.RECONVERGENT B1 ;  /* 0x0000000000017941 */ /* 0x000fea0003800200 */
.L_x_203:
[----:B------:R-:W-:Y:S04]  /*2730*/  BSSY.RECONVERGENT B1, `(.L_x_205) ;  /* 0x0000007000017945 */ /* 0x000fe80003800200 */
[----:B------:R-:W-:Y:S05]  /*2740*/  @!P2 BRA `(.L_x_206) ;  /* 0x000000000014a947 */ /* 0x000fea0003800000 */
[----:B01----:R-:W0:Y:S01]  /*2750*/  LDC.64 R14, c[0x0][0x380] ;  /* 0x0000e000ff0e7b82 */ /* 0x003e220000000a00 */
[----:B------:R-:W-:-:S04]  /*2760*/  IMAD R17, R9, 0x100, R0 ;  /* 0x0000010009117824 */ /* 0x000fc800078e0200 */
[----:B------:R-:W-:-:S04]  /*2770*/  VIADD R17, R17, 0x200 ;  /* 0x0000020011117836 */ /* 0x000fc80000000000 */
[----:B0-----:R-:W-:-:S05]  /*2780*/  IMAD.WIDE.U32 R14, R17, 0x4, R14 ;  /* 0x00000004110e7825 */ /* 0x001fca00078e000e */
[----:B------:R2:W-:Y:S02]  /*2790*/  REDG.E.ADD.STRONG.GPU desc[UR12][R14.64+0x200], R13 ;  /* 0x0002000d0e00798e */ /* 0x0005e4000c12e10c */
.L_x_206:
[----:B------:R-:W-:Y:S05]  /*27a0*/  BSYNC.RECONVERGENT B1 ;  /* 0x0000000000017941 */ /* 0x000fea0003800200 */
.L_x_205:
[----:B------:R-:W-:Y:S04]  /*27b0*/  BSSY.RECONVERGENT B1, `(.L_x_207) ;  /* 0x0000007000017945 */ /* 0x000fe80003800200 */
[----:B------:R-:W-:Y:S05]  /*27c0*/  @!P3 BRA `(.L_x_208) ;  /* 0x000000000014b947 */ /* 0x000fea0003800000 */
[----:B012---:R-:W0:Y:S01]  /*27d0*/  LDC.64 R14, c[0x0][0x380] ;  /* 0x0000e000ff0e7b82 */ /* 0x007e220000000a00 */
[----:B------:R-:W-:-:S04]  /*27e0*/  IMAD R13, R9, 0x100, R0 ;  /* 0x00000100090d7824 */ /* 0x000fc800078e0200 */
[----:B------:R-:W-:-:S04]  /*27f0*/  VIADD R13, R13, 0x300 ;  /* 0x000003000d0d7836 */ /* 0x000fc80000000000 */
[----:B0-----:R-:W-:-:S05]  /*2800*/  IMAD.WIDE.U32 R14, R13, 0x4, R14 ;  /* 0x000000040d0e7825 */ /* 0x001fca00078e000e */
[----:B------:R3:W-:Y:S02]  /*2810*/  REDG.E.ADD.STRONG.GPU desc[UR12][R14.64+0x200], R11 ;  /* 0x0002000b0e00798e */ /* 0x0007e4000c12e10c */
.L_x_208:
[----:B------:R-:W-:Y:S05]  /*2820*/  BSYNC.RECONVERGENT B1 ;  /* 0x0000000000017941 */ /* 0x000fea0003800200 */
.L_x_207:
[----:B------:R-:W-:-:S07]  /*2830*/  VIADD R9, R9, 0x4 ;  /* 0x0000000409097836 */ /* 0x000fce0000000000 */
.L_x_200:
[----:B------:R-:W-:-:S13]  /*2840*/  ISETP.NE.AND P0, PT, R7, RZ, PT ;  /* 0x000000ff0700720c */ /* 0x000fda0003f05270 */
[----:B------:R-:W-:Y:S05]  /*2850*/  @!P0 BRA `(.L_x_147) ;  /* 0x0000000000848947 */ /* 0x000fea0003800000 */
[----:B------:R-:W-:-:S13]  /*2860*/  ISETP.NE.AND P0, PT, R16, RZ, PT ;  /* 0x000000ff1000720c */ /* 0x000fda0003f05270 */
[----:B------:R-:W-:Y:S05]  /*2870*/  @!P0 BRA `(.L_x_209) ;  /* 0x0000000000548947 */ /* 0x000fea0003800000 */
[----:B01234-:R-:W-:Y:S01]  /*2880*/  IMAD R14, R9, 0x400, R10 ;  /* 0x00000400090e7824 */ /* 0x01ffe200078e020a */
[----:B------:R-:W-:Y:S04]  /*2890*/  BSSY.RECONVERGENT B1, `(.L_x_210) ;  /* 0x000000a000017945 */ /* 0x000fe80003800200 */
[----:B------:R-:W0:Y:S04]  /*28a0*/  LDS R11, [R14+0x200] ;  /* 0x000200000e0b7984 */ /* 0x000e280000000800 */
        /* <DEDUP_REMOVED lines=8> */
.L_x_211:
[----:B------:R-:W-:Y:S05]  /*2930*/  BSYNC.RECONVERGENT B1 ;  /* 0x0000000000017941 */ /* 0x000fea0003800200 */
.L_x_210:
[----:B------:R-:W-:Y:S04]  /*2940*/  BSSY.RECONVERGENT B1, `(.L_x_212) ;  /* 0x0000007000017945 */ /* 0x000fe80003800200 */
[----:B------:R-:W-:Y:S05]  /*2950*/  @!P1 BRA `(.L_x_213) ;  /* 0x0000000000149947 */ /* 0x000fea0003800000 */
[----:B0-----:R-:W0:Y:S01]  /*2960*/  LDC.64 R14, c[0x0][0x380] ;  /* 0x0000e000ff0e7b82 */ /* 0x001e220000000a00 */
[----:B------:R-:W-:-:S04]  /*2970*/  IMAD R11, R9, 0x100, R0 ;  /* 0x00000100090b7824 */ /* 0x000fc800078e0200 */
[----:B------:R-:W-:-:S04]  /*2980*/  VIADD R11, R11, 0x100 ;  /* 0x000001000b0b7836 */ /* 0x000fc80000000000 */
[----:B0-----:R-:W-:-:S05]  /*2990*/  IMAD.WIDE.U32 R14, R11, 0x4, R14 ;  /* 0x000000040b0e7825 */ /* 0x001fca00078e000e */
[----:B------:R1:W-:Y:S02]  /*29a0*/  REDG.E.ADD.STRONG.GPU desc[UR12][R14.64+0x200], R13 ;  /* 0x0002000d0e00798e */ /* 0x0003e4000c12e10c */
.L_x_213:
[----:B------:R-:W-:Y:S05]  /*29b0*/  BSYNC.RECONVERGENT B1 ;  /* 0x0000000000017941 */ /* 0x000fea0003800200 */
.L_x_212:
[----:B------:R-:W-:-:S07]  /*29c0*/  VIADD R9, R9, 0x2 ;  /* 0x0000000209097836 */ /* 0x000fce0000000000 */
.L_x_209:
[----:B------:R-:W-:-:S13]  /*29d0*/  ISETP.NE.AND P0, PT, R12, RZ, PT ;  /* 0x000000ff0c00720c */ /* 0x000fda0003f05270 */
[----:B------:R-:W-:Y:S05]  /*29e0*/  @!P0 BRA `(.L_x_147) ;  /* 0x0000000000208947 */ /* 0x000fea0003800000 */
[----:B------:R-:W-:-:S05]  /*29f0*/  IMAD R10, R9, 0x400, R10 ;  /* 0x00000400090a7824 */ /* 0x000fca00078e020a */
[----:B-12---:R-:W1:Y:S02]  /*2a00*/  LDS R13, [R10+0x200] ;  /* 0x000200000a0d7984 */ /* 0x006e640000000800 */
[----:B-1----:R-:W-:-:S13]  /*2a10*/  ISETP.NE.AND P0, PT, R13, RZ, PT ;  /* 0x000000ff0d00720c */ /* 0x002fda0003f05270 */
[----:B------:R-:W-:Y:S05]  /*2a20*/  @!P0 BRA `(.L_x_147) ;  /* 0x0000000000108947 */ /* 0x000fea0003800000 */
[----:B0--3--:R-:W0:Y:S01]  /*2a30*/  LDC.64 R10, c[0x0][0x380] ;  /* 0x0000e000ff0a7b82 */ /* 0x009e220000000a00 */
[----:B------:R-:W-:-:S04]  /*2a40*/  IMAD R9, R9, 0x100, R0 ;  /* 0x0000010009097824 */ /* 0x000fc800078e0200 */
[----:B0-----:R-:W-:-:S05]  /*2a50*/  IMAD.WIDE.U32 R10, R9, 0x4, R10 ;  /* 0x00000004090a7825 */ /* 0x001fca00078e000a */
[----:B------:R0:W-:Y:S02]  /*2a60*/  REDG.E.ADD.STRONG.GPU desc[UR12][R10.64+0x200], R13 ;  /* 0x0002000d0a00798e */ /* 0x0001e4000c12e10c */
.L_x_147:
[----:B------:R-:W-:Y:S05]  /*2a70*/  BSYNC.RECONVERGENT B0 ;  /* 0x0000000000007941 */ /* 0x000fea0003800200 */
.L_x_146:
[----:B------:R-:W1:Y:S01]  /*2a80*/  LDCU UR5, c[0x0][0x390] ;  /* 0x00007200ff0577ac */ /* 0x000e620008000800 */
[----:B------:R-:W-:Y:S02]  /*2a90*/  UIADD3 UR4, UPT, UPT, UR4, 0x1, URZ ;  /* 0x0000000104047890 */ /* 0x000fe4000fffe0ff */
[----:B-1----:R-:W-:-:S04]  /*2aa0*/  UIADD3 UR7, UPT, UPT, UR5, -0x1, URZ ;  /* 0xffffffff05077890 */ /* 0x002fc8000fffe0ff */
[----:B------:R-:W-:-:S04]  /*2ab0*/  ULEA.HI UR7, UR7, 0x1, URZ, 0x2 ;  /* 0x0000000107077891 */ /* 0x000fc8000f8f10ff */
[----:B------:R-:W-:-:S04]  /*2ac0*/  UISETP.LT.U32.AND UP0, UPT, UR7, UR5, UPT ;  /* 0x000000050700728c */ /* 0x000fc8000bf01070 */
[----:B------:R-:W-:-:S04]  /*2ad0*/  USEL UR5, UR7, UR5, UP0 ;  /* 0x0000000507057287 */ /* 0x000fc80008000000 */
[----:B------:R-:W-:Y:S01]  /*2ae0*/  UISETP.NE.AND UP0, UPT, UR4, UR5, UPT ;  /* 0x000000050400728c */ /* 0x000fe2000bf05270 */
[----:B------:R-:W-:Y:S08]  /*2af0*/  BAR.SYNC.DEFER_BLOCKING 0x0 ;  /* 0x0000000000007b1d */ /* 0x000ff00000010000 */
[----:B------:R-:W-:Y:S05]  /*2b00*/  BRA.U UP0, `(.L_x_214) ;  /* 0xffffffd500a07547 */ /* 0x000fea000b83ffff */
[----:B------:R-:W-:Y:S05]  /*2b10*/  EXIT ;  /* 0x000000000000794d */ /* 0x000fea0003800000 */
.L_x_215:
        /* <DEDUP_REMOVED lines=14> */
.L_x_237:


//--------------------- .text._ZN3cub18CUB_300001_SM_10006detail10radix_sort31DeviceRadixSortSingleTileKernelINS1_5radix10policy_hubIiNS0_8NullTypeEjE10Policy1000ELNS0_9SortOrderE0EiS6_jNS1_21identity_decomposer_tEEEvPKT1_PSB_PKT2_PSF_T3_iiT4_ --------------------------
	.section	.text._ZN3cub18CUB_300001_SM_10006detail10radix_sort31DeviceRadixSortSingleTileKernelINS1_5radix10policy_hubIiNS0_8NullTypeEjE10Policy1000ELNS0_9SortOrderE0EiS6_jNS1_21identity_decomposer_tEEEvPKT1_PSB_PKT2_PSF_T3_iiT4_,"ax",@progbits
	.align	128
        .global         _ZN3cub18CUB_300001_SM_10006detail10radix_sort31DeviceRadixSortSingleTileKernelINS1_5radix10policy_hubIiNS0_8NullTypeEjE10Policy1000ELNS0_9SortOrderE0EiS6_jNS1_21identity_decomposer_tEEEvPKT1_PSB_PKT2_PSF_T3_iiT4_
        .type           _ZN3cub18CUB_300001_SM_10006detail10radix_sort31DeviceRadixSortSingleTileKernelINS1_5radix10policy_hubIiNS0_8NullTypeEjE10Policy1000ELNS0_9SortOrderE0EiS6_jNS1_21identity_decomposer_tEEEvPKT1_PSB_PKT2_PSF_T3_iiT4_,@function
        .size           _ZN3cub18CUB_300001_SM_10006detail10radix_sort31DeviceRadixSortSingleTileKernelINS1_5radix10policy_hubIiNS0_8NullTypeEjE10Policy1000ELNS0_9SortOrderE0EiS6_jNS1_21identity_decomposer_tEEEvPKT1_PSB_PKT2_PSF_T3_iiT4_,(.L_x_238 - _ZN3cub18CUB_300001_SM_10006detail10radix_sort31DeviceRadixSortSingleTileKernelINS1_5radix10policy_hubIiNS0_8NullTypeEjE10Policy1000ELNS0_9SortOrderE0EiS6_jNS1_21identity_decomposer_tEEEvPKT1_PSB_PKT2_PSF_T3_iiT4_)
        .other          _ZN3cub18CUB_300001_SM_10006detail10radix_sort31DeviceRadixSortSingleTileKernelINS1_5radix10policy_hubIiNS0_8NullTypeEjE10Policy1000ELNS0_9SortOrderE0EiS6_jNS1_21identity_decomposer_tEEEvPKT1_PSB_PKT2_PSF_T3_iiT4_,@"STO_CUDA_ENTRY STV_DEFAULT"
_ZN3cub18CUB_300001_SM_10006detail10radix_sort31DeviceRadixSortSingleTileKernelINS1_5radix10policy_hubIiNS0_8NullTypeEjE10Policy1000ELNS0_9SortOrderE0EiS6_jNS1_21identity_decomposer_tEEEvPKT1_PSB_PKT2_PSF_T3_iiT4_:
.text._ZN3cub18CUB_300001_SM_10006detail10radix_sort31DeviceRadixSortSingleTileKernelINS1_5radix10policy_hubIiNS0_8NullTypeEjE10Policy1000ELNS0_9SortOrderE0EiS6_jNS1_21identity_decomposer_tEEEvPKT1_PSB_PKT2_PSF_T3_iiT4_:
[----:B------:R-:W-:Y:S01]  /*0000*/  LDC R1, c[0x0][0x37c] ;  /* 0x0000df00ff017b82 */ /* 0x000fe20000000800 */
[----:B------:R-:W0:Y:S01]  /*0010*/  S2R R0, SR_TID.X ;  /* 0x0000000000007919 */ /* 0x000e220000002100 */
[----:B------:R-:W1:Y:S06]  /*0020*/  LDCU UR4, c[0x0][0x3a0] ;  /* 0x00007400ff0477ac */ /* 0x000e6c0008000800 */
[----:B------:R-:W2:Y:S01]  /*0030*/  LDC.64 R4, c[0x0][0x380] ;  /* 0x0000e000ff047b82 */ /* 0x000ea20000000a00 */
[----:B------:R-:W3:Y:S01]  /*0040*/  LDCU.64 UR10, c[0x0][0x358] ;  /* 0x00006b00ff0a77ac */ /* 0x000ee20008000a00 */
[----:B------:R-:W-:-:S02]  /*0050*/  IMAD.MOV.U32 R13, RZ, RZ, -0x1 ;  /* 0xffffffffff0d7424 */ /* 0x000fc400078e00ff */
[----:B------:R-:W-:Y:S02]  /*0060*/  IMAD.MOV.U32 R14, RZ, RZ, -0x1 ;  /* 0xffffffffff0e7424 */ /* 0x000fe400078e00ff */
[----:B------:R-:W-:Y:S02]  /*0070*/  IMAD.MOV.U32 R20, RZ, RZ, -0x1 ;  /* 0xffffffffff147424 */ /* 0x000fe400078e00ff */
[----:B------:R-:W-:Y:S01]  /*0080*/  IMAD.MOV.U32 R21, RZ, RZ, -0x1 ;  /* 0xffffffffff157424 */ /* 0x000fe200078e00ff */
[----:B------:R-:W4:Y:S01]  /*0090*/  S2UR UR5, SR_CgaCtaId ;  /* 0x00000000000579c3 */ /* 0x000f220000008800 */
[----:B------:R-:W2:Y:S01]  /*00a0*/  S2R R23, SR_LANEID ;  /* 0x0000000000177919 */ /* 0x000ea20000000000 */
[----:B------:R-:W5:Y:S01]  /*00b0*/  LDCU UR6, c[0x0][0x3a4] ;  /* 0x00007480ff0677ac */ /* 0x000f620008000800 */
[----:B------:R-:W5:Y:S01]  /*00c0*/  LDCU UR7, c[0x0][0x3a8] ;  /* 0x00007500ff0777ac */ /* 0x000f620008000800 */
[----:B------:R-:W-:Y:S02]  /*00d0*/  IMAD.MOV.U32 R25, RZ, RZ, -0x1 ;  /* 0xffffffffff197424 */ /* 0x000fe400078e00ff */
[----:B------:R-:W-:Y:S01]  /*00e0*/  IMAD.MOV.U32 R26, RZ, RZ, -0x1 ;  /* 0xffffffffff1a7424 */ /* 0x000fe200078e00ff */
[----:B------:R-:W2:Y:S01]  /*00f0*/  LDCU UR9, c[0x0][0x3a8] ;  /* 0x00007500ff0977ac */ /* 0x000ea20008000800 */
[----:B0-----:R-:W-:-:S04]  /*0100*/  IMAD R7, R0, 0x13, RZ ;  /* 0x0000001300077824 */ /* 0x001fc800078e02ff */
[C---:B------:R-:W-:Y:S01]  /*0110*/  VIADD R2, R7.reuse, 0x1 ;  /* 0x0000000107027836 */ /* 0x040fe20000000000 */
[C---:B-1----:R-:W-:Y:S01]  /*0120*/  ISETP.GE.AND P1, PT, R7.reuse, UR4, PT ;  /* 0x0000000407007c0c */ /* 0x042fe2000bf26270 */
[----:B--2---:R-:W-:-:S03]  /*0130*/  IMAD.WIDE.U32 R4, R7, 0x4, R4 ;  /* 0x0000000407047825 */ /* 0x004fc600078e0004 */
[----:B------:R-:W-:Y:S01]  /*0140*/  ISETP.GE.AND P2, PT, R2, UR4, PT ;  /* 0x0000000402007c0c */ /* 0x000fe2000bf46270 */
[C---:B------:R-:W-:Y:S02]  /*0150*/  VIADD R2, R7.reuse, 0x2 ;  /* 0x0000000207027836 */ /* 0x040fe40000000000 */
[----:B------:R-:W-:-:S03]  /*0160*/  VIADD R3, R7, 0x3 ;  /* 0x0000000307037836 */ /* 0x000fc60000000000 */
[----:B------:R-:W-:Y:S01]  /*0170*/  ISETP.GE.AND P3, PT, R2, UR4, PT ;  /* 0x0000000402007c0c */ /* 0x000fe2000bf66270 */
[----:B------:R-:W-:Y:S01]  /*0180*/  VIADD R2, R7, 0x4 ;  /* 0x0000000407027836 */ /* 0x000fe20000000000 */
[----:B------:R-:W-:Y:S01]  /*0190*/  ISETP.GE.AND P4, PT, R3, UR4, PT ;  /* 0x0000000403007c0c */ /* 0x000fe2000bf86270 */
[----:B---3--:R-:W2:Y:S03]  /*01a0*/  @!P1 LDG.E R12, desc[UR10][R4.64] ;  /* 0x0000000a040c9981 */ /* 0x008ea6000c1e1900 */
[----:B------:R-:W-:Y:S01]  /*01b0*/  ISETP.GE.AND P5, PT, R2, UR4, PT ;  /* 0x0000000402007c0c */ /* 0x000fe2000bfa6270 */
[----:B------:R-:W3:Y:S06]  /*01c0*/  @!P2 LDG.E R6, desc[UR10][R4.64+0x4] ;  /* 0x0000040a0406a981 */ /* 0x000eec000c1e1900 */
[----:B------:R-:W5:Y:S04]  /*01d0*/  @!P3 LDG.E R8, desc[UR10][R4.64+0x8] ;  /* 0x0000080a0408b981 */ /* 0x000f68000c1e1900 */
[----:B------:R-:W4:Y:S04]  /*01e0*/  @!P4 LDG.E R9, desc[UR10][R4.64+0xc] ;  /* 0x00000c0a0409c981 */ /* 0x000f28000c1e1900 */
[----:B------:R-:W4:Y:S01]  /*01f0*/  @!P5 LDG.E R10, desc[UR10][R4.64+0x10] ;  /* 0x0000100a040ad981 */ /* 0x000f22000c1e1900 */
[----:B------:R-:W-:-:S02]  /*0200*/  VIADD R2, R7, 0x5 ;  /* 0x0000000507027836 */ /* 0x000fc40000000000 */
[C---:B------:R-:W-:Y:S02]  /*0210*/  VIADD R11, R7.reuse, 0x7 ;  /* 0x00000007070b7836 */ /* 0x040fe40000000000 */
[----:B------:R-:W-:Y:S01]  /*0220*/  VIADD R3, R7, 0x6 ;  /* 0x0000000607037836 */ /* 0x000fe20000000000 */
[----:B------:R-:W-:Y:S01]  /*0230*/  ISETP.GE.AND P6, PT, R2, UR4, PT ;  /* 0x0000000402007c0c */ /* 0x000fe2000bfc6270 */
[----:B------:R-:W-:-:S03]  /*0240*/  IMAD.MOV.U32 R2, RZ, RZ, -0x1 ;  /* 0xffffffffff027424 */ /* 0x000fc600078e00ff */
[----:B------:R-:W-:Y:S01]  /*0250*/  ISETP.GE.AND P0, PT, R3, UR4, PT ;  /* 0x0000000403007c0c */ /* 0x000fe2000bf06270 */
[----:B------:R-:W-:Y:S02]  /*0260*/  IMAD.MOV.U32 R3, RZ, RZ, -0x1 ;  /* 0xffffffffff037424 */ /* 0x000fe400078e00ff */
[----:B------:R-:W-:-:S06]  /*0270*/  VIADD R15, R7, 0xb ;  /* 0x0000000b070f7836 */ /* 0x000fcc0000000000 */
[----:B------:R-:W4:Y:S01]  /*0280*/  @!P6 LDG.E R17, desc[UR10][R4.64+0x14] ;  /* 0x0000140a0411e981 */ /* 0x000f22000c1e1900 */
[----:B--2---:R-:W-:Y:S01]  /*0290*/  @!P1 LOP3.LUT R2, R12, 0x80000000, RZ, 0x3c, !PT ;  /* 0x800000000c029812 */ /* 0x004fe200078e3cff */
[----:B------:R-:W-:Y:S01]  /*02a0*/  IMAD.MOV.U32 R12, RZ, RZ, -0x1 ;  /* 0xffffffffff0c7424 */ /* 0x000fe200078e00ff */
[----:B------:R-:W-:Y:S01]  /*02b0*/  ISETP.GE.AND P1, PT, R11, UR4, PT ;  /* 0x000000040b007c0c */ /* 0x000fe2000bf26270 */
[C---:B------:R-:W-:Y:S01]  /*02c0*/  VIADD R11, R7.reuse, 0x8 ;  /* 0x00000008070b7836 */ /* 0x040fe20000000000 */
[----:B---3--:R-:W-:Y:S01]  /*02d0*/  @!P2 LOP3.LUT R3, R6, 0x80000000, RZ, 0x3c, !PT ;  /* 0x800000000603a812 */ /* 0x008fe200078e3cff */
[----:B------:R-:W-:-:S03]  /*02e0*/  VIADD R6, R7, 0x9 ;  /* 0x0000000907067836 */ /* 0x000fc60000000000 */
[----:B------:R-:W-:Y:S01]  /*02f0*/  ISETP.GE.AND P2, PT, R11, UR4, PT ;  /* 0x000000040b007c0c */ /* 0x000fe2000bf46270 */
[----:B------:R-:W-:Y:S01]  /*0300*/  VIADD R11, R7, 0xa ;  /* 0x0000000a070b7836 */ /* 0x000fe20000000000 */
[----:B-----5:R-:W-:Y:S02]  /*0310*/  @!P3 LOP3.LUT R12, R8, 0x80000000, RZ, 0x3c, !PT ;  /* 0x80000000080cb812 */ /* 0x020fe400078e3cff */
[----:B------:R-:W-:Y:S02]  /*0320*/  ISETP.GE.AND P3, PT, R6, UR4, PT ;  /* 0x0000000406007c0c */ /* 0x000fe4000bf66270 */
[----:B----4-:R-:W-:Y:S01]  /*0330*/  @!P4 LOP3.LUT R13, R9, 0x80000000, RZ, 0x3c, !PT ;  /* 0x80000000090dc812 */ /* 0x010fe200078e3cff */
[----:B------:R-:W2:Y:S01]  /*0340*/  @!P0 LDG.E R6, desc[UR10][R4.64+0x18] ;  /* 0x0000180a04068981 */ /* 0x000ea2000c1e1900 */
[----:B------:R-:W-:Y:S02]  /*0350*/  ISETP.GE.AND P4, PT, R11, UR4, PT ;  /* 0x000000040b007c0c */ /* 0x000fe4000bf86270 */
[----:B------:R-:W-:Y:S01]  /*0360*/  @!P5 LOP3.LUT R14, R10, 0x80000000, RZ, 0x3c, !PT ;  /* 0x800000000a0ed812 */ /* 0x000fe200078e3cff */
[----:B------:R-:W3:Y:S01]  /*0370*/  @!P1 LDG.E R8, desc[UR10][R4.64+0x1c] ;  /* 0x00001c0a04089981 */ /* 0x000ee2000c1e1900 */
[----:B------:R-:W-:-:S03]  /*0380*/  ISETP.GE.AND P5, PT, R15, UR4, PT ;  /* 0x000000040f007c0c */ /* 0x000fc6000bfa6270 */
[----:B------:R-:W4:Y:S04]  /*0390*/  @!P2 LDG.E R9, desc[UR10][R4.64+0x20] ;  /* 0x0000200a0409a981 */ /* 0x000f28000c1e1900 */
[----:B------:R-:W5:Y:S04]  /*03a0*/  @!P3 LDG.E R10, desc[UR10][R4.64+0x24] ;  /* 0x0000240a040ab981 */ /* 0x000f68000c1e1900 */
[----:B------:R-:W5:Y:S04]  /*03b0*/  @!P4 LDG.E R11, desc[UR10][R4.64+0x28] ;  /* 0x0000280a040bc981 */ /* 0x000f68000c1e1900 */
[----:B------:R-:W5:Y:S01]  /*03c0*/  @!P5 LDG.E R22, desc[UR10][R4.64+0x2c] ;  /* 0x00002c0a0416d981 */ /* 0x000f62000c1e1900 */
[----:B------:R-:W-:-:S02]  /*03d0*/  VIADD R16, R7, 0xc ;  /* 0x0000000c07107836 */ /* 0x000fc40000000000 */
[----:B------:R-:W-:Y:S01]  /*03e0*/  IMAD.MOV.U32 R15, RZ, RZ, -0x1 ;  /* 0xffffffffff0f7424 */ /* 0x000fe200078e00ff */
[----:B------:R-:W-:Y:S01]  /*03f0*/  @!P6 LOP3.LUT R15, R17, 0x80000000, RZ, 0x3c, !PT ;  /* 0x80000000110fe812 */ /* 0x000fe200078e3cff */
[C---:B------:R-:W-:Y:S01]  /*0400*/  VIADD R18, R7.reuse, 0xd ;  /* 0x0000000d07127836 */ /* 0x040fe20000000000 */
[----:B------:R-:W-:Y:S01]  /*0410*/  ISETP.GE.AND P6, PT, R16, UR4, PT ;  /* 0x0000000410007c0c */ /* 0x000fe2000bfc6270 */
[----:B------:R-:W-:Y:S02]  /*0420*/  IMAD.MOV.U32 R16, RZ, RZ, -0x1 ;  /* 0xffffffffff107424 */ /* 0x000fe400078e00ff */
[----:B------:R-:W-:Y:S02]  /*0430*/  IMAD.MOV.U32 R17, RZ, RZ, -0x1 ;  /* 0xffffffffff117424 */ /* 0x000fe400078e00ff */
[----:B------:R-:W-:-:S08]  /*0440*/  VIADD R19, R7, 0xe ;  /* 0x0000000e07137836 */ /* 0x000fd00000000000 */
[----:B------:R-:W5:Y:S01]  /*0450*/  @!P6 LDG.E R24, desc[UR10][R4.64+0x30] ;  /* 0x0000300a0418e981 */ /* 0x000f62000c1e1900 */
[----:B--2---:R-:W-:Y:S01]  /*0460*/  @!P0 LOP3.LUT R16, R6, 0x80000000, RZ, 0x3c, !PT ;  /* 0x8000000006108812 */ /* 0x004fe200078e3cff */
[C---:B------:R-:W-:Y:S01]  /*0470*/  VIADD R6, R7.reuse, 0xf ;  /* 0x0000000f07067836 */ /* 0x040fe20000000000 */
[----:B------:R-:W-:Y:S01]  /*0480*/  ISETP.GE.AND P0, PT, R18, UR4, PT ;  /* 0x0000000412007c0c */ /* 0x000fe2000bf06270 */
[----:B------:R-:W-:Y:S01]  /*0490*/  IMAD.MOV.U32 R18, RZ, RZ, -0x1 ;  /* 0xffffffffff127424 */ /* 0x000fe200078e00ff */
[----:B---3--:R-:W-:Y:S01]  /*04a0*/  @!P1 LOP3.LUT R17, R8, 0x80000000, RZ, 0x3c, !PT ;  /* 0x8000000008119812 */ /* 0x008fe200078e3cff */
[----:B------:R-:W-:Y:S01]  /*04b0*/  VIADD R8, R7, 0x10 ;  /* 0x0000001007087836 */ /* 0x000fe20000000000 */
[----:B----4-:R-:W-:Y:S02]  /*04c0*/  @!P2 LOP3.LUT R18, R9, 0x80000000, RZ, 0x3c, !PT ;  /* 0x800000000912a812 */ /* 0x010fe400078e3cff */
[----:B------:R-:W-:Y:S01]  /*04d0*/  ISETP.GE.AND P2, PT, R6, UR4, PT ;  /* 0x0000000406007c0c */ /* 0x000fe2000bf46270 */
[----:B------:R-:W-:-:S02]  /*04e0*/  VIADD R6, R7, 0x11 ;  /* 0x0000001107067836 */ /* 0x000fc40000000000 */
[----:B------:R-:W-:Y:S01]  /*04f0*/  VIADD R7, R7, 0x12 ;  /* 0x0000001207077836 */ /* 0x000fe20000000000 */
[----:B------:R-:W-:Y:S01]  /*0500*/  ISETP.GE.AND P1, PT, R19, UR4, PT ;  /* 0x0000000413007c0c */ /* 0x000fe2000bf26270 */
[----:B------:R-:W-:Y:S01]  /*0510*/  IMAD.MOV.U32 R19, RZ, RZ, -0x1 ;  /* 0xffffffffff137424 */ /* 0x000fe200078e00ff */
[----:B-----5:R-:W-:Y:S02]  /*0520*/  @!P3 LOP3.LUT R19, R10, 0x80000000, RZ, 0x3c, !PT ;  /* 0x800000000a13b812 */ /* 0x020fe400078e3cff */
[----:B------:R-:W-:Y:S02]  /*0530*/  @!P4 LOP3.LUT R20, R11, 0x80000000, RZ, 0x3c, !PT ;  /* 0x800000000b14c812 */ /* 0x000fe400078e3cff */
[----:B------:R-:W-:Y:S02]  /*0540*/  @!P5 LOP3.LUT R21, R22, 0x80000000, RZ, 0x3c, !PT ;  /* 0x800000001615d812 */ /* 0x000fe400078e3cff */
[----:B------:R-:W-:Y:S02]  /*0550*/  ISETP.GE.AND P3, PT, R8, UR4, PT ;  /* 0x0000000408007c0c */ /* 0x000fe4000bf66270 */
[----:B------:R-:W-:Y:S01]  /*0560*/  ISETP.GE.AND P4, PT, R6, UR4, PT ;  /* 0x0000000406007c0c */ /* 0x000fe2000bf86270 */
[----:B------:R-:W2:Y:S01]  /*0570*/  @!P2 LDG.E R8, desc[UR10][R4.64+0x3c] ;  /* 0x00003c0a0408a981 */ /* 0x000ea2000c1e1900 */
[----:B------:R-:W-:-:S03]  /*0580*/  ISETP.GE.AND P5, PT, R7, UR4, PT ;  /* 0x0000000407007c0c */ /* 0x000fc6000bfa6270 */
[----:B------:R-:W3:Y:S04]  /*0590*/  @!P0 LDG.E R6, desc[UR10][R4.64+0x34] ;  /* 0x0000340a04068981 */ /* 0x000ee8000c1e1900 */
[----:B------:R-:W4:Y:S04]  /*05a0*/  @!P1 LDG.E R7, desc[UR10][R4.64+0x38] ;  /* 0x0000380a04079981 */ /* 0x000f28000c1e1900 */
[----:B------:R-:W5:Y:S04]  /*05b0*/  @!P3 LDG.E R9, desc[UR10][R4.64+0x40] ;  /* 0x0000400a0409b981 */ /* 0x000f68000c1e1900 */
[----:B------:R-:W5:Y:S04]  /*05c0*/  @!P4 LDG.E R10, desc[UR10][R4.64+0x44] ;  /* 0x0000440a040ac981 */ /* 0x000f68000c1e1900 */
[----:B------:R-:W5:Y:S01]  /*05d0*/  @!P5 LDG.E R11, desc[UR10][R4.64+0x48] ;  /* 0x0000480a040bd981 */ /* 0x000f62000c1e1900 */
[----:B------:R-:W-:-:S02]  /*05e0*/  UMOV UR4, 0x400 ;  /* 0x0000040000047882 */ /* 0x000fc40000000000 */
[----:B------:R-:W-:Y:S01]  /*05f0*/  ULEA UR4, UR5, UR4, 0x18 ;  /* 0x0000000405047291 */ /* 0x000fe2000f8ec0ff */
[----:B------:R-:W-:-:S05]  /*0600*/  SHF.R.U32.HI R105, RZ, 0x5, R0 ;  /* 0x00000005ff697819 */ /* 0x000fca0000011600 */
[----:B------:R-:W-:Y:S01]  /*0610*/  LEA R29, R0, UR4, 0x2 ;  /* 0x00000004001d7c11 */ /* 0x000fe2000f8e10ff */
[----:B------:R-:W-:Y:S01]  /*0620*/  IMAD.MOV.U32 R22, RZ, RZ, -0x1 ;  /* 0xffffffffff167424 */ /* 0x000fe200078e00ff */
[----:B------:R-:W-:-:S03]  /*0630*/  @!P6 LOP3.LUT R22, R24, 0x80000000, RZ, 0x3c, !PT ;  /* 0x800000001816e812 */ /* 0x000fc600078e3cff */
[C---:B------:R-:W-:Y:S01]  /*0640*/  IMAD R31, R0.reuse, 0x80, R29 ;  /* 0x00000080001f7824 */ /* 0x040fe200078e021d */
[----:B------:R-:W-:Y:S01]  /*0650*/  LEA R32, R105, UR4, 0x2 ;  /* 0x0000000469207c11 */ /* 0x000fe2000f8e10ff */
[----:B------:R-:W-:Y:S02]  /*0660*/  IMAD.MOV.U32 R24, RZ, RZ, -0x1 ;  /* 0xffffffffff187424 */ /* 0x000fe400078e00ff */
[----:B------:R-:W-:Y:S02]  /*0670*/  IMAD.MOV.U32 R27, RZ, RZ, -0x1 ;  /* 0xffffffffff1b7424 */ /* 0x000fe400078e00ff */
[----:B------:R-:W-:Y:S02]  /*0680*/  IMAD.MOV.U32 R28, RZ, RZ, -0x1 ;  /* 0xffffffffff1c7424 */ /* 0x000fe400078e00ff */
[----:B------:R-:W-:Y:S02]  /*0690*/  IMAD.MOV.U32 R30, RZ, RZ, -0x1 ;  /* 0xffffffffff1e7424 */ /* 0x000fe400078e00ff */
[----:B------:R-:W-:Y:S01]  /*06a0*/  IMAD R33, R0, -0x38, R31 ;  /* 0xffffffc800217824 */ /* 0x000fe200078e021f */
[----:B------:R-:W-:-:S02]  /*06b0*/  UIADD3 UR8, UPT, UPT, UR6, 0x6, URZ ;  /* 0x0000000606087890 */ /* 0x000fc4000fffe0ff */
[----:B------:R-:W-:Y:S01]  /*06c0*/  UIADD3 UR5, UPT, UPT, -UR6, UR7, URZ ;  /* 0x0000000706057290 */ /* 0x000fe2000fffe1ff */
[----:B------:R-:W-:Y:S01]  /*06d0*/  BAR.SYNC.DEFER_BLOCKING 0x0 ;  /* 0x0000000000007b1d */ /* 0x000fe20000010000 */
[----:B--2---:R-:W-:Y:S02]  /*06e0*/  @!P2 LOP3.LUT R26, R8, 0x80000000, RZ, 0x3c, !PT ;  /* 0x80000000081aa812 */ /* 0x004fe400078e3cff */
[----:B---3--:R-:W-:Y:S02]  /*06f0*/  @!P0 LOP3.LUT R24, R6, 0x80000000, RZ, 0x3c, !PT ;  /* 0x8000000006188812 */ /* 0x008fe400078e3cff */
[----:B----4-:R-:W-:Y:S02]  /*0700*/  @!P1 LOP3.LUT R25, R7, 0x80000000, RZ, 0x3c, !PT ;  /* 0x8000000007199812 */ /* 0x010fe400078e3cff */
[----:B-----5:R-:W-:Y:S02]  /*0710*/  @!P3 LOP3.LUT R27, R9, 0x80000000, RZ, 0x3c, !PT ;  /* 0x80000000091bb812 */ /* 0x020fe400078e3cff */
[----:B------:R-:W-:-:S02]  /*0720*/  @!P4 LOP3.LUT R28, R10, 0x80000000, RZ, 0x3c, !PT ;  /* 0x800000000a1cc812 */ /* 0x000fc400078e3cff */
[----:B------:R-:W-:-:S07]  /*0730*/  @!P5 LOP3.LUT R30, R11, 0x80000000, RZ, 0x3c, !PT ;  /* 0x800000000b1ed812 */ /* 0x000fce00078e3cff */
.L_x_217:
[----:B------:R-:W-:Y:S01]  /*0740*/  UISETP.LT.AND UP0, UPT, UR5, 0x6, UPT ;  /* 0x000000060500788c */ /* 0x000fe2000bf01270 */
[----:B------:R-:W-:Y:S01]  /*0750*/  STS [R29], RZ ;  /* 0x000000ff1d007388 */ /* 0x000fe20000000800 */
[----:B------:R-:W-:Y:S01]  /*0760*/  UIADD3 UR6, UPT, UPT, UR8, -0x6, URZ ;  /* 0xfffffffa08067890 */ /* 0x000fe2000fffe0ff */
[----:B------:R-:W-:Y:S01]  /*0770*/  ISETP.NE.AND P1, PT, R23, 0x1f, PT ;  /* 0x0000001f1700780c */ /* 0x000fe20003f25270 */
[----:B------:R-:W-:Y:S01]  /*0780*/  USEL UR4, UR5, 0x6, UP0 ;  /* 0x0000000605047887 */ /* 0x000fe20008000000 */
[----:B------:R-:W-:Y:S01]  /*0790*/  STS [R29+0x400], RZ ;  /* 0x000400ff1d007388 */ /* 0x000fe20000000800 */
[C---:B------:R-:W-:Y:S01]  /*07a0*/  ISETP.NE.AND P2, PT, R105.reuse, 0x6, PT ;  /* 0x000000066900780c */ /* 0x040fe20003f45270 */
[----:B------:R-:W-:Y:S01]  /*07b0*/  UISETP.GE.AND UP0, UPT, UR8, UR9, UPT ;  /* 0x000000090800728c */ /* 0x000fe2000bf06270 */
[----:B0-2---:R-:W-:Y:S01]  /*07c0*/  SHF.R.U32.HI R4, RZ, UR6, R2 ;  /* 0x00000006ff047c19 */ /* 0x005fe20008011602 */
[----:B------:R-:W-:Y:S01]  /*07d0*/  UBMSK UR4, URZ, UR4 ;  /* 0x00000004ff04729b */ /* 0x000fe20008000000 */
[----:B------:R-:W-:Y:S01]  /*07e0*/  STS [R29+0x800], RZ ;  /* 0x000800ff1d007388 */ /* 0x000fe20000000800 */
[----:B------:R-:W-:-:S03]  /*07f0*/  ISETP.NE.AND P3, PT, R105, 0x7, PT ;  /* 0x000000076900780c */ /* 0x000fc60003f65270 */
[----:B------:R-:W-:Y:S01]  /*0800*/  STS [R29+0xc00], RZ ;  /* 0x000c00ff1d007388 */ /* 0x000fe20000000800 */
[----:B------:R-:W-:-:S03]  /*0810*/  LOP3.LUT R4, R4, UR4, RZ, 0xc0, !PT ;  /* 0x0000000404047c12 */ /* 0x000fc6000f8ec0ff */
[----:B------:R-:W-:Y:S02]  /*0820*/  STS [R29+0x1000], RZ ;  /* 0x001000ff1d007388 */ /* 0x000fe40000000800 */
[----:B------:R-:W-:Y:S01]  /*0830*/  IMAD.SHL.U32 R5, R4, 0x400, RZ ;  /* 0x0000040004057824 */ /* 0x000fe200078e00ff */
[----:B------:R-:W-:Y:S01]  /*0840*/  SHF.R.U32.HI R4, RZ, 0x4, R4 ;  /* 0x00000004ff047819 */ /* 0x000fe20000011604 */
[----:B------:R-:W-:Y:S03]  /*0850*/  STS [R29+0x1400], RZ ;  /* 0x001400ff1d007388 */ /* 0x000fe60000000800 */
[----:B------:R-:W-:Y:S01]  /*0860*/  LOP3.LUT R36, R5, 0x7c00, RZ, 0xc0, !PT ;  /* 0x00007c0005247812 */ /* 0x000fe200078ec0ff */
[----:B------:R-:W-:Y:S01]  /*0870*/  STS [R29+0x1800], RZ ;  /* 0x001800ff1d007388 */ /* 0x000fe20000000800 */
[----:B------:R-:W-:-:S03]  /*0880*/  LOP3.LUT R4, R4, 0xffffffe, RZ, 0xc0, !PT ;  /* 0x0ffffffe04047812 */ /* 0x000fc600078ec0ff */
[----:B------:R-:W-:Y:S01]  /*0890*/  STS [R29+0x1c00], RZ ;  /* 0x001c00ff1d007388 */ /* 0x000fe20000000800 */
[----:B------:R-:W-:Y:S02]  /*08a0*/  IADD3 R36, PT, PT, R4, R29, R36 ;  /* 0x0000001d04247210 */ /* 0x000fe40007ffe024 */
[----:B------:R-:W-:Y:S01]  /*08b0*/  SHF.R.U32.HI R4, RZ, UR6, R3 ;  /* 0x00000006ff047c19 */ /* 0x000fe20008011603 */
[----:B------:R-:W-:Y:S03]  /*08c0*/  STS [R29+0x2000], RZ ;  /* 0x002000ff1d007388 */ /* 0x000fe60000000800 */
[----:B------:R-:W-:Y:S01]  /*08d0*/  LOP3.LUT R4, R4, UR4, RZ, 0xc0, !PT ;  /* 0x0000000404047c12 */ /* 0x000fe2000f8ec0ff */
[----:B------:R-:W-:Y:S03]  /*08e0*/  STS [R29+0x2400], RZ ;  /* 0x002400ff1d007388 */ /* 0x000fe60000000800 */
[----:B------:R-:W-:Y:S01]  /*08f0*/  SHF.R.U32.HI R6, RZ, 0x4, R4 ;  /* 0x00000004ff067819 */ /* 0x000fe20000011604 */
[----:B------:R-:W-:Y:S01]  /*0900*/  STS [R29+0x2800], RZ ;  /* 0x002800ff1d007388 */ /* 0x000fe20000000800 */
[----:B------:R-:W-:-:S02]  /*0910*/  IMAD.SHL.U32 R5, R4, 0x400, RZ ;  /* 0x0000040004057824 */ /* 0x000fc400078e00ff */
[----:B------:R-:W-:Y:S01]  /*0920*/  LOP3.LUT R6, R6, 0xffffffe, RZ, 0xc0, !PT ;  /* 0x0ffffffe06067812 */ /* 0x000fe200078ec0ff */
[----:B------:R-:W-:Y:S02]  /*0930*/  STS [R29+0x2c00], RZ ;  /* 0x002c00ff1d007388 */ /* 0x000fe40000000800 */
[----:B------:R-:W-:Y:S02]  /*0940*/  LOP3.LUT R4, R5, 0x7c00, RZ, 0xc0, !PT ;  /* 0x00007c0005047812 */ /* 0x000fe400078ec0ff */
[----:B------:R-:W-:Y:S02]  /*0950*/  STS [R29+0x3000], RZ ;  /* 0x003000ff1d007388 */ /* 0x000fe40000000800 */
[----:B------:R-:W-:Y:S02]  /*0960*/  IADD3 R37, PT, PT, R6, R29, R4 ;  /* 0x0000001d06257210 */ /* 0x000fe40007ffe004 */
[----:B------:R-:W-:Y:S01]  /*0970*/  STS [R29+0x3400], RZ ;  /* 0x003400ff1d007388 */ /* 0x000fe20000000800 */
[----:B------:R-:W-:-:S03]  /*0980*/  SHF.R.U32.HI R4, RZ, UR6, R12 ;  /* 0x00000006ff047c19 */ /* 0x000fc6000801160c */
        /* <DEDUP_REMOVED lines=10> */
[----:B------:R-:W-:-:S03]  /*0a30*/  IADD3 R39, PT, PT, R39, R29, R6 ;  /* 0x0000001d27277210 */ /* 0x000fc60007ffe006 */
[----:B------:R-:W-:Y:S04]  /*0a40*/  STS [R29+0x4c00], RZ ;  /* 0x004c00ff1d007388 */ /* 0x000fe80000000800 */
        /* <DEDUP_REMOVED lines=13> */
[----:B------:R-:W0:Y:S02]  /*0b20*/  LDS.U16 R34, [R36] ;  /* 0x0000000024227984 */ /* 0x000e240000000400 */
[----:B0-----:R-:W-:-:S05]  /*0b30*/  VIADD R5, R34, 0x1 ;  /* 0x0000000122057836 */ /* 0x001fca0000000000 */
[----:B------:R0:W-:Y:S04]  /*0b40*/  STS.U16 [R36], R5 ;  /* 0x0000000524007388 */ /* 0x0001e80000000400 */
[----:B------:R-:W1:Y:S01]  /*0b50*/  LDS.U16 R38, [R37] ;  /* 0x0000000025267984 */ /* 0x000e620000000400 */
[----:B0-----:R-:W-:-:S04]  /*0b60*/  SHF.R.U32.HI R5, RZ, UR6, R13 ;  /* 0x00000006ff057c19 */ /* 0x001fc8000801160d */
[----:B------:R-:W-:-:S05]  /*0b70*/  LOP3.LUT R5, R5, UR4, RZ, 0xc0, !PT ;  /* 0x0000000405057c12 */ /* 0x000fca000f8ec0ff */
[----:B------:R-:W-:Y:S01]  /*0b80*/  IMAD.SHL.U32 R6, R5, 0x400, RZ ;  /* 0x0000040005067824 */ /* 0x000fe200078e00ff */
[----:B------:R-:W-:-:S04]  /*0b90*/  SHF.R.U32.HI R5, RZ, 0x4, R5 ;  /* 0x00000004ff057819 */ /* 0x000fc80000011605 */
[----:B------:R-:W-:Y:S02]  /*0ba0*/  LOP3.LUT R8, R6, 0x7c00, RZ, 0xc0, !PT ;  /* 0x00007c0006087812 */ /* 0x000fe400078ec0ff */
[----:B------:R-:W-:-:S04]  /*0bb0*/  LOP3.LUT R5, R5, 0xffffffe, RZ, 0xc0, !PT ;  /* 0x0ffffffe05057812 */ /* 0x000fc800078ec0ff */
[----:B------:R-:W-:Y:S01]  /*0bc0*/  IADD3 R41, PT, PT, R5, R29, R8 ;  /* 0x0000001d05297210 */ /* 0x000fe20007ffe008 */
[----:B-1----:R-:W-:-:S05]  /*0bd0*/  VIADD R4, R38, 0x1 ;  /* 0x0000000126047836 */ /* 0x002fca0000000000 */
[----:B------:R0:W-:Y:S04]  /*0be0*/  STS.U16 [R37], R4 ;  /* 0x0000000425007388 */ /* 0x0001e80000000400 */
[----:B------:R-:W1:Y:S01]  /*0bf0*/  LDS.U16 R40, [R39] ;  /* 0x0000000027287984 */ /* 0x000e620000000400 */
[----:B0-----:R-:W-:-:S04]  /*0c00*/  SHF.R.U32.HI R4, RZ, UR6, R14 ;  /* 0x00000006ff047c19 */ /* 0x001fc8000801160e */
[----:B------:R-:W-:-:S05]  /*0c10*/  LOP3.LUT R4, R4, UR4, RZ, 0xc0, !PT ;  /* 0x0000000404047c12 */ /* 0x000fca000f8ec0ff */
[----:B------:R-:W-:Y:S01]  /*0c20*/  IMAD.SHL.U32 R5, R4, 0x400, RZ ;  /* 0x0000040004057824 */ /* 0x000fe200078e00ff */
[----:B------:R-:W-:-:S04]  /*0c30*/  SHF.R.U32.HI R4, RZ, 0x4, R4 ;  /* 0x00000004ff047819 */ /* 0x000fc80000011604 */
[----:B------:R-:W-:Y:S02]  /*0c40*/  LOP3.LUT R8, R5, 0x7c00, RZ, 0xc0, !PT ;  /* 0x00007c0005087812 */ /* 0x000fe400078ec0ff */
[----:B------:R-:W-:Y:S02]  /*0c50*/  LOP3.LUT R43, R4, 0xffffffe, RZ, 0xc0, !PT ;  /* 0x0ffffffe042b7812 */ /* 0x000fe400078ec0ff */
[----:B------:R-:W-:Y:S02]  /*0c60*/  SHF.R.U32.HI R5, RZ, UR6, R15 ;  /* 0x00000006ff057c19 */ /* 0x000fe4000801160f */
[----:B------:R-:W-:Y:S02]  /*0c70*/  IADD3 R43, PT, PT, R43, R29, R8 ;  /* 0x0000001d2b2b7210 */ /* 0x000fe40007ffe008 */
[----:B------:R-:W-:Y:S01]  /*0c80*/  LOP3.LUT R5, R5, UR4, RZ, 0xc0, !PT ;  /* 0x0000000405057c12 */ /* 0x000fe2000f8ec0ff */
[----:B-1----:R-:W-:-:S05]  /*0c90*/  VIADD R6, R40, 0x1 ;  /* 0x0000000128067836 */ /* 0x002fca0000000000 */
[----:B------:R0:W-:Y:S04]  /*0ca0*/  STS.U16 [R39], R6 ;  /* 0x0000000627007388 */ /* 0x0001e80000000400 */
[----:B------:R-:W1:Y:S01]  /*0cb0*/  LDS.U16 R42, [R41] ;  /* 0x00000000292a7984 */ /* 0x000e620000000400 */
[----:B0-----:R-:W-:Y:S01]  /*0cc0*/  IMAD.SHL.U32 R6, R5, 0x400, RZ ;  /* 0x0000040005067824 */ /* 0x001fe200078e00ff */
        /* <DEDUP_REMOVED lines=127> */
[----:B0-----:R-:W-:Y:S01]  /*14c0*/  SHF.R.U32.HI R4, RZ, UR6, R30 ;  /* 0x00000006ff047c19 */ /* 0x001fe2000801161e */
[----:B------:R-:W0:Y:S03]  /*14d0*/  S2UR UR6, SR_CgaCtaId ;  /* 0x00000000000679c3 */ /* 0x000e260000008800 */
[----:B------:R-:W-:Y:S01]  /*14e0*/  LOP3.LUT R4, R4, UR4, RZ, 0xc0, !PT ;  /* 0x0000000404047c12 */ /* 0x000fe2000f8ec0ff */
[----:B------:R-:W-:-:S04]  /*14f0*/  UMOV UR4, 0x400 ;  /* 0x0000040000047882 */ /* 0x000fc80000000000 */
[----:B------:R-:W-:Y:S01]  /*1500*/  IMAD.SHL.U32 R5, R4, 0x400, RZ ;  /* 0x0000040004057824 */ /* 0x000fe200078e00ff */
[----:B------:R-:W-:-:S04]  /*1510*/  SHF.R.U32.HI R4, RZ, 0x4, R4 ;  /* 0x00000004ff047819 */ /* 0x000fc80000011604 */
[----:B------:R-:W-:Y:S02]  /*1520*/  LOP3.LUT R8, R5, 0x7c00, RZ, 0xc0, !PT ;  /* 0x00007c0005087812 */ /* 0x000fe400078ec0ff */
[----:B------:R-:W-:-:S04]  /*1530*/  LOP3.LUT R71, R4, 0xffffffe, RZ, 0xc0, !PT ;  /* 0x0ffffffe04477812 */ /* 0x000fc800078ec0ff */
[----:B------:R-:W-:Y:S01]  /*1540*/  IADD3 R71, PT, PT, R71, R29, R8 ;  /* 0x0000001d47477210 */ /* 0x000fe20007ffe008 */
[----:B0-----:R-:W-:Y:S01]  /*1550*/  ULEA UR4, UR6, UR4, 0x18 ;  /* 0x0000000406047291 */ /* 0x001fe2000f8ec0ff */
[----:B-1----:R-:W-:-:S05]  /*1560*/  VIADD R6, R68, 0x1 ;  /* 0x0000000144067836 */ /* 0x002fca0000000000 */
[----:B------:R-:W-:Y:S04]  /*1570*/  STS.U16 [R67], R6 ;  /* 0x0000000643007388 */ /* 0x000fe80000000400 */
[----:B------:R-:W0:Y:S02]  /*1580*/  LDS.U16 R70, [R69] ;  /* 0x0000000045467984 */ /* 0x000e240000000400 */
[----:B0-----:R-:W-:-:S05]  /*1590*/  VIADD R4, R70, 0x1 ;  /* 0x0000000146047836 */ /* 0x001fca0000000000 */
[----:B------:R-:W-:Y:S04]  /*15a0*/  STS.U16 [R69], R4 ;  /* 0x0000000445007388 */ /* 0x000fe80000000400 */
[----:B------:R-:W0:Y:S02]  /*15b0*/  LDS.U16 R72, [R71] ;  /* 0x0000000047487984 */ /* 0x000e240000000400 */
[----:B0-----:R-:W-:-:S05]  /*15c0*/  VIADD R6, R72, 0x1 ;  /* 0x0000000148067836 */ /* 0x001fca0000000000 */
[----:B------:R-:W-:Y:S01]  /*15d0*/  STS.U16 [R71], R6 ;  /* 0x0000000647007388 */ /* 0x000fe20000000400 */
[----:B------:R-:W-:Y:S06]  /*15e0*/  BAR.SYNC.DEFER_BLOCKING 0x0 ;  /* 0x0000000000007b1d */ /* 0x000fec0000010000 */
[----:B------:R-:W-:Y:S04]  /*15f0*/  LDS R73, [R31] ;  /* 0x000000001f497984 */ /* 0x000fe80000000800 */
[----:B------:R-:W0:Y:S04]  /*1600*/  LDS R74, [R31+0x4] ;  /* 0x000004001f4a7984 */ /* 0x000e280000000800 */
        /* <DEDUP_REMOVED lines=12> */
[----:B-1----:R-:W-:-:S03]  /*16d0*/  IMAD.IADD R75, R75, 0x1, R74 ;  /* 0x000000014b4b7824 */ /* 0x002fc600078e024a */
[----:B------:R-:W1:Y:S01]  /*16e0*/  LDS R86, [R31+0x34] ;  /* 0x000034001f567984 */ /* 0x000e620000000800 */
[----:B--2---:R-:W-:-:S03]  /*16f0*/  IMAD.IADD R76, R76, 0x1, R75 ;  /* 0x000000014c4c7824 */ /* 0x004fc600078e024b */
[----:B------:R-:W2:Y:S01]  /*1700*/  LDS R87, [R31+0x38] ;  /* 0x000038001f577984 */ /* 0x000ea20000000800 */
[----:B---3--:R-:W-:-:S03]  /*1710*/  IMAD.IADD R77, R77, 0x1, R76 ;  /* 0x000000014d4d7824 */ /* 0x008fc600078e024c */
[----:B------:R-:W3:Y:S01]  /*1720*/  LDS R88, [R31+0x3c] ;  /* 0x00003c001f587984 */ /* 0x000ee20000000800 */
[----:B----4-:R-:W-:-:S03]  /*1730*/  IMAD.IADD R78, R78, 0x1, R77 ;  /* 0x000000014e4e7824 */ /* 0x010fc600078e024d */
[----:B------:R-:W4:Y:S01]  /*1740*/  LDS R89, [R31+0x40] ;  /* 0x000040001f597984 */ /* 0x000f220000000800 */
[----:B-----5:R-:W-:-:S03]  /*1750*/  IMAD.IADD R79, R79, 0x1, R78 ;  /* 0x000000014f4f7824 */ /* 0x020fc600078e024e */
[----:B------:R-:W5:Y:S01]  /*1760*/  LDS R90, [R31+0x44] ;  /* 0x000044001f5a7984 */ /* 0x000f620000000800 */
[----:B------:R-:W-:-:S03]  /*1770*/  IMAD.IADD R80, R80, 0x1, R79 ;  /* 0x0000000150507824 */ /* 0x000fc600078e024f */
        /* <DEDUP_REMOVED lines=29> */
[----:B------:R-:W-:-:S04]  /*1950*/  IMAD.IADD R95, R95, 0x1, R94 ;  /* 0x000000015f5f7824 */ /* 0x000fc800078e025e */
[----:B0-----:R-:W-:-:S04]  /*1960*/  IMAD.IADD R96, R96, 0x1, R95 ;  /* 0x0000000160607824 */ /* 0x001fc800078e025f */
[----:B-1----:R-:W-:-:S04]  /*1970*/  IMAD.IADD R97, R97, 0x1, R96 ;  /* 0x0000000161617824 */ /* 0x002fc800078e0260 */
[----:B--2---:R-:W-:-:S04]  /*1980*/  IMAD.IADD R98, R98, 0x1, R97 ;  /* 0x0000000162627824 */ /* 0x004fc800078e0261 */
[----:B---3--:R-:W-:-:S04]  /*1990*/  IMAD.IADD R99, R99, 0x1, R98 ;  /* 0x0000000163637824 */ /* 0x008fc800078e0262 */
[----:B----4-:R-:W-:-:S04]  /*19a0*/  IMAD.IADD R100, R100, 0x1, R99 ;  /* 0x0000000164647824 */ /* 0x010fc800078e0263 */
[----:B-----5:R-:W-:-:S04]  /*19b0*/  IMAD.IADD R101, R101, 0x1, R100 ;  /* 0x0000000165657824 */ /* 0x020fc800078e0264 */
[----:B------:R-:W-:-:S04]  /*19c0*/  IMAD.IADD R102, R102, 0x1, R101 ;  /* 0x0000000166667824 */ /* 0x000fc800078e0265 */
[----:B------:R-:W-:-:S04]  /*19d0*/  IMAD.IADD R103, R103, 0x1, R102 ;  /* 0x0000000167677824 */ /* 0x000fc800078e0266 */
[----:B------:R-:W-:-:S04]  /*19e0*/  IMAD.IADD R104, R104, 0x1, R103 ;  /* 0x0000000168687824 */ /* 0x000fc800078e0267 */
[----:B------:R-:W-:-:S05]  /*19f0*/  IMAD.IADD R106, R5, 0x1, R104 ;  /* 0x00000001056a7824 */ /* 0x000fca00078e0268 */
        /* <DEDUP_REMOVED lines=8> */
[----:B------:R-:W0:Y:S02]  /*1a80*/  SHFL.UP P0, R107, R108, 0x10, RZ ;  /* 0x060000006c6b7989 */ /* 0x000e2400000000ff */
[----:B0-----:R-:W-:Y:S01]  /*1a90*/  @P0 IMAD.IADD R107, R108, 0x1, R107 ;  /* 0x000000016c6b0824 */ /* 0x001fe200078e026b */
[----:B------:R-:W-:-:S03]  /*1aa0*/  ISETP.NE.AND P0, PT, R105, 0x1, PT ;  /* 0x000000016900780c */ /* 0x000fc60003f05270 */
[----:B------:R-:W-:Y:S01]  /*1ab0*/  IMAD.IADD R106, R107, 0x1, -R106 ;  /* 0x000000016b6a7824 */ /* 0x000fe200078e0a6a */
[----:B------:R-:W-:Y:S01]  /*1ac0*/  @!P1 STS [R32+0x8400], R107 ;  /* 0x0084006b20009388 */ /* 0x000fe20000000800 */
[----:B------:R-:W-:Y:S01]  /*1ad0*/  BAR.SYNC.DEFER_BLOCKING 0x0 ;  /* 0x0000000000007b1d */ /* 0x000fe20000010000 */
[----:B------:R-:W-:-:S05]  /*1ae0*/  ISETP.NE.AND P1, PT, R105, 0x4, PT ;  /* 0x000000046900780c */ /* 0x000fca0003f25270 */
[----:B------:R-:W0:Y:S04]  /*1af0*/  LDS.128 R4, [UR4+0x8400] ;  /* 0x00840004ff047984 */ /* 0x000e280008000c00 */
[----:B------:R-:W1:Y:S01]  /*1b00*/  LDS.128 R8, [UR4+0x8410] ;  /* 0x00841004ff087984 */ /* 0x000e620008000c00 */
[C---:B0-----:R-:W-:Y:S01]  /*1b10*/  SEL R35, R4.reuse, R35, !P0 ;  /* 0x0000002304237207 */ /* 0x041fe20004000000 */
[----:B------:R-:W-:Y:S01]  /*1b20*/  IMAD.IADD R5, R4, 0x1, R5 ;  /* 0x0000000104057824 */ /* 0x000fe200078e0205 */
[----:B------:R-:W-:-:S03]  /*1b30*/  ISETP.NE.AND P0, PT, R105, 0x2, PT ;  /* 0x000000026900780c */ /* 0x000fc60003f05270 */
[----:B------:R-:W-:Y:S01]  /*1b40*/  IMAD.IADD R6, R6, 0x1, R5 ;  /* 0x0000000106067824 */ /* 0x000fe200078e0205 */
[----:B------:R-:W-:Y:S02]  /*1b50*/  SEL R35, R5, R35, !P0 ;  /* 0x0000002305237207 */ /* 0x000fe40004000000 */
[----:B------:R-:W-:Y:S01]  /*1b60*/  ISETP.NE.AND P0, PT, R105, 0x3, PT ;  /* 0x000000036900780c */ /* 0x000fe20003f05270 */
[----:B------:R-:W-:-:S03]  /*1b70*/  IMAD.IADD R7, R7, 0x1, R6 ;  /* 0x0000000107077824 */ /* 0x000fc600078e0206 */
[----:B------:R-:W-:Y:S01]  /*1b80*/  SEL R35, R6, R35, !P0 ;  /* 0x0000002306237207 */ /* 0x000fe20004000000 */
[----:B-1----:R-:W-:Y:S01]  /*1b90*/  IMAD.IADD R8, R7, 0x1, R8 ;  /* 0x0000000107087824 */ /* 0x002fe200078e0208 */
[----:B------:R-:W-:Y:S02]  /*1ba0*/  ISETP.NE.AND P0, PT, R105, 0x5, PT ;  /* 0x000000056900780c */ /* 0x000fe40003f05270 */
[----:B------:R-:W-:Y:S01]  /*1bb0*/  SEL R35, R7, R35, !P1 ;  /* 0x0000002307237207 */ /* 0x000fe20004800000 */
[----:B------:R-:W-:Y:S01]  /*1bc0*/  IMAD.IADD R9, R9, 0x1, R8 ;  /* 0x0000000109097824 */ /* 0x000fe200078e0208 */
[----:B------:R-:W-:Y:S02]  /*1bd0*/  ISETP.NE.AND P1, PT, R23, RZ, PT ;  /* 0x000000ff1700720c */ /* 0x000fe40003f25270 */
[----:B------:R-:W-:Y:S01]  /*1be0*/  SEL R35, R8, R35, !P0 ;  /* 0x0000002308237207 */ /* 0x000fe20004000000 */
[----:B------:R-:W-:Y:S01]  /*1bf0*/  IMAD.IADD R10, R10, 0x1, R9 ;  /* 0x000000010a0a7824 */ /* 0x000fe200078e0209 */
[----:B------:R-:W-:-:S02]  /*1c00*/  ISETP.GT.U32.AND P0, PT, R0, 0x1f, PT ;  /* 0x0000001f0000780c */ /* 0x000fc40003f04070 */
[----:B------:R-:W-:Y:S01]  /*1c10*/  SEL R35, R9, R35, !P2 ;  /* 0x0000002309237207 */ /* 0x000fe20005000000 */
[----:B------:R-:W-:Y:S01]  /*1c20*/  IMAD.IADD R11, R11, 0x1, R10 ;  /* 0x000000010b0b7824 */ /* 0x000fe200078e020a */
[----:B------:R-:W-:Y:S02]  /*1c30*/  ISETP.GT.U32.OR P2, PT, R0, 0x1f, P1 ;  /* 0x0000001f0000780c */ /* 0x000fe40000f44470 */
[----:B------:R-:W-:Y:S02]  /*1c40*/  SEL R4, R106, RZ, P1 ;  /* 0x000000ff6a047207 */ /* 0x000fe40000800000 */
[----:B------:R-:W-:-:S05]  /*1c50*/  SEL R35, R10, R35, !P3 ;  /* 0x000000230a237207 */ /* 0x000fca0005800000 */
[----:B------:R-:W-:Y:S01]  /*1c60*/  @P0 IMAD.IADD R106, R35, 0x1, R4 ;  /* 0x00000001236a0824 */ /* 0x000fe200078e0204 */
[----:B------:R-:W-:-:S03]  /*1c70*/  ISETP.NE.AND P0, PT, R0, RZ, PT ;  /* 0x000000ff0000720c */ /* 0x000fc60003f05270 */
[----:B------:R-:W-:-:S05]  /*1c80*/  @!P2 IMAD.U32 R106, R11, 0x10000, RZ ;  /* 0x000100000b6aa824 */ /* 0x000fca00078e00ff */
[----:B------:R-:W-:Y:S01]  /*1c90*/  @!P2 STS [UR4+0x8428], R106 ;  /* 0x0084286aff00a988 */ /* 0x000fe20008000804 */
[----:B------:R-:W-:Y:S06]  /*1ca0*/  BAR.SYNC.DEFER_BLOCKING 0x0 ;  /* 0x0000000000007b1d */ /* 0x000fec0000010000 */
[----:B------:R-:W0:Y:S02]  /*1cb0*/  LDS R4, [UR4+0x8428] ;  /* 0x00842804ff047984 */ /* 0x000e240008000800 */
[----:B0-----:R-:W-:-:S05]  /*1cc0*/  SEL R5, R4, RZ, P0 ;  /* 0x000000ff04057207 */ /* 0x001fca0000000000 */
[----:B------:R-:W-:-:S04]  /*1cd0*/  IMAD.IADD R4, R5, 0x1, R106 ;  /* 0x0000000105047824 */ /* 0x000fc800078e026a */
[--C-:B------:R-:W-:Y:S01]  /*1ce0*/  IMAD.IADD R6, R73, 0x1, R4.reuse ;  /* 0x0000000149067824 */ /* 0x100fe200078e0204 */
[----:B------:R-:W-:Y:S01]  /*1cf0*/  STS [R31], R4 ;  /* 0x000000041f007388 */ /* 0x000fe20000000800 */
[--C-:B------:R-:W-:Y:S02]  /*1d00*/  IMAD.IADD R74, R74, 0x1, R4.reuse ;  /* 0x000000014a4a7824 */ /* 0x100fe400078e0204 */
[--C-:B------:R-:W-:Y:S01]  /*1d10*/  IMAD.IADD R8, R75, 0x1, R4.reuse ;  /* 0x000000014b087824 */ /* 0x100fe200078e0204 */
[----:B------:R-:W-:Y:S01]  /*1d20*/  STS [R31+0x4], R6 ;  /* 0x000004061f007388 */ /* 0x000fe20000000800 */
[--C-:B------:R-:W-:Y:S02]  /*1d30*/  IMAD.IADD R76, R76, 0x1, R4.reuse ;  /* 0x000000014c4c7824 */ /* 0x100fe400078e0204 */
[--C-:B------:R-:W-:Y:S01]  /*1d40*/  IMAD.IADD R10, R77, 0x1, R4.reuse ;  /* 0x000000014d0a7824 */ /* 0x100fe200078e0204 */
[----:B------:R-:W-:Y:S01]  /*1d50*/  STS [R31+0x8], R74 ;  /* 0x0000084a1f007388 */ /* 0x000fe20000000800 */
[----:B------:R-:W-:-:S02]  /*1d60*/  IMAD.IADD R78, R78, 0x1, R4 ;  /* 0x000000014e4e7824 */ /* 0x000fc400078e0204 */
[--C-:B------:R-:W-:Y:S01]  /*1d70*/  IMAD.IADD R106, R79, 0x1, R4.reuse ;  /* 0x000000014f6a7824 */ /* 0x100fe200078e0204 */
[----:B------:R-:W-:Y:S01]  /*1d80*/  STS [R31+0xc], R8 ;  /* 0x00000c081f007388 */ /* 0x000fe20000000800 */
        /* <DEDUP_REMOVED lines=36> */
[----:B------:R-:W-:-:S03]  /*1fd0*/  IMAD.IADD R104, R104, 0x1, R4 ;  /* 0x0000000168687824 */ /* 0x000fc600078e0204 */
[----:B------:R-:W-:Y:S04]  /*1fe0*/  STS [R31+0x40], R88 ;  /* 0x000040581f007388 */ /* 0x000fe80000000800 */
        /* <DEDUP_REMOVED lines=15> */
[----:B------:R-:W-:Y:S01]  /*20e0*/  STS [R31+0x80], R104 ;  /* 0x000080681f007388 */ /* 0x000fe20000000800 */
[----:B------:R-:W-:Y:S06]  /*20f0*/  BAR.SYNC.DEFER_BLOCKING 0x0 ;  /* 0x0000000000007b1d */ /* 0x000fec0000010000 */
[----:B------:R-:W0:Y:S04]  /*2100*/  LDS.U16 R5, [R36] ;  /* 0x0000000024057984 */ /* 0x000e280000000400 */
[----:B------:R-:W1:Y:S04]  /*2110*/  LDS.U16 R37, [R37] ;  /* 0x0000000025257984 */ /* 0x000e680000000400 */
[----:B------:R-:W2:Y:S04]  /*2120*/  LDS.U16 R39, [R39] ;  /* 0x0000000027277984 */ /* 0x000ea80000000400 */
[----:B------:R-:W3:Y:S04]  /*2130*/  LDS.U16 R41, [R41] ;  /* 0x0000000029297984 */ /* 0x000ee80000000400 */
[----:B------:R-:W4:Y:S04]  /*2140*/  LDS.U16 R43, [R43] ;  /* 0x000000002b2b7984 */ /* 0x000f280000000400 */
[----:B------:R-:W5:Y:S04]  /*2150*/  LDS.U16 R45, [R45] ;  /* 0x000000002d2d7984 */ /* 0x000f680000000400 */
[----:B------:R-:W5:Y:S04]  /*2160*/  LDS.U16 R47, [R47] ;  /* 0x000000002f2f7984 */ /* 0x000f680000000400 */
[----:B------:R-:W5:Y:S04]  /*2170*/  LDS.U16 R49, [R49] ;  /* 0x0000000031317984 */ /* 0x000f680000000400 */
[----:B------:R-:W5:Y:S04]  /*2180*/  LDS.U16 R51, [R51] ;  /* 0x0000000033337984 */ /* 0x000f680000000400 */
[----:B------:R-:W5:Y:S04]  /*2190*/  LDS.U16 R53, [R53] ;  /* 0x0000000035357984 */ /* 0x000f680000000400 */
[----:B------:R-:W5:Y:S01]  /*21a0*/  LDS.U16 R55, [R55] ;  /* 0x0000000037377984 */ /* 0x000f620000000400 */
[----:B0-----:R-:W-:-:S03]  /*21b0*/  IMAD.IADD R5, R34, 0x1, R5 ;  /* 0x0000000122057824 */ /* 0x001fc600078e0205 */
[----:B------:R-:W0:Y:S01]  /*21c0*/  LDS.U16 R57, [R57] ;  /* 0x0000000039397984 */ /* 0x000e220000000400 */
[----:B-1----:R-:W-:-:S03]  /*21d0*/  IMAD.IADD R37, R38, 0x1, R37 ;  /* 0x0000000126257824 */ /* 0x002fc600078e0225 */
[----:B------:R-:W1:Y:S01]  /*21e0*/  LDS.U16 R59, [R59] ;  /* 0x000000003b3b7984 */ /* 0x000e620000000400 */
[----:B--2---:R-:W-:-:S03]  /*21f0*/  IMAD.IADD R39, R40, 0x1, R39 ;  /* 0x0000000128277824 */ /* 0x004fc600078e0227 */
[----:B------:R-:W2:Y:S01]  /*2200*/  LDS.U16 R61, [R61] ;  /* 0x000000003d3d7984 */ /* 0x000ea20000000400 */
[----:B---3--:R-:W-:-:S03]  /*2210*/  IMAD.IADD R41, R42, 0x1, R41 ;  /* 0x000000012a297824 */ /* 0x008fc600078e0229 */
[----:B------:R-:W3:Y:S01]  /*2220*/  LDS.U16 R63, [R63] ;  /* 0x000000003f3f7984 */ /* 0x000ee20000000400 */
[----:B----4-:R-:W-:-:S03]  /*2230*/  IMAD.IADD R43, R44, 0x1, R43 ;  /* 0x000000012c2b7824 */ /* 0x010fc600078e022b */
[----:B------:R-:W4:Y:S01]  /*2240*/  LDS.U16 R65, [R65] ;  /* 0x0000000041417984 */ /* 0x000f220000000400 */
[----:B-----5:R-:W-:-:S03]  /*2250*/  IMAD.IADD R45, R46, 0x1, R45 ;  /* 0x000000012e2d7824 */ /* 0x020fc600078e022d */
[----:B------:R-:W5:Y:S01]  /*2260*/  LDS.U16 R67, [R67] ;  /* 0x0000000043437984 */ /* 0x000f620000000400 */
[----:B------:R-:W-:-:S03]  /*2270*/  IMAD.IADD R47, R48, 0x1, R47 ;  /* 0x00000001302f7824 */ /* 0x000fc600078e022f */
[----:B------:R-:W5:Y:S01]  /*2280*/  LDS.U16 R69, [R69] ;  /* 0x0000000045457984 */ /* 0x000f620000000400 */
[----:B------:R-:W-:-:S03]  /*2290*/  IMAD.IADD R49, R50, 0x1, R49 ;  /* 0x0000000132317824 */ /* 0x000fc600078e0231 */
[----:B------:R-:W5:Y:S01]  /*22a0*/  LDS.U16 R71, [R71] ;  /* 0x0000000047477984 */ /* 0x000f620000000400 */
[----:B------:R-:W-:Y:S02]  /*22b0*/  IMAD.IADD R51, R52, 0x1, R51 ;  /* 0x0000000134337824 */ /* 0x000fe400078e0233 */
[----:B------:R-:W-:Y:S02]  /*22c0*/  IMAD.IADD R53, R54, 0x1, R53 ;  /* 0x0000000136357824 */ /* 0x000fe400078e0235 */
[----:B------:R-:W-:Y:S02]  /*22d0*/  IMAD.IADD R55, R56, 0x1, R55 ;  /* 0x0000000138377824 */ /* 0x000fe400078e0237 */
[----:B0-----:R-:W-:Y:S02]  /*22e0*/  IMAD.IADD R57, R58, 0x1, R57 ;  /* 0x000000013a397824 */ /* 0x001fe400078e0239 */
[----:B-1----:R-:W-:Y:S02]  /*22f0*/  IMAD.IADD R59, R60, 0x1, R59 ;  /* 0x000000013c3b7824 */ /* 0x002fe400078e023b */
[----:B--2---:R-:W-:-:S02]  /*2300*/  IMAD.IADD R61, R62, 0x1, R61 ;  /* 0x000000013e3d7824 */ /* 0x004fc400078e023d */
[----:B---3--:R-:W-:Y:S02]  /*2310*/  IMAD.IADD R63, R64, 0x1, R63 ;  /* 0x00000001403f7824 */ /* 0x008fe400078e023f */
[----:B----4-:R-:W-:Y:S02]  /*2320*/  IMAD.IADD R65, R66, 0x1, R65 ;  /* 0x0000000142417824 */ /* 0x010fe400078e0241 */
[----:B-----5:R-:W-:Y:S02]  /*2330*/  IMAD.IADD R67, R68, 0x1, R67 ;  /* 0x0000000144437824 */ /* 0x020fe400078e0243 */
[----:B------:R-:W-:Y:S02]  /*2340*/  IMAD.IADD R69, R70, 0x1, R69 ;  /* 0x0000000146457824 */ /* 0x000fe400078e0245 */
[----:B------:R-:W-:Y:S01]  /*2350*/  IMAD.IADD R71, R72, 0x1, R71 ;  /* 0x0000000148477824 */ /* 0x000fe200078e0247 */
[----:B------:R-:W-:Y:S06]  /*2360*/  BAR.SYNC.DEFER_BLOCKING 0x0 ;  /* 0x0000000000007b1d */ /* 0x000fec0000010000 */
[----:B------:R-:W-:Y:S05]  /*2370*/  BRA.U UP0, `(.L_x_216) ;  /* 0x0000000100f87547 */ /* 0x000fea000b800000 */
[----:B------:R-:W-:Y:S01]  /*2380*/  LEA R5, R5, UR4, 0x2 ;  /* 0x0000000405057c11 */ /* 0x000fe2000f8e10ff */
[----:B------:R-:W-:Y:S01]  /*2390*/  UIADD3 UR8, UPT, UPT, UR8, 0x6, URZ ;  /* 0x0000000608087890 */ /* 0x000fe2000fffe0ff */
[----:B------:R-:W-:Y:S01]  /*23a0*/  LEA R4, R37, UR4, 0x2 ;  /* 0x0000000425047c11 */ /* 0x000fe2000f8e10ff */
[----:B------:R-:W-:Y:S01]  /*23b0*/  UIADD3 UR5, UPT, UPT, UR5, -0x6, URZ ;  /* 0xfffffffa05057890 */ /* 0x000fe2000fffe0ff */
[----:B------:R-:W-:Y:S01]  /*23c0*/  LEA R7, R39, UR4, 0x2 ;  /* 0x0000000427077c11 */ /* 0x000fe2000f8e10ff */
[----:B------:R0:W-:Y:S01]  /*23d0*/  STS [R5], R2 ;  /* 0x0000000205007388 */ /* 0x0001e20000000800 */
[----:B------:R-:W-:Y:S02]  /*23e0*/  LEA R6, R41, UR4, 0x2 ;  /* 0x0000000429067c11 */ /* 0x000fe4000f8e10ff */
[----:B------:R-:W-:Y:S01]  /*23f0*/  LEA R9, R43, UR4, 0x2 ;  /* 0x000000042b097c11 */ /* 0x000fe2000f8e10ff */
[----:B------:R1:W-:Y:S01]  /*2400*/  STS [R4], R3 ;  /* 0x0000000304007388 */ /* 0x0003e20000000800 */
[----:B------:R-:W-:-:S02]  /*2410*/  LEA R8, R45, UR4, 0x2 ;  /* 0x000000042d087c11 */ /* 0x000fc4000f8e10ff */
[----:B------:R-:W-:Y:S01]  /*2420*/  LEA R11, R47, UR4, 0x2 ;  /* 0x000000042f0b7c11 */ /* 0x000fe2000f8e10ff */
[----:B------:R2:W-:Y:S01]  /*2430*/  STS [R7], R12 ;  /* 0x0000000c07007388 */ /* 0x0005e20000000800 */
[----:B------:R-:W-:Y:S02]  /*2440*/  LEA R10, R49, UR4, 0x2 ;  /* 0x00000004310a7c11 */ /* 0x000fe4000f8e10ff */
[----:B0-----:R-:W-:Y:S01]  /*2450*/  LEA R5, R51, UR4, 0x2 ;  /* 0x0000000433057c11 */ /* 0x001fe2000f8e10ff */
[----:B------:R0:W-:Y:S01]  /*2460*/  STS [R6], R13 ;  /* 0x0000000d06007388 */ /* 0x0001e20000000800 */
[----:B------:R-:W-:Y:S02]  /*2470*/  LEA R2, R53, UR4, 0x2 ;  /* 0x0000000435027c11 */ /* 0x000fe4000f8e10ff */
[----:B-1----:R-:W-:Y:S01]  /*2480*/  LEA R3, R55, UR4, 0x2 ;  /* 0x0000000437037c11 */ /* 0x002fe2000f8e10ff */
[----:B------:R1:W-:Y:S01]  /*2490*/  STS [R9], R14 ;  /* 0x0000000e09007388 */ /* 0x0003e20000000800 */
[----:B------:R-:W-:-:S02]  /*24a0*/  LEA R4, R57, UR4, 0x2 ;  /* 0x0000000439047c11 */ /* 0x000fc4000f8e10ff */
[----:B--2---:R-:W-:Y:S01]  /*24b0*/  LEA R7, R59, UR4, 0x2 ;  /* 0x000000043b077c11 */ /* 0x004fe2000f8e10ff */
[----:B------:R2:W-:Y:S01]  /*24c0*/  STS [R8], R15 ;  /* 0x0000000f08007388 */ /* 0x0005e20000000800 */
[----:B0-----:R-:W-:-:S03]  /*24d0*/  LEA R6, R63, UR4, 0x2 ;  /* 0x000000043f067c11 */ /* 0x001fc6000f8e10ff */
[----:B------:R0:W-:Y:S01]  /*24e0*/  STS [R11], R16 ;  /* 0x000000100b007388 */ /* 0x0001e20000000800 */
[----:B-1----:R-:W-:-:S03]  /*24f0*/  LEA R9, R61, UR4, 0x2 ;  /* 0x000000043d097c11 */ /* 0x002fc6000f8e10ff */
[----:B------:R-:W-:Y:S01]  /*2500*/  STS [R10], R17 ;  /* 0x000000110a007388 */ /* 0x000fe20000000800 */
[----:B--2---:R-:W-:-:S03]  /*2510*/  LEA R8, R67, UR4, 0x2 ;  /* 0x0000000443087c11 */ /* 0x004fc6000f8e10ff */
[----:B------:R1:W-:Y:S01]  /*2520*/  STS [R5], R18 ;  /* 0x0000001205007388 */ /* 0x0003e20000000800 */
[----:B0-----:R-:W-:-:S03]  /*2530*/  LEA R11, R65, UR4, 0x2 ;  /* 0x00000004410b7c11 */ /* 0x001fc6000f8e10ff */
[----:B------:R0:W-:Y:S04]  /*2540*/  STS [R2], R19 ;  /* 0x0000001302007388 */ /* 0x0001e80000000800 */
[----:B------:R2:W-:Y:S01]  /*2550*/  STS [R3], R20 ;  /* 0x0000001403007388 */ /* 0x0005e20000000800 */
[----:B-1----:R-:W-:-:S03]  /*2560*/  LEA R5, R69, UR4, 0x2 ;  /* 0x0000000445057c11 */ /* 0x002fc6000f8e10ff */
[----:B------:R2:W-:Y:S01]  /*2570*/  STS [R4], R21 ;  /* 0x0000001504007388 */ /* 0x0005e20000000800 */
[----:B0-----:R-:W-:-:S03]  /*2580*/  LEA R19, R71, UR4, 0x2 ;  /* 0x0000000447137c11 */ /* 0x001fc6000f8e10ff */
[----:B------:R2:W-:Y:S04]  /*2590*/  STS [R7], R22 ;  /* 0x0000001607007388 */ /* 0x0005e80000000800 */
[----:B------:R2:W-:Y:S04]  /*25a0*/  STS [R9], R24 ;  /* 0x0000001809007388 */ /* 0x0005e80000000800 */
[----:B------:R2:W-:Y:S04]  /*25b0*/  STS [R6], R25 ;  /* 0x0000001906007388 */ /* 0x0005e80000000800 */
[----:B------:R2:W-:Y:S04]  /*25c0*/  STS [R11], R26 ;  /* 0x0000001a0b007388 */ /* 0x0005e80000000800 */
[----:B------:R2:W-:Y:S04]  /*25d0*/  STS [R8], R27 ;  /* 0x0000001b08007388 */ /* 0x0005e80000000800 */
[----:B------:R2:W-:Y:S04]  /*25e0*/  STS [R5], R28 ;  /* 0x0000001c05007388 */ /* 0x0005e80000000800 */
[----:B------:R2:W-:Y:S01]  /*25f0*/  STS [R19], R30 ;  /* 0x0000001e13007388 */ /* 0x0005e20000000800 */
[----:B------:R-:W-:Y:S06]  /*2600*/  BAR.SYNC.DEFER_BLOCKING 0x0 ;  /* 0x0000000000007b1d */ /* 0x000fec0000010000 */
[----:B------:R2:W0:Y:S04]  /*2610*/  LDS R2, [R33] ;  /* 0x0000000021027984 */ /* 0x0004280000000800 */
[----:B------:R2:W1:Y:S04]  /*2620*/  LDS R3, [R33+0x4] ;  /* 0x0000040021037984 */ /* 0x0004680000000800 */
[----:B------:R2:W3:Y:S04]  /*2630*/  LDS R12, [R33+0x8] ;  /* 0x00000800210c7984 */ /* 0x0004e80000000800 */
[----:B------:R2:W4:Y:S04]  /*2640*/  LDS R13, [R33+0xc] ;  /* 0x00000c00210d7984 */ /* 0x0005280000000800 */
[----:B------:R2:W0:Y:S04]  /*2650*/  LDS R14, [R33+0x10] ;  /* 0x00001000210e7984 */ /* 0x0004280000000800 */
        /* <DEDUP_REMOVED lines=13> */
[----:B------:R2:W0:Y:S01]  /*2730*/  LDS R30, [R33+0x48] ;  /* 0x00004800211e7984 */ /* 0x0004220000000800 */
[----:B------:R-:W-:Y:S06]  /*2740*/  BAR.SYNC.DEFER_BLOCKING 0x0 ;  /* 0x0000000000007b1d */ /* 0x000fec0000010000 */
[----:B-1-34-:R-:W-:Y:S05]  /*2750*/  BRA `(.L_x_217) ;  /* 0xffffffdc00f87947 */ /* 0x01afea000383ffff */
.L_x_216:
[----:B------:R-:W-:Y:S01]  /*2760*/  LEA R5, R5, UR4, 0x2 ;  /* 0x0000000405057c11 */ /* 0x000fe2000f8e10ff */
[C---:B------:R-:W-:Y:S01]  /*2770*/  IMAD R33, R0.reuse, -0x48, R33 ;  /* 0xffffffb800217824 */ /* 0x040fe200078e0221 */
[----:B------:R-:W-:Y:S01]  /*2780*/  LEA R4, R37, UR4, 0x2 ;  /* 0x0000000425047c11 */ /* 0x000fe2000f8e10ff */
[----:B------:R-:W-:Y:S01]  /*2790*/  VIADD R11, R0, 0x300 ;  /* 0x00000300000b7836 */ /* 0x000fe20000000000 */
[----:B------:R-:W-:Y:S01]  /*27a0*/  LEA R39, R39, UR4, 0x2 ;  /* 0x0000000427277c11 */ /* 0x000fe2000f8e10ff */
[----:B------:R0:W-:Y:S01]  /*27b0*/  STS [R5], R2 ;  /* 0x0000000205007388 */ /* 0x0001e20000000800 */
[----:B------:R-:W-:Y:S02]  /*27c0*/  LEA R6, R41, UR4, 0x2 ;  /* 0x0000000429067c11 */ /* 0x000fe4000f8e10ff */
[----:B------:R-:W-:Y:S01]  /*27d0*/  LEA R43, R43, UR4, 0x2 ;  /* 0x000000042b2b7c11 */ /* 0x000fe2000f8e10ff */
[----:B------:R1:W-:Y:S01]  /*27e0*/  STS [R4], R3 ;  /* 0x0000000304007388 */ /* 0x0003e20000000800 */
[----:B------:R-:W-:-:S02]  /*27f0*/  LEA R8, R45, UR4, 0x2 ;  /* 0x000000042d087c11 */ /* 0x000fc4000f8e10ff */
[----:B------:R-:W-:Y:S01]  /*2800*/  LEA R47, R47, UR4, 0x2 ;  /* 0x000000042f2f7c11 */ /* 0x000fe2000f8e10ff */
[----:B------:R-:W-:Y:S01]  /*2810*/  STS [R39], R12 ;  /* 0x0000000c27007388 */ /* 0x000fe20000000800 */
[----:B------:R-:W-:Y:S02]  /*2820*/  LEA R10, R49, UR4, 0x2 ;  /* 0x00000004310a7c11 */ /* 0x000fe4000f8e10ff */
[----:B------:R-:W-:Y:S01]  /*2830*/  LEA R51, R51, UR4, 0x2 ;  /* 0x0000000433337c11 */ /* 0x000fe2000f8e10ff */
[----:B------:R2:W-:Y:S01]  /*2840*/  STS [R6], R13 ;  /* 0x0000000d06007388 */ /* 0x0005e20000000800 */
[----:B0-----:R-:W-:Y:S02]  /*2850*/  LEA R2, R53, UR4, 0x2 ;  /* 0x0000000435027c11 */ /* 0x001fe4000f8e10ff */
[----:B------:R-:W-:Y:S01]  /*2860*/  LEA R55, R55, UR4, 0x2 ;  /* 0x0000000437377c11 */ /* 0x000fe2000f8e10ff */
[----:B------:R0:W-:Y:S01]  /*2870*/  STS [R43], R14 ;  /* 0x0000000e2b007388 */ /* 0x0001e20000000800 */
[----:B-1----:R-:W-:-:S02]  /*2880*/  LEA R4, R57, UR4, 0x2 ;  /* 0x0000000439047c11 */ /* 0x002fc4000f8e10ff */
[----:B------:R-:W-:Y:S01]  /*2890*/  LEA R59, R59, UR4, 0x2 ;  /* 0x000000043b3b7c11 */ /* 0x000fe2000f8e10ff */
[----:B------:R1:W-:Y:S01]  /*28a0*/  STS [R8], R15 ;  /* 0x0000000f08007388 */ /* 0x0003e20000000800 */
[----:B------:R-:W-:Y:S01]  /*28b0*/  LEA R61, R61, UR4, 0x2 ;  /* 0x000000043d3d7c11 */ /* 0x000fe2000f8e10ff */
[C---:B--2---:R-:W-:Y:S01]  /*28c0*/  VIADD R13, R0.reuse, 0x500 ;  /* 0x00000500000d7836 */ /* 0x044fe20000000000 */
[----:B------:R-:W-:Y:S01]  /*28d0*/  LEA R6, R63, UR4, 0x2 ;  /* 0x000000043f067c11 */ /* 0x000fe2000f8e10ff */
[----:B------:R-:W-:Y:S01]  /*28e0*/  STS [R47], R16 ;  /* 0x000000102f007388 */ /* 0x000fe20000000800 */
[----:B------:R-:W-:Y:S01]  /*28f0*/  LEA R65, R65, UR4, 0x2 ;  /* 0x0000000441417c11 */ /* 0x000fe2000f8e10ff */
[C---:B0-----:R-:W-:Y:S01]  /*2900*/  VIADD R14, R0.reuse, 0x700 ;  /* 0x00000700000e7836 */ /* 0x041fe20000000000 */
[----:B------:R-:W-:Y:S01]  /*2910*/  LEA R69, R69, UR4, 0x2 ;  /* 0x0000000445457c11 */ /* 0x000fe2000f8e10ff */
[----:B------:R0:W-:Y:S01]  /*2920*/  STS [R10], R17 ;  /* 0x000000110a007388 */ /* 0x0001e20000000800 */
[----:B------:R-:W-:Y:S01]  /*2930*/  LEA R71, R71, UR4, 0x2 ;  /* 0x0000000447477c11 */ /* 0x000fe2000f8e10ff */
[C---:B-1----:R-:W-:Y:S01]  /*2940*/  VIADD R8, R0.reuse, 0x100 ;  /* 0x0000010000087836 */ /* 0x042fe20000000000 */
[C---:B------:R-:W-:Y:S01]  /*2950*/  LOP3.LUT R12, R0.reuse, 0x400, RZ, 0xfc, !PT ;  /* 0x00000400000c7812 */ /* 0x040fe200078efcff */
[----:B------:R1:W-:Y:S04]  /*2960*/  STS [R51], R18 ;  /* 0x0000001233007388 */ /* 0x0003e80000000800 */
[----:B------:R2:W-:Y:S01]  /*2970*/  STS [R2], R19 ;  /* 0x0000001302007388 */ /* 0x0005e20000000800 */
[----:B0-----:R-:W-:Y:S01]  /*2980*/  LEA R10, R67, UR4, 0x2 ;  /* 0x00000004430a7c11 */ /* 0x001fe2000f8e10ff */
[----:B------:R-:W0:Y:S02]  /*2990*/  LDCU UR4, c[0x0][0x3a0] ;  /* 0x00007400ff0477ac */ /* 0x000e240008000800 */
[----:B------:R3:W-:Y:S01]  /*29a0*/  STS [R55], R20 ;  /* 0x0000001437007388 */ /* 0x0007e20000000800 */
[----:B-1----:R-:W-:-:S03]  /*29b0*/  VIADD R18, R0, 0xa00 ;  /* 0x00000a0000127836 */ /* 0x002fc60000000000 */
[----:B------:R-:W-:Y:S01]  /*29c0*/  STS [R4], R21 ;  /* 0x0000001504007388 */ /* 0x000fe20000000800 */
[----:B--2---:R-:W1:Y:S03]  /*29d0*/  LDC.64 R2, c[0x0][0x388] ;  /* 0x0000e200ff027b82 */ /* 0x004e660000000a00 */
[----:B------:R-:W-:Y:S01]  /*29e0*/  STS [R59], R22 ;  /* 0x000000163b007388 */ /* 0x000fe20000000800 */
[----:B---3--:R-:W-:-:S03]  /*29f0*/  VIADD R20, R0, 0xb00 ;  /* 0x00000b0000147836 */ /* 0x008fc60000000000 */
[----:B------:R-:W-:Y:S04]  /*2a00*/  STS [R61], R24 ;  /* 0x000000183d007388 */ /* 0x000fe80000000800 */
[----:B------:R-:W-:Y:S01]  /*2a10*/  STS [R6], R25 ;  /* 0x0000001906007388 */ /* 0x000fe20000000800 */
[----:B0-----:R-:W-:Y:S02]  /*2a20*/  ISETP.GE.U32.AND P1, PT, R8, UR4, PT ;  /* 0x0000000408007c0c */ /* 0x001fe4000bf26070 */
[----:B------:R-:W-:Y:S01]  /*2a30*/  ISETP.GE.U32.AND P3, PT, R11, UR4, PT ;  /* 0x000000040b007c0c */ /* 0x000fe2000bf66070 */
[----:B------:R-:W-:Y:S01]  /*2a40*/  STS [R65], R26 ;  /* 0x0000001a41007388 */ /* 0x000fe20000000800 */
[----:B------:R-:W-:Y:S01]  /*2a50*/  ISETP.GE.U32.AND P5, PT, R13, UR4, PT ;  /* 0x000000040d007c0c */ /* 0x000fe2000bfa6070 */
[----:B------:R-:W-:Y:S01]  /*2a60*/  VIADD R13, R0, 0x600 ;  /* 0x00000600000d7836 */ /* 0x000fe20000000000 */
[----:B------:R-:W-:Y:S01]  /*2a70*/  ISETP.GE.U32.AND P4, PT, R12, UR4, PT ;  /* 0x000000040c007c0c */ /* 0x000fe2000bf86070 */
[----:B------:R0:W-:Y:S01]  /*2a80*/  STS [R10], R27 ;  /* 0x0000001b0a007388 */ /* 0x0001e20000000800 */
[----:B------:R-:W-:-:S02]  /*2a90*/  ISETP.GE.U32.AND P0, PT, R14, UR4, PT ;  /* 0x000000040e007c0c */ /* 0x000fc4000bf06070 */
[----:B------:R-:W-:Y:S01]  /*2aa0*/  ISETP.GE.U32.AND P6, PT, R13, UR4, PT ;  /* 0x000000040d007c0c */ /* 0x000fe2000bfc6070 */
[----:B------:R-:W-:Y:S01]  /*2ab0*/  STS [R69], R28 ;  /* 0x0000001c45007388 */ /* 0x000fe20000000800 */
[C---:B------:R-:W-:Y:S01]  /*2ac0*/  LOP3.LUT R14, R0.reuse, 0x800, RZ, 0xfc, !PT ;  /* 0x00000800000e7812 */ /* 0x040fe200078efcff */
[C---:B-1----:R-:W-:Y:S02]  /*2ad0*/  IMAD.WIDE.U32 R2, R0.reuse, 0x4, R2 ;  /* 0x0000000400027825 */ /* 0x042fe400078e0002 */
[----:B------:R-:W-:Y:S02]  /*2ae0*/  STS [R71], R30 ;  /* 0x0000001e47007388 */ /* 0x000fe40000000800 */
[----:B0-----:R-:W-:Y:S01]  /*2af0*/  VIADD R10, R0, 0x200 ;  /* 0x00000200000a7836 */ /* 0x001fe20000000000 */
[----:B------:R-:W-:Y:S04]  /*2b00*/  BAR.SYNC.DEFER_BLOCKING 0x0 ;  /* 0x0000000000007b1d */ /* 0x000fe80000010000 */
[----:B------:R-:W-:-:S02]  /*2b10*/  ISETP.GE.U32.AND P2, PT, R10, UR4, PT ;  /* 0x000000040a007c0c */ /* 0x000fc4000bf46070 */
[----:B------:R-:W0:Y:S04]  /*2b20*/  LDS R4, [R33+0x400] ;  /* 0x0004000021047984 */ /* 0x000e280000000800 */
[----:B------:R-:W1:Y:S04]  /*2b30*/  LDS R5, [R33+0x800] ;  /* 0x0008000021057984 */ /* 0x000e680000000800 */
[----:B------:R-:W2:Y:S04]  /*2b40*/  LDS R6, [R33+0xc00] ;  /* 0x000c000021067984 */ /* 0x000ea80000000800 */
[----:B------:R-:W3:Y:S04]  /*2b50*/  LDS R7, [R33+0x1000] ;  /* 0x0010000021077984 */ /* 0x000ee80000000800 */
[----:B------:R-:W-:Y:S04]  /*2b60*/  LDS R8, [R33+0x1400] ;  /* 0x0014000021087984 */ /* 0x000fe80000000800 */
[----:B------:R-:W4:Y:S04]  /*2b70*/  LDS R9, [R33+0x1800] ;  /* 0x0018000021097984 */ /* 0x000f280000000800 */
[----:B------:R-:W-:Y:S04]  /*2b80*/  LDS R10, [R33+0x1c00] ;  /* 0x001c0000210a7984 */ /* 0x000fe80000000800 */
[----:B------:R-:W-:Y:S04]  /*2b90*/  LDS R12, [R33+0x2400] ;  /* 0x00240000210c7984 */ /* 0x000fe80000000800 */
[----:B------:R-:W5:Y:S04]  /*2ba0*/  LDS R11, [R33+0x2000] ;  /* 0x00200000210b7984 */ /* 0x000f680000000800 */
[----:B------:R-:W-:Y:S01]  /*2bb0*/  LDS R16, [R33+0x4400] ;  /* 0x0044000021107984 */ /* 0x000fe20000000800 */
[----:B0-----:R-:W-:-:S03]  /*2bc0*/  @!P1 LOP3.LUT R13, R4, 0x80000000, RZ, 0x3c, !PT ;  /* 0x80000000040d9812 */ /* 0x001fc600078e3cff */
[----:B------:R-:W0:Y:S01]  /*2bd0*/  LDS R4, [R33+0x2800] ;  /* 0x0028000021047984 */ /* 0x000e220000000800 */
[----:B-1----:R-:W-:-:S03]  /*2be0*/  @!P2 LOP3.LUT R15, R5, 0x80000000, RZ, 0x3c, !PT ;  /* 0x80000000050fa812 */ /* 0x002fc600078e3cff */
[----:B------:R-:W1:Y:S01]  /*2bf0*/  LDS R5, [R33+0x2c00] ;  /* 0x002c000021057984 */ /* 0x000e620000000800 */
[----:B--2---:R-:W-:-:S03]  /*2c00*/  @!P3 LOP3.LUT R17, R6, 0x80000000, RZ, 0x3c, !PT ;  /* 0x800000000611b812 */ /* 0x004fc600078e3cff */
[----:B------:R-:W-:Y:S01]  /*2c10*/  @!P2 STG.E desc[UR10][R2.64+0x800], R15 ;  /* 0x0008000f0200a986 */ /* 0x000fe2000c10190a */
[----:B------:R-:W-:Y:S02]  /*2c20*/  ISETP.GE.U32.AND P2, PT, R0, UR4, PT ;  /* 0x0000000400007c0c */ /* 0x000fe4000bf46070 */
[----:B---3--:R-:W-:Y:S01]  /*2c30*/  @!P4 LOP3.LUT R19, R7, 0x80000000, RZ, 0x3c, !PT ;  /* 0x800000000713c812 */ /* 0x008fe200078e3cff */
[----:B------:R-:W2:Y:S04]  /*2c40*/  LDS R6, [R33+0x3000] ;  /* 0x0030000021067984 */ /* 0x000ea80000000800 */
[----:B------:R-:W-:Y:S01]  /*2c50*/  @!P1 STG.E desc[UR10][R2.64+0x400], R13 ;  /* 0x0004000d02009986 */ /* 0x000fe2000c10190a */
[----:B------:R-:W-:Y:S01]  /*2c60*/  ISETP.GE.U32.AND P1, PT, R14, UR4, PT ;  /* 0x000000040e007c0c */ /* 0x000fe2000bf26070 */
[----:B------:R-:W-:Y:S01]  /*2c70*/  VIADD R14, R0, 0x900 ;  /* 0x00000900000e7836 */ /* 0x000fe20000000000 */
[----:B----4-:R-:W-:Y:S01]  /*2c80*/  @!P6 LOP3.LUT R9, R9, 0x80000000, RZ, 0x3c, !PT ;  /* 0x800000000909e812 */ /* 0x010fe200078e3cff */
[----:B------:R3:W-:Y:S03]  /*2c90*/  @!P3 STG.E desc[UR10][R2.64+0xc00], R17 ;  /* 0x000c00110200b986 */ /* 0x0007e6000c10190a */
[----:B------:R-:W-:Y:S01]  /*2ca0*/  ISETP.GE.U32.AND P3, PT, R14, UR4, PT ;  /* 0x000000040e007c0c */ /* 0x000fe2000bf66070 */
[----:B------:R-:W4:Y:S04]  /*2cb0*/  LDS R7, [R33+0x3400] ;  /* 0x0034000021077984 */ /* 0x000f280000000800 */
[----:B------:R-:W4:Y:S02]  /*2cc0*/  LDS R13, [R33+0x3800] ;  /* 0x00380000210d7984 */ /* 0x000f240000000800 */
[----:B-----5:R-:W-:-:S02]  /*2cd0*/  @!P1 LOP3.LUT R11, R11, 0x80000000, RZ, 0x3c, !PT ;  /* 0x800000000b0b9812 */ /* 0x020fc400078e3cff */
[----:B---3--:R-:W-:Y:S01]  /*2ce0*/  @!P5 LOP3.LUT R17, R8, 0x80000000, RZ, 0x3c, !PT ;  /* 0x800000000811d812 */ /* 0x008fe200078e3cff */
[----:B------:R-:W3:Y:S03]  /*2cf0*/  LDS R14, [R33+0x3c00] ;  /* 0x003c0000210e7984 */ /* 0x000ee60000000800 */
[----:B------:R-:W-:Y:S01]  /*2d00*/  @!P3 LOP3.LUT R21, R12, 0x80000000, RZ, 0x3c, !PT ;  /* 0x800000000c15b812 */ /* 0x000fe200078e3cff */
[----:B------:R-:W5:Y:S04]  /*2d10*/  LDS R15, [R33+0x4000] ;  /* 0x00400000210f7984 */ /* 0x000f680000000800 */
[----:B------:R-:W5:Y:S04]  /*2d20*/  @!P2 LDS R8, [R33] ;  /* 0x000000002108a984 */ /* 0x000f680000000800 */
[----:B------:R0:W-:Y:S01]  /*2d30*/  @!P4 STG.E desc[UR10][R2.64+0x1000], R19 ;  /* 0x001000130200c986 */ /* 0x0001e2000c10190a */
[----:B------:R-:W-:-:S02]  /*2d40*/  ISETP.GE.U32.AND P4, PT, R18, UR4, PT ;  /* 0x0000000412007c0c */ /* 0x000fc4000bf86070 */
[----:B------:R-:W-:Y:S01]  /*2d50*/  LOP3.LUT R18, R0, 0xc00, RZ, 0xfc, !PT ;  /* 0x00000c0000127812 */ /* 0x000fe200078efcff */
[----:B------:R-:W-:Y:S01]  /*2d60*/  @!P5 STG.E desc[UR10][R2.64+0x1400], R17 ;  /* 0x001400110200d986 */ /* 0x000fe2000c10190a */
[----:B------:R-:W-:-:S03]  /*2d70*/  ISETP.GE.U32.AND P5, PT, R20, UR4, PT ;  /* 0x0000000414007c0c */ /* 0x000fc6000bfa6070 */
[----:B------:R1:W-:Y:S01]  /*2d80*/  @!P6 STG.E desc[UR10][R2.64+0x1800], R9 ;  /* 0x001800090200e986 */ /* 0x0003e2000c10190a */
[----:B------:R-:W-:Y:S01]  /*2d90*/  ISETP.GE.U32.AND P6, PT, R18, UR4, PT ;  /* 0x0000000412007c0c */ /* 0x000fe2000bfc6070 */
[----:B------:R-:W-:Y:S01]  /*2da0*/  VIADD R18, R0, 0xe00 ;  /* 0x00000e0000127836 */ /* 0x000fe20000000000 */
[----:B0-----:R-:W-:Y:S01]  /*2db0*/  @!P0 LOP3.LUT R19, R10, 0x80000000, RZ, 0x3c, !PT ;  /* 0x800000000a138812 */ /* 0x001fe200078e3cff */
[----:B------:R-:W-:Y:S01]  /*2dc0*/  VIADD R10, R0, 0xd00 ;  /* 0x00000d00000a7836 */ /* 0x000fe20000000000 */
[----:B------:R-:W-:Y:S04]  /*2dd0*/  @!P3 STG.E desc[UR10][R2.64+0x2400], R21 ;  /* 0x002400150200b986 */ /* 0x000fe8000c10190a */
[----:B------:R-:W-:Y:S01]  /*2de0*/  @!P0 STG.E desc[UR10][R2.64+0x1c00], R19 ;  /* 0x001c001302008986 */ /* 0x000fe2000c10190a */
[----:B------:R-:W-:Y:S01]  /*2df0*/  ISETP.GE.U32.AND P0, PT, R10, UR4, PT ;  /* 0x000000040a007c0c */ /* 0x000fe2000bf06070 */
[----:B------:R-:W-:Y:S01]  /*2e00*/  VIADD R10, R0, 0xf00 ;  /* 0x00000f00000a7836 */ /* 0x000fe20000000000 */
[----:B-1----:R-:W-:Y:S01]  /*2e10*/  @!P4 LOP3.LUT R9, R4, 0x80000000, RZ, 0x3c, !PT ;  /* 0x800000000409c812 */ /* 0x002fe200078e3cff */
[----:B------:R2:W-:Y:S01]  /*2e20*/  @!P1 STG.E desc[UR10][R2.64+0x2000], R11 ;  /* 0x0020000b02009986 */ /* 0x0005e2000c10190a */
[----:B------:R-:W-:-:S02]  /*2e30*/  @!P5 LOP3.LUT R5, R5, 0x80000000, RZ, 0x3c, !PT ;  /* 0x800000000505d812 */ /* 0x000fc400078e3cff */
[----:B------:R-:W-:Y:S01]  /*2e40*/  ISETP.GE.U32.AND P3, PT, R10, UR4, PT ;  /* 0x000000040a007c0c */ /* 0x000fe2000bf66070 */
[C---:B------:R-:W-:Y:S01]  /*2e50*/  VIADD R10, R0.reuse, 0x1100 ;  /* 0x00001100000a7836 */ /* 0x040fe20000000000 */
[----:B------:R-:W-:Y:S01]  /*2e60*/  LOP3.LUT R4, R0, 0x1000, RZ, 0xfc, !PT ;  /* 0x0000100000047812 */ /* 0x000fe200078efcff */
[----:B------:R3:W-:Y:S01]  /*2e70*/  @!P4 STG.E desc[UR10][R2.64+0x2800], R9 ;  /* 0x002800090200c986 */ /* 0x0007e2000c10190a */
[----:B------:R-:W-:Y:S01]  /*2e80*/  ISETP.GE.U32.AND P1, PT, R18, UR4, PT ;  /* 0x0000000412007c0c */ /* 0x000fe2000bf26070 */
[----:B------:R-:W-:Y:S01]  /*2e90*/  VIADD R0, R0, 0x1200 ;  /* 0x0000120000007836 */ /* 0x000fe20000000000 */
[----:B------:R-:W-:Y:S01]  /*2ea0*/  ISETP.GE.U32.AND P4, PT, R4, UR4, PT ;  /* 0x0000000404007c0c */ /* 0x000fe2000bf86070 */
[----:B------:R0:W-:Y:S01]  /*2eb0*/  @!P5 STG.E desc[UR10][R2.64+0x2c00], R5 ;  /* 0x002c00050200d986 */ /* 0x0001e2000c10190a */
[----:B------:R-:W-:Y:S02]  /*2ec0*/  ISETP.GE.U32.AND P5, PT, R10, UR4, PT ;  /* 0x000000040a007c0c */ /* 0x000fe4000bfa6070 */
[----:B--2---:R-:W-:-:S02]  /*2ed0*/  @!P6 LOP3.LUT R11, R6, 0x80000000, RZ, 0x3c, !PT ;  /* 0x80000000060be812 */ /* 0x004fc400078e3cff */
[----:B----4-:R-:W-:-:S03]  /*2ee0*/  @!P0 LOP3.LUT R7, R7, 0x80000000, RZ, 0x3c, !PT ;  /* 0x8000000007078812 */ /* 0x010fc600078e3cff */
[----:B------:R1:W-:Y:S01]  /*2ef0*/  @!P6 STG.E desc[UR10][R2.64+0x3000], R11 ;  /* 0x0030000b0200e986 */ /* 0x0003e2000c10190a */
[----:B------:R-:W-:Y:S02]  /*2f00*/  ISETP.GE.U32.AND P6, PT, R0, UR4, PT ;  /* 0x0000000400007c0c */ /* 0x000fe4000bfc6070 */
[----:B------:R-:W-:Y:S01]  /*2f10*/  @!P1 LOP3.LUT R13, R13, 0x80000000, RZ, 0x3c, !PT ;  /* 0x800000000d0d9812 */ /* 0x000fe200078e3cff */
[----:B------:R1:W-:Y:S01]  /*2f20*/  @!P0 STG.E desc[UR10][R2.64+0x3400], R7 ;  /* 0x0034000702008986 */ /* 0x0003e2000c10190a */
[----:B---3--:R-:W-:Y:S02]  /*2f30*/  @!P3 LOP3.LUT R9, R14, 0x80000000, RZ, 0x3c, !PT ;  /* 0x800000000e09b812 */ /* 0x008fe400078e3cff */
[----:B-----5:R-:W-:Y:S01]  /*2f40*/  @!P4 LOP3.LUT R15, R15, 0x80000000, RZ, 0x3c, !PT ;  /* 0x800000000f0fc812 */ /* 0x020fe200078e3cff */
[----:B------:R1:W-:Y:S01]  /*2f50*/  @!P1 STG.E desc[UR10][R2.64+0x3800], R13 ;  /* 0x0038000d02009986 */ /* 0x0003e2000c10190a */
[----:B------:R-:W-:Y:S02]  /*2f60*/  @!P5 LOP3.LUT R17, R16, 0x80000000, RZ, 0x3c, !PT ;  /* 0x800000001011d812 */ /* 0x000fe400078e3cff */
[----:B0-----:R-:W-:Y:S01]  /*2f70*/  @!P2 LOP3.LUT R5, R8, 0x80000000, RZ, 0x3c, !PT ;  /* 0x800000000805a812 */ /* 0x001fe200078e3cff */
[----:B------:R1:W-:Y:S04]  /*2f80*/  @!P3 STG.E desc[UR10][R2.64+0x3c00], R9 ;  /* 0x003c00090200b986 */ /* 0x0003e8000c10190a */
[----:B------:R1:W-:Y:S04]  /*2f90*/  @!P4 STG.E desc[UR10][R2.64+0x4000], R15 ;  /* 0x0040000f0200c986 */ /* 0x0003e8000c10190a */
[----:B------:R1:W-:Y:S04]  /*2fa0*/  @!P5 STG.E desc[UR10][R2.64+0x4400], R17 ;  /* 0x004400110200d986 */ /* 0x0003e8000c10190a */
[----:B------:R1:W-:Y:S01]  /*2fb0*/  @!P2 STG.E desc[UR10][R2.64], R5 ;  /* 0x000000050200a986 */ /* 0x0003e2000c10190a */
[----:B------:R-:W-:Y:S05]  /*2fc0*/  @P6 EXIT ;  /* 0x000000000000694d */ /* 0x000fea0003800000 */
[----:B------:R-:W1:Y:S02]  /*2fd0*/  LDS R33, [R33+0x4800] ;  /* 0x0048000021217984 */ /* 0x000e640000000800 */
[----:B-1----:R-:W-:-:S05]  /*2fe0*/  LOP3.LUT R5, R33, 0x80000000, RZ, 0x3c, !PT ;  /* 0x8000000021057812 */ /* 0x002fca00078e3cff */
[----:B------:R-:W-:Y:S01]  /*2ff0*/  STG.E desc[UR10][R2.64+0x4800], R5 ;  /* 0x0048000502007986 */ /* 0x000fe2000c10190a */
[----:B------:R-:W-:Y:S05]  /*3000*/  EXIT ;  /* 0x000000000000794d */ /* 0x000fea0003800000 */
.L_x_218:
        /* <DEDUP_REMOVED lines=15> */
.L_x_238:


//--------------------- .text._ZN3cub18CUB_300001_SM_10006detail11EmptyKernelIvEEvv --------------------------
	.section	.text._ZN3cub18CUB_300001_SM_10006detail11EmptyKernelIvEEvv,"ax",@progbits
	.align	128
        .global         _ZN3cub18CUB_300001_SM_10006detail11EmptyKernelIvEEvv
        .type           _ZN3cub18CUB_300001_SM_10006detail11EmptyKernelIvEEvv,@function
        .size           _ZN3cub18CUB_300001_SM_10006detail11EmptyKernelIvEEvv,(.L_x_239 - _ZN3cub18CUB_300001_SM_10006detail11EmptyKernelIvEEvv)
        .other          _ZN3cub18CUB_300001_SM_10006detail11EmptyKernelIvEEvv,@"STO_CUDA_ENTRY STV_DEFAULT"
_ZN3cub18CUB_300001_SM_10006detail11EmptyKernelIvEEvv:
.text._ZN3cub18CUB_300001_SM_10006detail11EmptyKernelIvEEvv:
[----:B------:R-:W-:Y:S01]  /*0000*/  LDC R1, c[0x0][0x37c] ;  /* 0x0000df00ff017b82 */ /* 0x000fe20000000800 */
[----:B------:R-:W-:Y:S05]  /*0010*/  EXIT ;  /* 0x000000000000794d */ /* 0x000fea0003800000 */
.L_x_219:
        /* <DEDUP_REMOVED lines=14> */
.L_x_239:


//--------------------- .text._Z11sort_kernelPKiPiiii --------------------------
	.section	.text._Z11sort_kernelPKiPiiii,"ax",@progbits
	.align	128
        .global         _Z11sort_kernelPKiPiiii
        .type           _Z11sort_kernelPKiPiiii,@function
        .size           _Z11sort_kernelPKiPiiii,(.L_x_240 - _Z11sort_kernelPKiPiiii)
        .other          _Z11sort_kernelPKiPiiii,@"STO_CUDA_ENTRY STV_DEFAULT"
_Z11sort_kernelPKiPiiii:
.text._Z11sort_kernelPKiPiiii:
[----:B------:R-:W-:Y:S08]  /*0000*/  LDC R1, c[0x0][0x37c] ;  /* 0x0000df00ff017b82 */ /* 0x000ff00000000800 */
[----:B------:R-:W0:Y:S01]  /*0010*/  LDC R10, c[0x0][0x390] ;  /* 0x0000e400ff0a7b82 */ /* 0x000e220000000800 */
[----:B------:R-:W1:Y:S07]  /*0020*/  S2R R0, SR_TID.X ;  /* 0x0000000000007919 */ /* 0x000e6e0000002100 */
[----:B------:R-:W2:Y:S08]  /*0030*/  LDC R11, c[0x0][0x360] ;  /* 0x0000d800ff0b7b82 */ /* 0x000eb00000000800 */
[----:B------:R-:W3:Y:S01]  /*0040*/  S2UR UR8, SR_CTAID.X ;  /* 0x00000000000879c3 */ /* 0x000ee20000002500 */
[----:B0-----:R-:W-:-:S13]  /*0050*/  ISETP.GE.AND P0, PT, R10, 0x1, PT ;  /* 0x000000010a00780c */ /* 0x001fda0003f06270 */
[----:B-123--:R-:W-:Y:S05]  /*0060*/  @!P0 EXIT ;  /* 0x000000000000894d */ /* 0x00efea0003800000 */
[----:B------:R-:W0:Y:S01]  /*0070*/  LDCU UR9, c[0x0][0x398] ;  /* 0x00007300ff0977ac */ /* 0x000e220008000800 */
[----:B------:R-:W-:Y:S01]  /*0080*/  IMAD R11, R11, UR8, R0 ;  /* 0x000000080b0b7c24 */ /* 0x000fe2000f8e0200 */
[----:B------:R-:W1:Y:S03]  /*0090*/  LDCU.128 UR4, c[0x0][0x380] ;  /* 0x00007000ff0477ac */ /* 0x000e660008000c00 */
[----:B------:R-:W-:Y:S01]  /*00a0*/  IMAD R11, R11, R10, RZ ;  /* 0x0000000a0b0b7224 */ /* 0x000fe200078e02ff */
[----:B------:R-:W2:Y:S03]  /*00b0*/  LDCU.64 UR10, c[0x0][0x358] ;  /* 0x00006b00ff0a77ac */ /* 0x000ea60008000a00 */
[C---:B------:R-:W-:Y:S02]  /*00c0*/  IMAD.IADD R10, R11.reuse, 0x1, R10 ;  /* 0x000000010b0a7824 */ /* 0x040fe400078e020a */
[----:B0-----:R-:W-:Y:S01]  /*00d0*/  IMAD R0, R11, UR9, RZ ;  /* 0x000000090b007c24 */ /* 0x001fe2000f8e02ff */
[----:B------:R-:W-:-:S02]  /*00e0*/  USHF.L.U32 UR8, UR9, 0x1, URZ ;  /* 0x0000000109087899 */ /* 0x000fc400080006ff */
[----:B-1----:R-:W-:Y:S02]  /*00f0*/  UIADD3 UR6, UP0, UPT, UR6, 0x8, URZ ;  /* 0x0000000806067890 */ /* 0x002fe4000ff1e0ff */
[----:B------:R-:W-:Y:S01]  /*0100*/  LEA R0, R0, UR9, 0x1 ;  /* 0x0000000900007c11 */ /* 0x000fe2000f8e08ff */
[----:B------:R-:W-:Y:S02]  /*0110*/  UIADD3 UR4, UP1, UPT, UR4, 0x8, URZ ;  /* 0x0000000804047890 */ /* 0x000fe4000ff3e0ff */
[----:B------:R-:W-:Y:S02]  /*0120*/  UIADD3.X UR7, UPT, UPT, URZ, UR7, URZ, UP0, !UPT ;  /* 0x00000007ff077290 */ /* 0x000fe400087fe4ff */
[----:B--2---:R-:W-:-:S12]  /*0130*/  UIADD3.X UR5, UPT, UPT, URZ, UR5, URZ, UP1, !UPT ;  /* 0x00000005ff057290 */ /* 0x004fd80008ffe4ff */
.L_x_233:
[----:B0-----:R-:W0:Y:S01]  /*0140*/  LDC R9, c[0x0][0x398] ;  /* 0x0000e600ff097b82 */ /* 0x001e220000000800 */
[----:B-1----:R-:W1:Y:S01]  /*0150*/  LDCU UR9, c[0x0][0x394] ;  /* 0x00007280ff0977ac */ /* 0x002e620008000800 */
[----:B----4-:R-:W-:Y:S01]  /*0160*/  IMAD R4, R11, UR8, RZ ;  /* 0x000000080b047c24 */ /* 0x010fe2000f8e02ff */
[----:B------:R-:W-:Y:S04]  /*0170*/  BSSY.RECONVERGENT B0, `(.L_x_220) ;  /* 0x0000022000007945 */ /* 0x000fe80003800200 */
[----:B-123--:R-:W-:Y:S02]  /*0180*/  VIMNMX R13, PT, PT, R4, UR9, PT ;  /* 0x00000009040d7c48 */ /* 0x00efe4000bfe0100 */
[----:B------:R-:W-:Y:S01]  /*0190*/  VIMNMX R12, PT, PT, R0, UR9, PT ;  /* 0x00000009000c7c48 */ /* 0x000fe2000bfe0100 */
[----:B0-----:R-:W-:Y:S01]  /*01a0*/  IMAD.IADD R2, R4, 0x1, R9 ;  /* 0x0000000104027824 */ /* 0x001fe200078e0209 */
[----:B------:R-:W-:Y:S01]  /*01b0*/  VIADDMNMX R0, R0, R9, UR9, PT ;  /* 0x0000000900007e46 */ /* 0x000fe2000b800109 */
[----:B------:R-:W-:-:S03]  /*01c0*/  IMAD.MOV.U32 R15, RZ, RZ, R13 ;  /* 0x000000ffff0f7224 */ /* 0x000fc600078e000d */
[C---:B------:R-:W-:Y:S02]  /*01d0*/  IADD3 R8, PT, PT, R2.reuse, R9, RZ ;  /* 0x0000000902087210 */ /* 0x040fe40007ffe0ff */
[----:B------:R-:W-:Y:S02]  /*01e0*/  VIMNMX R27, PT, PT, R2, UR9, PT ;  /* 0x00000009021b7c48 */ /* 0x000fe4000bfe0100 */
[----:B------:R-:W-:-:S03]  /*01f0*/  VIMNMX R6, PT, PT, R8, UR9, PT ;  /* 0x0000000908067c48 */ /* 0x000fc6000bfe0100 */
[----:B------:R-:W-:Y:S01]  /*0200*/  IMAD.MOV.U32 R7, RZ, RZ, R27 ;  /* 0x000000ffff077224 */ /* 0x000fe200078e001b */
[----:B------:R-:W-:Y:S02]  /*0210*/  ISETP.GE.AND P0, PT, R2, R6, PT ;  /* 0x000000060200720c */ /* 0x000fe40003f06270 */
[----:B------:R-:W0:Y:S02]  /*0220*/  LDC.64 R2, c[0x0][0x380] ;  /* 0x0000e000ff027b82 */ /* 0x000e240000000a00 */
[----:B------:R-:W-:-:S06]  /*0230*/  ISETP.GE.OR P0, PT, R4, R27, P0 ;  /* 0x0000001b0400720c */ /* 0x000fcc0000706670 */
[----:B------:R-:W1:Y:S07]  /*0240*/  LDC.64 R4, c[0x0][0x388] ;  /* 0x0000e200ff047b82 */ /* 0x000e6e0000000a00 */
[----:B------:R-:W-:Y:S05]  /*0250*/  @P0 BRA `(.L_x_221) ;  /* 0x00000000004c0947 */ /* 0x000fea0003800000 */
.L_x_222:
[----:B0-----:R-:W-:-:S04]  /*0260*/  IMAD.WIDE R18, R15, 0x4, R2 ;  /* 0x000000040f127825 */ /* 0x001fc800078e0202 */
[----:B------:R-:W-:Y:S02]  /*0270*/  IMAD.WIDE R16, R7, 0x4, R2 ;  /* 0x0000000407107825 */ /* 0x000fe400078e0202 */
[----:B------:R-:W2:Y:S04]  /*0280*/  LDG.E R18, desc[UR10][R18.64] ;  /* 0x0000000a12127981 */ /* 0x000ea8000c1e1900 */
[----:B------:R-:W2:Y:S01]  /*0290*/  LDG.E R17, desc[UR10][R16.64] ;  /* 0x0000000a10117981 */ /* 0x000ea2000c1e1900 */
[----:B-1----:R-:W-:Y:S01]  /*02a0*/  IMAD.WIDE R20, R13, 0x4, R4 ;  /* 0x000000040d147825 */ /* 0x002fe200078e0204 */
[----:B------:R-:W-:-:S03]  /*02b0*/  IADD3 R14, PT, PT, R15, 0x1, RZ ;  /* 0x000000010f0e7810 */ /* 0x000fc60007ffe0ff */
[----:B------:R-:W-:Y:S02]  /*02c0*/  VIADD R23, R7, 0x1 ;  /* 0x0000000107177836 */ /* 0x000fe40000000000 */
[----:B------:R-:W-:Y:S01]  /*02d0*/  VIADD R13, R13, 0x1 ;  /* 0x000000010d0d7836 */ /* 0x000fe20000000000 */
[CC--:B--2---:R-:W-:Y:S02]  /*02e0*/  ISETP.GE.AND P1, PT, R18.reuse, R17.reuse, PT ;  /* 0x000000111200720c */ /* 0x0c4fe40003f26270 */
[CC--:B------:R-:W-:Y:S02]  /*02f0*/  ISETP.GE.AND P0, PT, R18.reuse, R17.reuse, PT ;  /* 0x000000111200720c */ /* 0x0c0fe40003f06270 */
[----:B------:R-:W-:-:S05]  /*0300*/  VIMNMX R25, PT, PT, R18, R17, PT ;  /* 0x0000001112197248 */ /* 0x000fca0003fe0100 */
[----:B------:R2:W-:Y:S04]  /*0310*/  STG.E desc[UR10][R20.64], R25 ;  /* 0x0000001914007986 */ /* 0x0005e8000c10190a */
[----:B------:R-:W-:Y:S02]  /*0320*/  @P1 IMAD.MOV R14, RZ, RZ, R15 ;  /* 0x000000ffff0e1224 */ /* 0x000fe400078e020f */
[----:B------:R-:W-:Y:S02]  /*0330*/  @!P0 IADD3 R23, PT, PT, R7, RZ, RZ ;  /* 0x000000ff07178210 */ /* 0x000fe40007ffe0ff */
[----:B------:R-:W-:Y:S01]  /*0340*/  IMAD.MOV.U32 R15, RZ, RZ, R14 ;  /* 0x000000ffff0f7224 */ /* 0x000fe200078e000e */
[----:B------:R-:W-:Y:S02]  /*0350*/  ISETP.LT.AND P1, PT, R14, R27, PT ;  /* 0x0000001b0e00720c */ /* 0x000fe40003f21270 */
[----:B------:R-:W-:-:S02]  /*0360*/  ISETP.GE.AND P0, PT, R23, R6, PT ;  /* 0x000000061700720c */ /* 0x000fc40003f06270 */
[----:B------:R-:W-:-:S11]  /*0370*/  MOV R7, R23 ;  /* 0x0000001700077202 */ /* 0x000fd60000000f00 */
[----:B--2---:R-:W-:Y:S05]  /*0380*/  @!P0 BRA P1, `(.L_x_222) ;  /* 0xfffffffc00b48947 */ /* 0x004fea000083ffff */
.L_x_221:
[----:B------:R-:W-:Y:S05]  /*0390*/  BSYNC.RECONVERGENT B0 ;  /* 0x0000000000007941 */ /* 0x000fea0003800200 */
.L_x_220:
[----:B------:R-:W-:Y:S01]  /*03a0*/  ISETP.GE.AND P0, PT, R15, R27, PT ;  /* 0x0000001b0f00720c */ /* 0x000fe20003f06270 */
[----:B------:R-:W-:Y:S01]  /*03b0*/  BSSY.RECONVERGENT B0, `(.L_x_223) ;  /* 0x0000035000007945 */ /* 0x000fe20003800200 */
[----:B-1----:R-:W-:-:S11]  /*03c0*/  IMAD.MOV.U32 R4, RZ, RZ, R13 ;  /* 0x000000ffff047224 */ /* 0x002fd600078e000d */
[----:B------:R-:W-:Y:S05]  /*03d0*/  @P0 BRA `(.L_x_224) ;  /* 0x0000000000c80947 */ /* 0x000fea0003800000 */
[----:B0-----:R-:W-:Y:S01]  /*03e0*/  IMAD.IADD R2, R12, 0x1, -R15 ;  /* 0x000000010c027824 */ /* 0x001fe200078e0a0f */
[----:B------:R-:W-:Y:S01]  /*03f0*/  BSSY.RECONVERGENT B1, `(.L_x_225) ;  /* 0x0000019000017945 */ /* 0x000fe20003800200 */
[----:B------:R-:W-:Y:S01]  /*0400*/  MOV R5, R15 ;  /* 0x0000000f00057202 */ /* 0x000fe20000000f00 */
[----:B------:R-:W-:Y:S02]  /*0410*/  IMAD.MOV.U32 R4, RZ, RZ, R13 ;  /* 0x000000ffff047224 */ /* 0x000fe400078e000d */
[----:B------:R-:W-:-:S13]  /*0420*/  LOP3.LUT P0, R14, R2, 0x3, RZ, 0xc0, !PT ;  /* 0x00000003020e7812 */ /* 0x000fda000780c0ff */
[----:B------:R-:W-:Y:S05]  /*0430*/  @!P0 BRA `(.L_x_226) ;  /* 0x0000000000508947 */ /* 0x000fea0003800000 */
[----:B------:R-:W0:Y:S08]  /*0440*/  LDC.64 R2, c[0x0][0x380] ;  /* 0x0000e000ff027b82 */ /* 0x000e300000000a00 */
[----:B------:R-:W1:Y:S01]  /*0450*/  LDC.64 R16, c[0x0][0x388] ;  /* 0x0000e200ff107b82 */ /* 0x000e620000000a00 */
[----:B0-----:R-:W-:-:S05]  /*0460*/  IMAD.WIDE R2, R15, 0x4, R2 ;  /* 0x000000040f027825 */ /* 0x001fca00078e0202 */
[----:B------:R-:W2:Y:S01]  /*0470*/  LDG.E R19, desc[UR10][R2.64] ;  /* 0x0000000a02137981 */ /* 0x000ea2000c1e1900 */
[----:B------:R-:W-:Y:S01]  /*0480*/  ISETP.NE.AND P0, PT, R14, 0x1, PT ;  /* 0x000000010e00780c */ /* 0x000fe20003f05270 */
[----:B------:R-:W-:Y:S01]  /*0490*/  VIADD R5, R15, 0x1 ;  /* 0x000000010f057836 */ /* 0x000fe20000000000 */
[C---:B------:R-:W-:Y:S01]  /*04a0*/  IADD3 R4, PT, PT, R13.reuse, 0x1, RZ ;  /* 0x000000010d047810 */ /* 0x040fe20007ffe0ff */
[----:B-1----:R-:W-:-:S05]  /*04b0*/  IMAD.WIDE R16, R13, 0x4, R16 ;  /* 0x000000040d107825 */ /* 0x002fca00078e0210 */
[----:B--2---:R0:W-:Y:S05]  /*04c0*/  STG.E desc[UR10][R16.64], R19 ;  /* 0x0000001310007986 */ /* 0x0041ea000c10190a */
[----:B------:R-:W-:Y:S05]  /*04d0*/  @!P0 BRA `(.L_x_226) ;  /* 0x0000000000288947 */ /* 0x000fea0003800000 */
[----:B0-----:R-:W2:Y:S01]  /*04e0*/  LDG.E R19, desc[UR10][R2.64+0x4] ;  /* 0x0000040a02137981 */ /* 0x001ea2000c1e1900 */
[----:B------:R-:W-:Y:S01]  /*04f0*/  ISETP.NE.AND P0, PT, R14, 0x2, PT ;  /* 0x000000020e00780c */ /* 0x000fe20003f05270 */
[----:B------:R-:W-:Y:S02]  /*0500*/  VIADD R5, R15, 0x2 ;  /* 0x000000020f057836 */ /* 0x000fe40000000000 */
[----:B------:R-:W-:Y:S01]  /*0510*/  VIADD R4, R13, 0x2 ;  /* 0x000000020d047836 */ /* 0x000fe20000000000 */
[----:B--2---:R1:W-:Y:S09]  /*0520*/  STG.E desc[UR10][R16.64+0x4], R19 ;  /* 0x0000041310007986 */ /* 0x0043f2000c10190a */
[----:B------:R-:W-:Y:S05]  /*0530*/  @!P0 BRA `(.L_x_226) ;  /* 0x0000000000108947 */ /* 0x000fea0003800000 */
[----:B------:R-:W2:Y:S01]  /*0540*/  LDG.E R3, desc[UR10][R2.64+0x8] ;  /* 0x0000080a02037981 */ /* 0x000ea2000c1e1900 */
[----:B------:R-:W-:Y:S01]  /*0550*/  IADD3 R4, PT, PT, R13, 0x3, RZ ;  /* 0x000000030d047810 */ /* 0x000fe20007ffe0ff */
[----:B------:R-:W-:Y:S02]  /*0560*/  VIADD R5, R15, 0x3 ;  /* 0x000000030f057836 */ /* 0x000fe40000000000 */
[----:B--2---:R2:W-:Y:S05]  /*0570*/  STG.E desc[UR10][R16.64+0x8], R3 ;  /* 0x0000080310007986 */ /* 0x0045ea000c10190a */
.L_x_226:
[----:B------:R-:W-:Y:S05]  /*0580*/  BSYNC.RECONVERGENT B1 ;  /* 0x0000000000017941 */ /* 0x000fea0003800200 */
.L_x_225:
[----:B------:R-:W-:-:S05]  /*0590*/  IMAD.IADD R2, R15, 0x1, -R12 ;  /* 0x000000010f027824 */ /* 0x000fca00078e0a0c */
[----:B------:R-:W-:-:S13]  /*05a0*/  ISETP.GT.U32.AND P0, PT, R2, -0x4, PT ;  /* 0xfffffffc0200780c */ /* 0x000fda0003f04070 */
[----:B------:R-:W-:Y:S05]  /*05b0*/  @P0 BRA `(.L_x_224) ;  /* 0x0000000000500947 */ /* 0x000fea0003800000 */
[----:B------:R-:W-:-:S07]  /*05c0*/  IADD3 R14, PT, PT, -R12, R5, RZ ;  /* 0x000000050c0e7210 */ /* 0x000fce0007ffe1ff */
.L_x_227:
[----:B------:R-:W-:Y:S02]  /*05d0*/  IMAD.U32 R2, RZ, RZ, UR4 ;  /* 0x00000004ff027e24 */ /* 0x000fe4000f8e00ff */
[----:B--2---:R-:W-:Y:S02]  /*05e0*/  IMAD.U32 R3, RZ, RZ, UR5 ;  /* 0x00000005ff037e24 */ /* 0x004fe4000f8e00ff */
[----:B------:R-:W-:-:S05]  /*05f0*/  IMAD.WIDE R2, R5, 0x4, R2 ;  /* 0x0000000405027825 */ /* 0x000fca00078e0202 */
[----:B---3--:R-:W2:Y:S01]  /*0600*/  LDG.E R15, desc[UR10][R2.64+-0x8] ;  /* 0xfffff80a020f7981 */ /* 0x008ea2000c1e1900 */
[----:B------:R-:W-:Y:S01]  /*0610*/  MOV R12, UR6 ;  /* 0x00000006000c7c02 */ /* 0x000fe20008000f00 */
[----:B------:R-:W-:-:S04]  /*0620*/  IMAD.U32 R13, RZ, RZ, UR7 ;  /* 0x00000007ff0d7e24 */ /* 0x000fc8000f8e00ff */
[----:B------:R-:W-:-:S05]  /*0630*/  IMAD.WIDE R12, R4, 0x4, R12 ;  /* 0x00000004040c7825 */ /* 0x000fca00078e020c */
[----:B--2---:R3:W-:Y:S04]  /*0640*/  STG.E desc[UR10][R12.64+-0x8], R15 ;  /* 0xfffff80f0c007986 */ /* 0x0047e8000c10190a */
[----:B01----:R-:W2:Y:S04]  /*0650*/  LDG.E R17, desc[UR10][R2.64+-0x4] ;  /* 0xfffffc0a02117981 */ /* 0x003ea8000c1e1900 */
[----:B--2---:R3:W-:Y:S04]  /*0660*/  STG.E desc[UR10][R12.64+-0x4], R17 ;  /* 0xfffffc110c007986 */ /* 0x0047e8000c10190a */
[----:B------:R-:W2:Y:S04]  /*0670*/  LDG.E R19, desc[UR10][R2.64] ;  /* 0x0000000a02137981 */ /* 0x000ea8000c1e1900 */
[----:B--2---:R3:W-:Y:S04]  /*0680*/  STG.E desc[UR10][R12.64], R19 ;  /* 0x000000130c007986 */ /* 0x0047e8000c10190a */
[----:B------:R-:W2:Y:S01]  /*0690*/  LDG.E R21, desc[UR10][R2.64+0x4] ;  /* 0x0000040a02157981 */ /* 0x000ea2000c1e1900 */
[----:B------:R-:W-:Y:S01]  /*06a0*/  IADD3 R14, PT, PT, R14, 0x4, RZ ;  /* 0x000000040e0e7810 */ /* 0x000fe20007ffe0ff */
[----:B------:R-:W-:Y:S01]  /*06b0*/  VIADD R4, R4, 0x4 ;  /* 0x0000000404047836 */ /* 0x000fe20000000000 */
[----:B------:R-:W-:-:S02]  /*06c0*/  IADD3 R5, PT, PT, R5, 0x4, RZ ;  /* 0x0000000405057810 */ /* 0x000fc40007ffe0ff */
[----:B------:R-:W-:Y:S01]  /*06d0*/  ISETP.NE.AND P0, PT, R14, RZ, PT ;  /* 0x000000ff0e00720c */ /* 0x000fe20003f05270 */
[----:B--2---:R3:W-:-:S12]  /*06e0*/  STG.E desc[UR10][R12.64+0x4], R21 ;  /* 0x000004150c007986 */ /* 0x0047d8000c10190a */
[----:B------:R-:W-:Y:S05]  /*06f0*/  @P0 BRA `(.L_x_227) ;  /* 0xfffffffc00b40947 */ /* 0x000fea000383ffff */
.L_x_224:
[----:B------:R-:W-:Y:S05]  /*0700*/  BSYNC.RECONVERGENT B0 ;  /* 0x0000000000007941 */ /* 0x000fea0003800200 */
.L_x_223:
[----:B------:R-:W-:Y:S01]  /*0710*/  ISETP.GE.AND P0, PT, R7, R6, PT ;  /* 0x000000060700720c */ /* 0x000fe20003f06270 */
[----:B------:R-:W-:-:S12]  /*0720*/  BSSY.RECONVERGENT B0, `(.L_x_228) ;  /* 0x0000030000007945 */ /* 0x000fd80003800200 */
[----:B------:R-:W-:Y:S05]  /*0730*/  @P0 BRA `(.L_x_229) ;  /* 0x0000000000b80947 */ /* 0x000fea0003800000 */
[----:B0-----:R-:W-:Y:S01]  /*0740*/  IMAD.IADD R2, R0, 0x1, -R7 ;  /* 0x0000000100027824 */ /* 0x001fe200078e0a07 */
[----:B------:R-:W-:Y:S01]  /*0750*/  BSSY.RECONVERGENT B1, `(.L_x_230) ;  /* 0x0000019000017945 */ /* 0x000fe20003800200 */
[----:B---3--:R-:W-:Y:S01]  /*0760*/  MOV R15, R7 ;  /* 0x00000007000f7202 */ /* 0x008fe20000000f00 */
[----:B-12---:R-:W-:Y:S02]  /*0770*/  IMAD.MOV.U32 R17, RZ, RZ, R4 ;  /* 0x000000ffff117224 */ /* 0x006fe400078e0004 */
[----:B------:R-:W-:-:S13]  /*0780*/  LOP3.LUT P0, R6, R2, 0x3, RZ, 0xc0, !PT ;  /* 0x0000000302067812 */ /* 0x000fda000780c0ff */
[----:B------:R-:W-:Y:S05]  /*0790*/  @!P0 BRA `(.L_x_231) ;  /* 0x0000000000508947 */ /* 0x000fea0003800000 */
[----:B------:R-:W0:Y:S08]  /*07a0*/  LDC.64 R2, c[0x0][0x380] ;  /* 0x0000e000ff027b82 */ /* 0x000e300000000a00 */
[----:B------:R-:W1:Y:S01]  /*07b0*/  LDC.64 R12, c[0x0][0x388] ;  /* 0x0000e200ff0c7b82 */ /* 0x000e620000000a00 */
[----:B0-----:R-:W-:-:S05]  /*07c0*/  IMAD.WIDE R2, R7, 0x4, R2 ;  /* 0x0000000407027825 */ /* 0x001fca00078e0202 */
[----:B------:R-:W2:Y:S01]  /*07d0*/  LDG.E R5, desc[UR10][R2.64] ;  /* 0x0000000a02057981 */ /* 0x000ea2000c1e1900 */
[----:B------:R-:W-:Y:S01]  /*07e0*/  ISETP.NE.AND P0, PT, R6, 0x1, PT ;  /* 0x000000010600780c */ /* 0x000fe20003f05270 */
[C---:B------:R-:W-:Y:S01]  /*07f0*/  VIADD R17, R4.reuse, 0x1 ;  /* 0x0000000104117836 */ /* 0x040fe20000000000 */
[----:B------:R-:W-:Y:S01]  /*0800*/  IADD3 R15, PT, PT, R7, 0x1, RZ ;  /* 0x00000001070f7810 */ /* 0x000fe20007ffe0ff */
[----:B-1----:R-:W-:-:S05]  /*0810*/  IMAD.WIDE R12, R4, 0x4, R12 ;  /* 0x00000004040c7825 */ /* 0x002fca00078e020c */
[----:B--2---:R0:W-:Y:S05]  /*0820*/  STG.E desc[UR10][R12.64], R5 ;  /* 0x000000050c007986 */ /* 0x0041ea000c10190a */
[----:B------:R-:W-:Y:S05]  /*0830*/  @!P0 BRA `(.L_x_231) ;  /* 0x0000000000288947 */ /* 0x000fea0003800000 */
[----:B0-----:R-:W2:Y:S01]  /*0840*/  LDG.E R5, desc[UR10][R2.64+0x4] ;  /* 0x0000040a02057981 */ /* 0x001ea2000c1e1900 */
[----:B------:R-:W-:Y:S01]  /*0850*/  ISETP.NE.AND P0, PT, R6, 0x2, PT ;  /* 0x000000020600780c */ /* 0x000fe20003f05270 */
[----:B------:R-:W-:Y:S01]  /*0860*/  VIADD R17, R4, 0x2 ;  /* 0x0000000204117836 */ /* 0x000fe20000000000 */
[----:B------:R-:W-:Y:S01]  /*0870*/  IADD3 R15, PT, PT, R7, 0x2, RZ ;  /* 0x00000002070f7810 */ /* 0x000fe20007ffe0ff */
[----:B--2---:R1:W-:Y:S10]  /*0880*/  STG.E desc[UR10][R12.64+0x4], R5 ;  /* 0x000004050c007986 */ /* 0x0043f4000c10190a */
[----:B------:R-:W-:Y:S05]  /*0890*/  @!P0 BRA `(.L_x_231) ;  /* 0x0000000000108947 */ /* 0x000fea0003800000 */
[----:B------:R-:W2:Y:S01]  /*08a0*/  LDG.E R3, desc[UR10][R2.64+0x8] ;  /* 0x0000080a02037981 */ /* 0x000ea2000c1e1900 */
[----:B------:R-:W-:Y:S01]  /*08b0*/  IADD3 R17, PT, PT, R4, 0x3, RZ ;  /* 0x0000000304117810 */ /* 0x000fe20007ffe0ff */
[----:B------:R-:W-:Y:S02]  /*08c0*/  VIADD R15, R7, 0x3 ;  /* 0x00000003070f7836 */ /* 0x000fe40000000000 */
[----:B--2---:R2:W-:Y:S05]  /*08d0*/  STG.E desc[UR10][R12.64+0x8], R3 ;  /* 0x000008030c007986 */ /* 0x0045ea000c10190a */
.L_x_231:
[----:B------:R-:W-:Y:S05]  /*08e0*/  BSYNC.RECONVERGENT B1 ;  /* 0x0000000000017941 */ /* 0x000fea0003800200 */
.L_x_230:
[----:B------:R-:W-:-:S04]  /*08f0*/  IADD3 R2, PT, PT, -R0, R7, RZ ;  /* 0x0000000700027210 */ /* 0x000fc80007ffe1ff */
[----:B------:R-:W-:-:S13]  /*0900*/  ISETP.GT.U32.AND P0, PT, R2, -0x4, PT ;  /* 0xfffffffc0200780c */ /* 0x000fda0003f04070 */
[----:B------:R-:W-:Y:S05]  /*0910*/  @P0 BRA `(.L_x_229) ;  /* 0x0000000000400947 */ /* 0x000fea0003800000 */
.L_x_232:
[----:B--2---:R-:W2:Y:S08]  /*0920*/  LDC.64 R2, c[0x0][0x380] ;  /* 0x0000e000ff027b82 */ /* 0x004eb00000000a00 */
[----:B01--4-:R-:W0:Y:S01]  /*0930*/  LDC.64 R4, c[0x0][0x388] ;  /* 0x0000e200ff047b82 */ /* 0x013e220000000a00 */
[----:B--2---:R-:W-:-:S05]  /*0940*/  IMAD.WIDE R2, R15, 0x4, R2 ;  /* 0x000000040f027825 */ /* 0x004fca00078e0202 */
[----:B------:R-:W2:Y:S01]  /*0950*/  LDG.E R7, desc[UR10][R2.64] ;  /* 0x0000000a02077981 */ /* 0x000ea2000c1e1900 */
[----:B0-----:R-:W-:-:S05]  /*0960*/  IMAD.WIDE R4, R17, 0x4, R4 ;  /* 0x0000000411047825 */ /* 0x001fca00078e0204 */
[----:B--2---:R4:W-:Y:S04]  /*0970*/  STG.E desc[UR10][R4.64], R7 ;  /* 0x0000000704007986 */ /* 0x0049e8000c10190a */
[----:B------:R-:W2:Y:S04]  /*0980*/  LDG.E R13, desc[UR10][R2.64+0x4] ;  /* 0x0000040a020d7981 */ /* 0x000ea8000c1e1900 */
[----:B--2---:R4:W-:Y:S04]  /*0990*/  STG.E desc[UR10][R4.64+0x4], R13 ;  /* 0x0000040d04007986 */ /* 0x0049e8000c10190a */
[----:B------:R-:W2:Y:S04]  /*09a0*/  LDG.E R19, desc[UR10][R2.64+0x8] ;  /* 0x0000080a02137981 */ /* 0x000ea8000c1e1900 */
[----:B--2---:R4:W-:Y:S04]  /*09b0*/  STG.E desc[UR10][R4.64+0x8], R19 ;  /* 0x0000081304007986 */ /* 0x0049e8000c10190a */
[----:B------:R-:W2:Y:S01]  /*09c0*/  LDG.E R21, desc[UR10][R2.64+0xc] ;  /* 0x00000c0a02157981 */ /* 0x000ea2000c1e1900 */
[----:B------:R-:W-:Y:S01]  /*09d0*/  VIADD R15, R15, 0x4 ;  /* 0x000000040f0f7836 */ /* 0x000fe20000000000 */
[----:B------:R-:W-:-:S04]  /*09e0*/  IADD3 R17, PT, PT, R17, 0x4, RZ ;  /* 0x0000000411117810 */ /* 0x000fc80007ffe0ff */
[----:B------:R-:W-:Y:S01]  /*09f0*/  ISETP.NE.AND P0, PT, R15, R0, PT ;  /* 0x000000000f00720c */ /* 0x000fe20003f05270 */
[----:B--2---:R4:W-:-:S12]  /*0a00*/  STG.E desc[UR10][R4.64+0xc], R21 ;  /* 0x00000c1504007986 */ /* 0x0049d8000c10190a */
[----:B------:R-:W-:Y:S05]  /*0a10*/  @P0 BRA `(.L_x_232) ;  /* 0xfffffffc00c00947 */ /* 0x000fea000383ffff */
.L_x_229:
[----:B------:R-:W-:Y:S05]  /*0a20*/  BSYNC.RECONVERGENT B0 ;  /* 0x0000000000007941 */ /* 0x000fea0003800200 */
.L_x_228:
[----:B------:R-:W-:Y:S01]  /*0a30*/  VIADD R11, R11, 0x1 ;  /* 0x000000010b0b7836 */ /* 0x000fe20000000000 */
[----:B------:R-:W-:-:S04]  /*0a40*/  IADD3 R0, PT, PT, R8, R9, RZ ;  /* 0x0000000908007210 */ /* 0x000fc80007ffe0ff */
[----:B------:R-:W-:-:S13]  /*0a50*/  ISETP.GE.AND P0, PT, R11, R10, PT ;  /* 0x0000000a0b00720c */ /* 0x000fda0003f06270 */
[----:B------:R-:W-:Y:S05]  /*0a60*/  @!P0 BRA `(.L_x_233) ;  /* 0xfffffff400b48947 */ /* 0x000fea000383ffff */
[----:B------:R-:W-:Y:S05]  /*0a70*/  EXIT ;  /* 0x000000000000794d */ /* 0x000fea0003800000 */
.L_x_234:
        /* <DEDUP_REMOVED lines=16> */
.L_x_240:


//--------------------- .nv.shared._ZN3cub18CUB_300001_SM_10006detail10radix_sort29DeviceRadixSortOnesweepKernelINS1_5radix10policy_hubIiNS0_8NullTypeEjE10Policy1000ELNS0_9SortOrderE0EiS6_jiiNS1_21identity_decomposer_tEEEvPT5_SC_PT3_PKSD_PT1_PKSH_PT2_PKSL_T4_iiT6_ --------------------------
	.section	.nv.shared._ZN3cub18CUB_300001_SM_10006detail10radix_sort29DeviceRadixSortOnesweepKernelINS1_5radix10policy_hubIiNS0_8NullTypeEjE10Policy1000ELNS0_9SortOrderE0EiS6_jiiNS1_21identity_decomposer_tEEEvPT5_SC_PT3_PKSD_PT1_PKSH_PT2_PKSL_T4_iiT6_,"aw",@nobits
	.sectionflags	@""
	.align	16
.nv.shared._ZN3cub18CUB_300001_SM_10006detail10radix_sort29DeviceRadixSortOnesweepKernelINS1_5radix10policy_hubIiNS0_8NullTypeEjE10Policy1000ELNS0_9SortOrderE0EiS6_jiiNS1_21identity_decomposer_tEEEvPT5_SC_PT3_PKSD_PT1_PKSH_PT2_PKSL_T4_iiT6_:
	.zero		32768


//--------------------- .nv.shared.reserved.0     --------------------------
	.section	.nv.shared.reserved.0,"aw",@nobits
	.weak		__nv_reservedSMEM_offset_0_alias
	.size		__nv_reservedSMEM_offset_0_alias, 0, 64
	.other		__nv_reservedSMEM_offset_0_alias,@"STO_CUDA_RESERVED_SHARED STV_DEFAULT"
__nv_reservedSMEM_offset_0_alias:
	.zero		0
	.zero		64


//--------------------- .nv.global                --------------------------
	.section	.nv.global,"aw",@nobits
.nv.global:
	.type		_ZN34_INTERNAL_3f53771e_4_k_cu_4467baca6thrust24THRUST_300001_SM_1000_NS12placeholders2_5E,@object
	.size		_ZN34_INTERNAL_3f53771e_4_k_cu_4467baca6thrust24THRUST_300001_SM_1000_NS12placeholders2_5E,(_ZN34_INTERNAL_3f53771e_4_k_cu_4467baca4cuda3std3__45__cpo6cbeginE - _ZN34_INTERNAL_3f53771e_4_k_cu_4467baca6thrust24THRUST_300001_SM_1000_NS12placeholders2_5E)
_ZN34_INTERNAL_3f53771e_4_k_cu_4467baca6thrust24THRUST_300001_SM_1000_NS12placeholders2_5E:
	.zero		1
	.type		_ZN34_INTERNAL_3f53771e_4_k_cu_4467baca4cuda3std3__45__cpo6cbeginE,@object
	.size		_ZN34_INTERNAL_3f53771e_4_k_cu_4467baca4cuda3std3__45__cpo6cbeginE,(_ZN34_INTERNAL_3f53771e_4_k_cu_4467baca4cuda3std6ranges3__45__cpo6cbeginE - _ZN34_INTERNAL_3f53771e_4_k_cu_4467baca4cuda3std3__45__cpo6cbeginE)
_ZN34_INTERNAL_3f53771e_4_k_cu_4467baca4cuda3std3__45__cpo6cbeginE:
	.zero		1
	.type		_ZN34_INTERNAL_3f53771e_4_k_cu_4467baca4cuda3std6ranges3__45__cpo6cbeginE,@object
	.size		_ZN34_INTERNAL_3f53771e_4_k_cu_4467baca4cuda3std6ranges3__45__cpo6cbeginE,(_ZN34_INTERNAL_3f53771e_4_k_cu_4467baca4cuda3std3__48in_placeE - _ZN34_INTERNAL_3f53771e_4_k_cu_4467baca4cuda3std6ranges3__45__cpo6cbeginE)
_ZN34_INTERNAL_3f53771e_4_k_cu_4467baca4cuda3std6ranges3__45__cpo6cbeginE:
	.zero		1
	.type		_ZN34_INTERNAL_3f53771e_4_k_cu_4467baca4cuda3std3__48in_placeE,@object
	.size		_ZN34_INTERNAL_3f53771e_4_k_cu_4467baca4cuda3std3__48in_placeE,(_ZN34_INTERNAL_3f53771e_4_k_cu_4467baca4cuda3std6ranges3__45__cpo4sizeE - _ZN34_INTERNAL_3f53771e_4_k_cu_4467baca4cuda3std3__48in_placeE)
_ZN34_INTERNAL_3f53771e_4_k_cu_4467baca4cuda3std3__48in_placeE:
	.zero		1
	.type		_ZN34_INTERNAL_3f53771e_4_k_cu_4467baca4cuda3std6ranges3__45__cpo4sizeE,@object
	.size		_ZN34_INTERNAL_3f53771e_4_k_cu_4467baca4cuda3std6ranges3__45__cpo4sizeE,(_ZN34_INTERNAL_3f53771e_4_k_cu_4467baca6thrust24THRUST_300001_SM_1000_NS12placeholders2_9E - _ZN34_INTERNAL_3f53771e_4_k_cu_4467baca4cuda3std6ranges3__45__cpo4sizeE)
_ZN34_INTERNAL_3f53771e_4_k_cu_4467baca4cuda3std6ranges3__45__cpo4sizeE:
	.zero		1
	.type		_ZN34_INTERNAL_3f53771e_4_k_cu_4467baca6thrust24THRUST_300001_SM_1000_NS12placeholders2_9E,@object
	.size		_ZN34_INTERNAL_3f53771e_4_k_cu_4467baca6thrust24THRUST_300001_SM_1000_NS12placeholders2_9E,(_ZN34_INTERNAL_3f53771e_4_k_cu_4467baca4cuda3std3__45__cpo7crbeginE - _ZN34_INTERNAL_3f53771e_4_k_cu_4467baca6thrust24THRUST_300001_SM_1000_NS12placeholders2_9E)
_ZN34_INTERNAL_3f53771e_4_k_cu_4467baca6thrust24THRUST_300001_SM_1000_NS12placeholders2_9E:
	.zero		1
	.type		_ZN34_INTERNAL_3f53771e_4_k_cu_4467baca4cuda3std3__45__cpo7crbeginE,@object
	.size		_ZN34_INTERNAL_3f53771e_4_k_cu_4467baca4cuda3std3__45__cpo7crbeginE,(_ZN34_INTERNAL_3f53771e_4_k_cu_4467baca4cuda3std6ranges3__45__cpo4nextE - _ZN34_INTERNAL_3f53771e_4_k_cu_4467baca4cuda3std3__45__cpo7crbeginE)
_ZN34_INTERNAL_3f53771e_4_k_cu_4467baca4cuda3std3__45__cpo7crbeginE:
	.zero		1
	.type		_ZN34_INTERNAL_3f53771e_4_k_cu_4467baca4cuda3std6ranges3__45__cpo4nextE,@object
	.size		_ZN34_INTERNAL_3f53771e_4_k_cu_4467baca4cuda3std6ranges3__45__cpo4nextE,(_ZN34_INTERNAL_3f53771e_4_k_cu_4467baca4cuda3std6ranges3__45__cpo4swapE - _ZN34_INTERNAL_3f53771e_4_k_cu_4467baca4cuda3std6ranges3__45__cpo4nextE)
_ZN34_INTERNAL_3f53771e_4_k_cu_4467baca4cuda3std6ranges3__45__cpo4nextE:
	.zero		1
	.type		_ZN34_INTERNAL_3f53771e_4_k_cu_4467baca4cuda3std6ranges3__45__cpo4swapE,@object
	.size		_ZN34_INTERNAL_3f53771e_4_k_cu_4467baca4cuda3std6ranges3__45__cpo4swapE,(_ZN34_INTERNAL_3f53771e_4_k_cu_4467baca6thrust24THRUST_300001_SM_1000_NS12placeholders2_1E - _ZN34_INTERNAL_3f53771e_4_k_cu_4467baca4cuda3std6ranges3__45__cpo4swapE)
_ZN34_INTERNAL_3f53771e_4_k_cu_4467baca4cuda3std6ranges3__45__cpo4swapE:
	.zero		1
	.type		_ZN34_INTERNAL_3f53771e_4_k_cu_4467baca6thrust24THRUST_300001_SM_1000_NS12placeholders2_1E,@object
	.size		_ZN34_INTERNAL_3f53771e_4_k_cu_4467baca6thrust24THRUST_300001_SM_1000_NS12placeholders2_1E,(_ZN34_INTERNAL_3f53771e_4_k_cu_4467baca6thrust24THRUST_300001_SM_1000_NS12placeholders2_3E - _ZN34_INTERNAL_3f53771e_4_k_cu_4467baca6thrust24THRUST_300001_SM_1000_NS12placeholders2_1E)
_ZN34_INTERNAL_3f53771e_4_k_cu_4467baca6thrust24THRUST_300001_SM_1000_NS12placeholders2_1E:
	.zero		1
	.type		_ZN34_INTERNAL_3f53771e_4_k_cu_4467baca6thrust24THRUST_300001_SM_1000_NS12placeholders2_3E,@object
	.size		_ZN34_INTERNAL_3f53771e_4_k_cu_4467baca6thrust24THRUST_300001_SM_1000_NS12placeholders2_3E,(_ZN34_INTERNAL_3f53771e_4_k_cu_4467baca4cuda3std3__45__cpo5beginE - _ZN34_INTERNAL_3f53771e_4_k_cu_4467baca6thrust24THRUST_300001_SM_1000_NS12placeholders2_3E)
_ZN34_INTERNAL_3f53771e_4_k_cu_4467baca6thrust24THRUST_300001_SM_1000_NS12placeholders2_3E:
	.zero		1
	.type		_ZN34_INTERNAL_3f53771e_4_k_cu_4467baca4cuda3std3__45__cpo5beginE,@object
	.size		_ZN34_INTERNAL_3f53771e_4_k_cu_4467baca4cuda3std3__45__cpo5beginE,(_ZN34_INTERNAL_3f53771e_4_k_cu_4467baca4cuda3std6ranges3__45__cpo5beginE - _ZN34_INTERNAL_3f53771e_4_k_cu_4467baca4cuda3std3__45__cpo5beginE)
_ZN34_INTERNAL_3f53771e_4_k_cu_4467baca4cuda3std3__45__cpo5beginE:
	.zero		1
	.type		_ZN34_INTERNAL_3f53771e_4_k_cu_4467baca4cuda3std6ranges3__45__cpo5beginE,@object
	.size		_ZN34_INTERNAL_3f53771e_4_k_cu_4467baca4cuda3std6ranges3__45__cpo5beginE,(_ZN34_INTERNAL_3f53771e_4_k_cu_4467baca4cuda3std3__436_GLOBAL__N__3f53771e_4_k_cu_4467baca6ignoreE - _ZN34_INTERNAL_3f53771e_4_k_cu_4467baca4cuda3std6ranges3__45__cpo5beginE)
_ZN34_INTERNAL_3f53771e_4_k_cu_4467baca4cuda3std6ranges3__45__cpo5beginE:
	.zero		1
	.type		_ZN34_INTERNAL_3f53771e_4_k_cu_4467baca4cuda3std3__436_GLOBAL__N__3f53771e_4_k_cu_4467baca6ignoreE,@object
	.size		_ZN34_INTERNAL_3f53771e_4_k_cu_4467baca4cuda3std3__436_GLOBAL__N__3f53771e_4_k_cu_4467baca6ignoreE,(_ZN34_INTERNAL_3f53771e_4_k_cu_4467baca4cuda3std6ranges3__45__cpo4dataE - _ZN34_INTERNAL_3f53771e_4_k_cu_4467baca4cuda3std3__436_GLOBAL__N__3f53771e_4_k_cu_4467baca6ignoreE)
_ZN34_INTERNAL_3f53771e_4_k_cu_4467baca4cuda3std3__436_GLOBAL__N__3f53771e_4_k_cu_4467baca6ignoreE:
	.zero		1
	.type		_ZN34_INTERNAL_3f53771e_4_k_cu_4467baca4cuda3std6ranges3__45__cpo4dataE,@object
	.size		_ZN34_INTERNAL_3f53771e_4_k_cu_4467baca4cuda3std6ranges3__45__cpo4dataE,(_ZN34_INTERNAL_3f53771e_4_k_cu_4467baca6thrust24THRUST_300001_SM_1000_NS12placeholders2_7E - _ZN34_INTERNAL_3f53771e_4_k_cu_4467baca4cuda3std6ranges3__45__cpo4dataE)
_ZN34_INTERNAL_3f53771e_4_k_cu_4467baca4cuda3std6ranges3__45__cpo4dataE:
	.zero		1
	.type		_ZN34_INTERNAL_3f53771e_4_k_cu_4467baca6thrust24THRUST_300001_SM_1000_NS12placeholders2_7E,@object
	.size		_ZN34_INTERNAL_3f53771e_4_k_cu_4467baca6thrust24THRUST_300001_SM_1000_NS12placeholders2_7E,(_ZN34_INTERNAL_3f53771e_4_k_cu_4467baca4cuda3std3__45__cpo6rbeginE - _ZN34_INTERNAL_3f53771e_4_k_cu_4467baca6thrust24THRUST_300001_SM_1000_NS12placeholders2_7E)
_ZN34_INTERNAL_3f53771e_4_k_cu_4467baca6thrust24THRUST_300001_SM_1000_NS12placeholders2_7E:
	.zero		1
	.type		_ZN34_INTERNAL_3f53771e_4_k_cu_4467baca4cuda3std3__45__cpo6rbeginE,@object
	.size		_ZN34_INTERNAL_3f53771e_4_k_cu_4467baca4cuda3std3__45__cpo6rbeginE,(_ZN34_INTERNAL_3f53771e_4_k_cu_4467baca4cuda3std6ranges3__45__cpo7advanceE - _ZN34_INTERNAL_3f53771e_4_k_cu_4467baca4cuda3std3__45__cpo6rbeginE)
_ZN34_INTERNAL_3f53771e_4_k_cu_4467baca4cuda3std3__45__cpo6rbeginE:
	.zero		1
	.type		_ZN34_INTERNAL_3f53771e_4_k_cu_4467baca4cuda3std6ranges3__45__cpo7advanceE,@object
	.size		_ZN34_INTERNAL_3f53771e_4_k_cu_4467baca4cuda3std6ranges3__45__cpo7advanceE,(_ZN34_INTERNAL_3f53771e_4_k_cu_4467baca4cuda3std3__47nulloptE - _ZN34_INTERNAL_3f53771e_4_k_cu_4467baca4cuda3std6ranges3__45__cpo7advanceE)
_ZN34_INTERNAL_3f53771e_4_k_cu_4467baca4cuda3std6ranges3__45__cpo7advanceE:
	.zero		1
	.type		_ZN34_INTERNAL_3f53771e_4_k_cu_4467baca4cuda3std3__47nulloptE,@object
	.size		_ZN34_INTERNAL_3f53771e_4_k_cu_4467baca4cuda3std3__47nulloptE,(_ZN34_INTERNAL_3f53771e_4_k_cu_4467baca4cuda3std6ranges3__45__cpo8distanceE - _ZN34_INTERNAL_3f53771e_4_k_cu_4467baca4cuda3std3__47nulloptE)
_ZN34_INTERNAL_3f53771e_4_k_cu_4467baca4cuda3std3__47nulloptE:
	.zero		1
	.type		_ZN34_INTERNAL_3f53771e_4_k_cu_4467baca4cuda3std6ranges3__45__cpo8distanceE,@object
	.size		_ZN34_INTERNAL_3f53771e_4_k_cu_4467baca4cuda3std6ranges3__45__cpo8distanceE,(_ZN34_INTERNAL_3f53771e_4_k_cu_4467baca6thrust24THRUST_300001_SM_1000_NS12placeholders2_6E - _ZN34_INTERNAL_3f53771e_4_k_cu_4467baca4cuda3std6ranges3__45__cpo8distanceE)
_ZN34_INTERNAL_3f53771e_4_k_cu_4467baca4cuda3std6ranges3__45__cpo8distanceE:
	.zero		1
	.type		_ZN34_INTERNAL_3f53771e_4_k_cu_4467baca6thrust24THRUST_300001_SM_1000_NS12placeholders2_6E,@object
	.size		_ZN34_INTERNAL_3f53771e_4_k_cu_4467baca6thrust24THRUST_300001_SM_1000_NS12placeholders2_6E,(_ZN34_INTERNAL_3f53771e_4_k_cu_4467baca4cuda3std3__45__cpo4cendE - _ZN34_INTERNAL_3f53771e_4_k_cu_4467baca6thrust24THRUST_300001_SM_1000_NS12placeholders2_6E)
_ZN34_INTERNAL_3f53771e_4_k_cu_4467baca6thrust24THRUST_300001_SM_1000_NS12placeholders2_6E:
	.zero		1
	.type		_ZN34_INTERNAL_3f53771e_4_k_cu_4467baca4cuda3std3__45__cpo4cendE,@object
	.size		_ZN34_INTERNAL_3f53771e_4_k_cu_4467baca4cuda3std3__45__cpo4cendE,(_ZN34_INTERNAL_3f53771e_4_k_cu_4467baca4cuda3std6ranges3__45__cpo4cendE - _ZN34_INTERNAL_3f53771e_4_k_cu_4467baca4cuda3std3__45__cpo4cendE)
_ZN34_INTERNAL_3f53771e_4_k_cu_4467baca4cuda3std3__45__cpo4cendE:
	.zero		1
	.type		_ZN34_INTERNAL_3f53771e_4_k_cu_4467baca4cuda3std6ranges3__45__cpo4cendE,@object
	.size		_ZN34_INTERNAL_3f53771e_4_k_cu_4467baca4cuda3std6ranges3__45__cpo4cendE,(_ZN34_INTERNAL_3f53771e_4_k_cu_4467baca4cuda3std3__420unreachable_sentinelE - _ZN34_INTERNAL_3f53771e_4_k_cu_4467baca4cuda3std6ranges3__45__cpo4cendE)
_ZN34_INTERNAL_3f53771e_4_k_cu_4467baca4cuda3std6ranges3__45__cpo4cendE:
	.zero		1
	.type		_ZN34_INTERNAL_3f53771e_4_k_cu_4467baca4cuda3std3__420unreachable_sentinelE,@object
	.size		_ZN34_INTERNAL_3f53771e_4_k_cu_4467baca4cuda3std3__420unreachable_sentinelE,(_ZN34_INTERNAL_3f53771e_4_k_cu_4467baca4cuda3std6ranges3__45__cpo5ssizeE - _ZN34_INTERNAL_3f53771e_4_k_cu_4467baca4cuda3std3__420unreachable_sentinelE)
_ZN34_INTERNAL_3f53771e_4_k_cu_4467baca4cuda3std3__420unreachable_sentinelE:
	.zero		1
	.type		_ZN34_INTERNAL_3f53771e_4_k_cu_4467baca4cuda3std6ranges3__45__cpo5ssizeE,@object
	.size		_ZN34_INTERNAL_3f53771e_4_k_cu_4467baca4cuda3std6ranges3__45__cpo5ssizeE,(_ZN34_INTERNAL_3f53771e_4_k_cu_4467baca6thrust24THRUST_300001_SM_1000_NS12placeholders3_10E - _ZN34_INTERNAL_3f53771e_4_k_cu_4467baca4cuda3std6ranges3__45__cpo5ssizeE)
_ZN34_INTERNAL_3f53771e_4_k_cu_4467baca4cuda3std6ranges3__45__cpo5ssizeE:
	.zero		1
	.type		_ZN34_INTERNAL_3f53771e_4_k_cu_4467baca6thrust24THRUST_300001_SM_1000_NS12placeholders3_10E,@object
	.size		_ZN34_INTERNAL_3f53771e_4_k_cu_4467baca6thrust24THRUST_300001_SM_1000_NS12placeholders3_10E,(_ZN34_INTERNAL_3f53771e_4_k_cu_4467baca4cuda3std3__45__cpo5crendE - _ZN34_INTERNAL_3f53771e_4_k_cu_4467baca6thrust24THRUST_300001_SM_1000_NS12placeholders3_10E)
_ZN34_INTERNAL_3f53771e_4_k_cu_4467baca6thrust24THRUST_300001_SM_1000_NS12placeholders3_10E:
	.zero		1
	.type		_ZN34_INTERNAL_3f53771e_4_k_cu_4467baca4cuda3std3__45__cpo5crendE,@object
	.size		_ZN34_INTERNAL_3f53771e_4_k_cu_4467baca4cuda3std3__45__cpo5crendE,(_ZN34_INTERNAL_3f53771e_4_k_cu_4467baca4cuda3std6ranges3__45__cpo4prevE - _ZN34_INTERNAL_3f53771e_4_k_cu_4467baca4cuda3std3__45__cpo5crendE)
_ZN34_INTERNAL_3f53771e_4_k_cu_4467baca4cuda3std3__45__cpo5crendE:
	.zero		1
	.type		_ZN34_INTERNAL_3f53771e_4_k_cu_4467baca4cuda3std6ranges3__45__cpo4prevE,@object
	.size		_ZN34_INTERNAL_3f53771e_4_k_cu_4467baca4cuda3std6ranges3__45__cpo4prevE,(_ZN34_INTERNAL_3f53771e_4_k_cu_4467baca4cuda3std6ranges3__45__cpo9iter_moveE - _ZN34_INTERNAL_3f53771e_4_k_cu_4467baca4cuda3std6ranges3__45__cpo4prevE)
_ZN34_INTERNAL_3f53771e_4_k_cu_4467baca4cuda3std6ranges3__45__cpo4prevE:
	.zero		1
	.type		_ZN34_INTERNAL_3f53771e_4_k_cu_4467baca4cuda3std6ranges3__45__cpo9iter_moveE,@object
	.size		_ZN34_INTERNAL_3f53771e_4_k_cu_4467baca4cuda3std6ranges3__45__cpo9iter_moveE,(_ZN34_INTERNAL_3f53771e_4_k_cu_4467baca6thrust24THRUST_300001_SM_1000_NS12placeholders2_2E - _ZN34_INTERNAL_3f53771e_4_k_cu_4467baca4cuda3std6ranges3__45__cpo9iter_moveE)
_ZN34_INTERNAL_3f53771e_4_k_cu_4467baca4cuda3std6ranges3__45__cpo9iter_moveE:
	.zero		1
	.type		_ZN34_INTERNAL_3f53771e_4_k_cu_4467baca6thrust24THRUST_300001_SM_1000_NS12placeholders2_2E,@object
	.size		_ZN34_INTERNAL_3f53771e_4_k_cu_4467baca6thrust24THRUST_300001_SM_1000_NS12placeholders2_2E,(_ZN34_INTERNAL_3f53771e_4_k_cu_4467baca6thrust24THRUST_300001_SM_1000_NS12placeholders2_4E - _ZN34_INTERNAL_3f53771e_4_k_cu_4467baca6thrust24THRUST_300001_SM_1000_NS12placeholders2_2E)
_ZN34_INTERNAL_3f53771e_4_k_cu_4467baca6thrust24THRUST_300001_SM_1000_NS12placeholders2_2E:
	.zero		1
	.type		_ZN34_INTERNAL_3f53771e_4_k_cu_4467baca6thrust24THRUST_300001_SM_1000_NS12placeholders2_4E,@object
	.size		_ZN34_INTERNAL_3f53771e_4_k_cu_4467baca6thrust24THRUST_300001_SM_1000_NS12placeholders2_4E,(_ZN34_INTERNAL_3f53771e_4_k_cu_4467baca4cuda3std3__45__cpo3endE - _ZN34_INTERNAL_3f53771e_4_k_cu_4467baca6thrust24THRUST_300001_SM_1000_NS12placeholders2_4E)
_ZN34_INTERNAL_3f53771e_4_k_cu_4467baca6thrust24THRUST_300001_SM_1000_NS12placeholders2_4E:
	.zero		1
	.type		_ZN34_INTERNAL_3f53771e_4_k_cu_4467baca4cuda3std3__45__cpo3endE,@object
	.size		_ZN34_INTERNAL_3f53771e_4_k_cu_4467baca4cuda3std3__45__cpo3endE,(_ZN34_INTERNAL_3f53771e_4_k_cu_4467baca4cuda3std6ranges3__45__cpo3endE - _ZN34_INTERNAL_3f53771e_4_k_cu_4467baca4cuda3std3__45__cpo3endE)
_ZN34_INTERNAL_3f53771e_4_k_cu_4467baca4cuda3std3__45__cpo3endE:
	.zero		1
	.type		_ZN34_INTERNAL_3f53771e_4_k_cu_4467baca4cuda3std6ranges3__45__cpo3endE,@object
	.size		_ZN34_INTERNAL_3f53771e_4_k_cu_4467baca4cuda3std6ranges3__45__cpo3endE,(_ZN34_INTERNAL_3f53771e_4_k_cu_4467baca4cuda3std3__419piecewise_constructE - _ZN34_INTERNAL_3f53771e_4_k_cu_4467baca4cuda3std6ranges3__45__cpo3endE)
_ZN34_INTERNAL_3f53771e_4_k_cu_4467baca4cuda3std6ranges3__45__cpo3endE:
	.zero		1
	.type		_ZN34_INTERNAL_3f53771e_4_k_cu_4467baca4cuda3std3__419piecewise_constructE,@object
	.size		_ZN34_INTERNAL_3f53771e_4_k_cu_4467baca4cuda3std3__419piecewise_constructE,(_ZN34_INTERNAL_3f53771e_4_k_cu_4467baca4cuda3std6ranges3__45__cpo5cdataE - _ZN34_INTERNAL_3f53771e_4_k_cu_4467baca4cuda3std3__419piecewise_constructE)
_ZN34_INTERNAL_3f53771e_4_k_cu_4467baca4cuda3std3__419piecewise_constructE:
	.zero		1
	.type		_ZN34_INTERNAL_3f53771e_4_k_cu_4467baca4cuda3std6ranges3__45__cpo5cdataE,@object
	.size		_ZN34_INTERNAL_3f53771e_4_k_cu_4467baca4cuda3std6ranges3__45__cpo5cdataE,(_ZN34_INTERNAL_3f53771e_4_k_cu_4467baca6thrust24THRUST_300001_SM_1000_NS12placeholders2_8E - _ZN34_INTERNAL_3f53771e_4_k_cu_4467baca4cuda3std6ranges3__45__cpo5cdataE)
_ZN34_INTERNAL_3f53771e_4_k_cu_4467baca4cuda3std6ranges3__45__cpo5cdataE:
	.zero		1
	.type		_ZN34_INTERNAL_3f53771e_4_k_cu_4467baca6thrust24THRUST_300001_SM_1000_NS12placeholders2_8E,@object
	.size		_ZN34_INTERNAL_3f53771e_4_k_cu_4467baca6thrust24THRUST_300001_SM_1000_NS12placeholders2_8E,(_ZN34_INTERNAL_3f53771e_4_k_cu_4467baca4cuda3std3__45__cpo4rendE - _ZN34_INTERNAL_3f53771e_4_k_cu_4467baca6thrust24THRUST_300001_SM_1000_NS12placeholders2_8E)
_ZN34_INTERNAL_3f53771e_4_k_cu_4467baca6thrust24THRUST_300001_SM_1000_NS12placeholders2_8E:
	.zero		1
	.type		_ZN34_INTERNAL_3f53771e_4_k_cu_4467baca4cuda3std3__45__cpo4rendE,@object
	.size		_ZN34_INTERNAL_3f53771e_4_k_cu_4467baca4cuda3std3__45__cpo4rendE,(_ZN34_INTERNAL_3f53771e_4_k_cu_4467baca4cuda3std6ranges3__45__cpo9iter_swapE - _ZN34_INTERNAL_3f53771e_4_k_cu_4467baca4cuda3std3__45__cpo4rendE)
_ZN34_INTERNAL_3f53771e_4_k_cu_4467baca4cuda3std3__45__cpo4rendE:
	.zero		1
	.type		_ZN34_INTERNAL_3f53771e_4_k_cu_4467baca4cuda3std6ranges3__45__cpo9iter_swapE,@object
	.size		_ZN34_INTERNAL_3f53771e_4_k_cu_4467baca4cuda3std6ranges3__45__cpo9iter_swapE,(_ZN34_INTERNAL_3f53771e_4_k_cu_4467baca4cuda3std3__48unexpectE - _ZN34_INTERNAL_3f53771e_4_k_cu_4467baca4cuda3std6ranges3__45__cpo9iter_swapE)
_ZN34_INTERNAL_3f53771e_4_k_cu_4467baca4cuda3std6ranges3__45__cpo9iter_swapE:
	.zero		1
	.type		_ZN34_INTERNAL_3f53771e_4_k_cu_4467baca4cuda3std3__48unexpectE,@object
	.size		_ZN34_INTERNAL_3f53771e_4_k_cu_4467baca4cuda3std3__48unexpectE,(_ZN34_INTERNAL_3f53771e_4_k_cu_4467baca6thrust24THRUST_300001_SM_1000_NS6system6detail10sequential3seqE - _ZN34_INTERNAL_3f53771e_4_k_cu_4467baca4cuda3std3__48unexpectE)
_ZN34_INTERNAL_3f53771e_4_k_cu_4467baca4cuda3std3__48unexpectE:
	.zero		1
	.type		_ZN34_INTERNAL_3f53771e_4_k_cu_4467baca6thrust24THRUST_300001_SM_1000_NS6system6detail10sequential3seqE,@object
	.size		_ZN34_INTERNAL_3f53771e_4_k_cu_4467baca6thrust24THRUST_300001_SM_1000_NS6system6detail10sequential3seqE,(.L_29 - _ZN34_INTERNAL_3f53771e_4_k_cu_4467baca6thrust24THRUST_300001_SM_1000_NS6system6detail10sequential3seqE)
_ZN34_INTERNAL_3f53771e_4_k_cu_4467baca6thrust24THRUST_300001_SM_1000_NS6system6detail10sequential3seqE:
	.zero		1
.L_29:


//--------------------- .nv.shared._ZN3cub18CUB_300001_SM_10006detail10radix_sort33DeviceRadixSortExclusiveSumKernelINS1_5radix10policy_hubIiNS0_8NullTypeEjE10Policy1000EjEEvPT0_ --------------------------
	.section	.nv.shared._ZN3cub18CUB_300001_SM_10006detail10radix_sort33DeviceRadixSortExclusiveSumKernelINS1_5radix10policy_hubIiNS0_8NullTypeEjE10Policy1000EjEEvPT0_,"aw",@nobits
	.sectionflags	@""
	.align	16
.nv.shared._ZN3cub18CUB_300001_SM_10006detail10radix_sort33DeviceRadixSortExclusiveSumKernelINS1_5radix10policy_hubIiNS0_8NullTypeEjE10Policy1000EjEEvPT0_:
	.zero		2208


//--------------------- .nv.shared._ZN3cub18CUB_300001_SM_10006detail10radix_sort30DeviceRadixSortHistogramKernelINS1_5radix10policy_hubIiNS0_8NullTypeEjE10Policy1000ELNS0_9SortOrderE0EijNS1_21identity_decomposer_tEEEvPT2_PKT1_SB_iiT3_ --------------------------
	.section	.nv.shared._ZN3cub18CUB_300001_SM_10006detail10radix_sort30DeviceRadixSortHistogramKernelINS1_5radix10policy_hubIiNS0_8NullTypeEjE10Policy1000ELNS0_9SortOrderE0EijNS1_21identity_decomposer_tEEEvPT2_PKT1_SB_iiT3_,"aw",@nobits
	.sectionflags	@""
	.align	4
.nv.shared._ZN3cub18CUB_300001_SM_10006detail10radix_sort30DeviceRadixSortHistogramKernelINS1_5radix10policy_hubIiNS0_8NullTypeEjE10Policy1000ELNS0_9SortOrderE0EijNS1_21identity_decomposer_tEEEvPT2_PKT1_SB_iiT3_:
	.zero		5120


//--------------------- .nv.shared._ZN3cub18CUB_300001_SM_10006detail10radix_sort31DeviceRadixSortSingleTileKernelINS1_5radix10policy_hubIiNS0_8NullTypeEjE10Policy1000ELNS0_9SortOrderE0EiS6_jNS1_21identity_decomposer_tEEEvPKT1_PSB_PKT2_PSF_T3_iiT4_ --------------------------
	.section	.nv.shared._ZN3cub18CUB_300001_SM_10006detail10radix_sort31DeviceRadixSortSingleTileKernelINS1_5radix10policy_hubIiNS0_8NullTypeEjE10Policy1000ELNS0_9SortOrderE0EiS6_jNS1_21identity_decomposer_tEEEvPKT1_PSB_PKT2_PSF_T3_iiT4_,"aw",@nobits
	.sectionflags	@""
	.align	16
.nv.shared._ZN3cub18CUB_300001_SM_10006detail10radix_sort31DeviceRadixSortSingleTileKernelINS1_5radix10policy_hubIiNS0_8NullTypeEjE10Policy1000ELNS0_9SortOrderE0EiS6_jNS1_21identity_decomposer_tEEEvPKT1_PSB_PKT2_PSF_T3_iiT4_:
	.zero		34880


//--------------------- .nv.constant0._ZN3cub18CUB_300001_SM_10006detail10radix_sort29DeviceRadixSortOnesweepKernelINS1_5radix10policy_hubIiNS0_8NullTypeEjE10Policy1000ELNS0_9SortOrderE0EiS6_jiiNS1_21identity_decomposer_tEEEvPT5_SC_PT3_PKSD_PT1_PKSH_PT2_PKSL_T4_iiT6_ --------------------------
	.section	.nv.constant0._ZN3cub18CUB_300001_SM_10006detail10radix_sort29DeviceRadixSortOnesweepKernelINS1_5radix10policy_hubIiNS0_8NullTypeEjE10Policy1000ELNS0_9SortOrderE0EiS6_jiiNS1_21identity_decomposer_tEEEvPT5_SC_PT3_PKSD_PT1_PKSH_PT2_PKSL_T4_iiT6_,"a",@progbits
	.sectionflags	@""
	.align	4
.nv.constant0._ZN3cub18CUB_300001_SM_10006detail10radix_sort29DeviceRadixSortOnesweepKernelINS1_5radix10policy_hubIiNS0_8NullTypeEjE10Policy1000ELNS0_9SortOrderE0EiS6_jiiNS1_21identity_decomposer_tEEEvPT5_SC_PT3_PKSD_PT1_PKSH_PT2_PKSL_T4_iiT6_:
	.zero		973


//--------------------- .nv.constant0._ZN3cub18CUB_300001_SM_10006detail10radix_sort33DeviceRadixSortExclusiveSumKernelINS1_5radix10policy_hubIiNS0_8NullTypeEjE10Policy1000EjEEvPT0_ --------------------------
	.section	.nv.constant0._ZN3cub18CUB_300001_SM_10006detail10radix_sort33DeviceRadixSortExclusiveSumKernelINS1_5radix10policy_hubIiNS0_8NullTypeEjE10Policy1000EjEEvPT0_,"a",@progbits
	.sectionflags	@""
	.align	4
.nv.constant0._ZN3cub18CUB_300001_SM_10006detail10radix_sort33DeviceRadixSortExclusiveSumKernelINS1_5radix10policy_hubIiNS0_8NullTypeEjE10Policy1000EjEEvPT0_:
	.zero		904


//--------------------- .nv.constant0._ZN3cub18CUB_300001_SM_10006detail10radix_sort30DeviceRadixSortHistogramKernelINS1_5radix10policy_hubIiNS0_8NullTypeEjE10Policy1000ELNS0_9SortOrderE0EijNS1_21identity_decomposer_tEEEvPT2_PKT1_SB_iiT3_ --------------------------
	.section	.nv.constant0._ZN3cub18CUB_300001_SM_10006detail10radix_sort30DeviceRadixSortHistogramKernelINS1_5radix10policy_hubIiNS0_8NullTypeEjE10Policy1000ELNS0_9SortOrderE0EijNS1_21identity_decomposer_tEEEvPT2_PKT1_SB_iiT3_,"a",@progbits
	.sectionflags	@""
	.align	4
.nv.constant0._ZN3cub18CUB_300001_SM_10006detail10radix_sort30DeviceRadixSortHistogramKernelINS1_5radix10policy_hubIiNS0_8NullTypeEjE10Policy1000ELNS0_9SortOrderE0EijNS1_21identity_decomposer_tEEEvPT2_PKT1_SB_iiT3_:
	.zero		925


//--------------------- .nv.constant0._ZN3cub18CUB_300001_SM_10006detail10radix_sort31DeviceRadixSortSingleTileKernelINS1_5radix10policy_hubIiNS0_8NullTypeEjE10Policy1000ELNS0_9SortOrderE0EiS6_jNS1_21identity_decomposer_tEEEvPKT1_PSB_PKT2_PSF_T3_iiT4_ --------------------------
	.section	.nv.constant0._ZN3cub18CUB_300001_SM_10006detail10radix_sort31DeviceRadixSortSingleTileKernelINS1_5radix10policy_hubIiNS0_8NullTypeEjE10Policy1000ELNS0_9SortOrderE0EiS6_jNS1_21identity_decomposer_tEEEvPKT1_PSB_PKT2_PSF_T3_iiT4_,"a",@progbits
	.sectionflags	@""
	.align	4
.nv.constant0._ZN3cub18CUB_300001_SM_10006detail10radix_sort31DeviceRadixSortSingleTileKernelINS1_5radix10policy_hubIiNS0_8NullTypeEjE10Policy1000ELNS0_9SortOrderE0EiS6_jNS1_21identity_decomposer_tEEEvPKT1_PSB_PKT2_PSF_T3_iiT4_:
	.zero		941


//--------------------- .nv.constant0._ZN3cub18CUB_300001_SM_10006detail11EmptyKernelIvEEvv --------------------------
	.section	.nv.constant0._ZN3cub18CUB_300001_SM_10006detail11EmptyKernelIvEEvv,"a",@progbits
	.sectionflags	@""
	.align	4
.nv.constant0._ZN3cub18CUB_300001_SM_10006detail11EmptyKernelIvEEvv:
	.zero		896


//--------------------- .nv.constant0._Z11sort_kernelPKiPiiii --------------------------
	.section	.nv.constant0._Z11sort_kernelPKiPiiii,"a",@progbits
	.sectionflags	@""
	.align	4
.nv.constant0._Z11sort_kernelPKiPiiii:
	.zero		924


//--------------------- SYMBOLS --------------------------

	.type		.nv.reservedSmem.offset0,@object
	.size		.nv.reservedSmem.offset0,0x4
	.type		.nv.reservedSmem.cap,@object
	.size		.nv.reservedSmem.cap,0x4
